	.target	sm_80

	.elftype	@"ET_EXEC"


//--------------------- .note.nv.tkinfo           --------------------------
	.section	.note.nv.tkinfo,"",@"SHT_NOTE"
	.sectionflags	@"SHF_NOTE_NV_TKINFO"
	.tkinfo
        /*0018*/ 	.word	0x00000002
        /*0030*/ 	.string	""
        /*0030*/ 	.string	"ptxas"
        /*0030*/ 	.string	"Cuda compilation tools, release 13.0, V13.0.88"
        /*0030*/ 	.string	"Build cuda_13.0.r13.0/compiler.36424714_0"
        /*0030*/ 	.string	"-v  -suppress-debug-info  -lineinfo  -arch sm_80 "



//--------------------- .note.nv.cuinfo           --------------------------
	.section	.note.nv.cuinfo,"",@"SHT_NOTE"
	.sectionflags	@"SHF_NOTE_NV_CUINFO"
        /*0018*/ 	.short	0x0002
        /*001a*/ 	.short	0x0050
        /*001c*/ 	.short	0x0082
	.zero		2


//--------------------- .nv.info                  --------------------------
	.section	.nv.info,"",@"SHT_CUDA_INFO"
	.align	4


	//----- nvinfo : EIATTR_REGCOUNT
	.align		4
        /*0000*/ 	.byte	0x04, 0x2f
        /*0002*/ 	.short	(.L_1 - .L_0)
	.align		4
.L_0:
        /*0004*/ 	.word	index@(matmul_kernel)
        /*0008*/ 	.word	0x000000ff


	//----- nvinfo : EIATTR_FRAME_SIZE
	.align		4
.L_1:
        /*000c*/ 	.byte	0x04, 0x11
        /*000e*/ 	.short	(.L_3 - .L_2)
	.align		4
.L_2:
        /*0010*/ 	.word	index@(matmul_kernel)
        /*0014*/ 	.word	0x00002378


	//----- nvinfo : EIATTR_MIN_STACK_SIZE
	.align		4
.L_3:
        /*0018*/ 	.byte	0x04, 0x12
        /*001a*/ 	.short	(.L_5 - .L_4)
	.align		4
.L_4:
        /*001c*/ 	.word	index@(matmul_kernel)
        /*0020*/ 	.word	0x00002378
.L_5:


//--------------------- .nv.info.matmul_kernel    --------------------------
	.section	.nv.info.matmul_kernel,"",@"SHT_CUDA_INFO"
	.sectionflags	@""
	.align	4


	//----- nvinfo : EIATTR_CUDA_API_VERSION
	.align		4
        /*0000*/ 	.byte	0x04, 0x37
        /*0002*/ 	.short	(.L_7 - .L_6)
.L_6:
        /*0004*/ 	.word	0x00000082


	//----- nvinfo : EIATTR_SW2861232_WAR
	.align		4
.L_7:
        /*0008*/ 	.byte	0x01, 0x35
	.zero		2


	//----- nvinfo : EIATTR_PARAM_CBANK
	.align		4
        /*000c*/ 	.byte	0x04, 0x0a
        /*000e*/ 	.short	(.L_9 - .L_8)
	.align		4
.L_8:
        /*0010*/ 	.word	index@(.nv.constant0.matmul_kernel)
        /*0014*/ 	.short	0x0160
        /*0016*/ 	.short	0x0050


	//----- nvinfo : EIATTR_CBANK_PARAM_SIZE
	.align		4
.L_9:
        /*0018*/ 	.byte	0x03, 0x19
        /*001a*/ 	.short	0x0050


	//----- nvinfo : EIATTR_KPARAM_INFO
	.align		4
        /*001c*/ 	.byte	0x04, 0x17
        /*001e*/ 	.short	(.L_11 - .L_10)
.L_10:
        /*0020*/ 	.word	0x00000000
        /*0024*/ 	.short	0x000d
        /*0026*/ 	.short	0x0048
        /*0028*/ 	.byte	0x00, 0xf4, 0x21, 0x00


	//----- nvinfo : EIATTR_KPARAM_INFO
	.align		4
.L_11:
        /*002c*/ 	.byte	0x04, 0x17
        /*002e*/ 	.short	(.L_13 - .L_12)
.L_12:
        /*0030*/ 	.word	0x00000000
        /*0034*/ 	.short	0x000c
        /*0036*/ 	.short	0x0040
        /*0038*/ 	.byte	0x00, 0xf4, 0x21, 0x00


	//----- nvinfo : EIATTR_KPARAM_INFO
	.align		4
.L_13:
        /*003c*/ 	.byte	0x04, 0x17
        /*003e*/ 	.short	(.L_15 - .L_14)
.L_14:
        /*0040*/ 	.word	0x00000000
        /*0044*/ 	.short	0x000b
        /*0046*/ 	.short	0x0038
        /*0048*/ 	.byte	0x00, 0xf0, 0x11, 0x00


	//----- nvinfo : EIATTR_KPARAM_INFO
	.align		4
.L_15:
        /*004c*/ 	.byte	0x04, 0x17
        /*004e*/ 	.short	(.L_17 - .L_16)
.L_16:
        /*0050*/ 	.word	0x00000000
        /*0054*/ 	.short	0x000a
        /*0056*/ 	.short	0x0034
        /*0058*/ 	.byte	0x00, 0xf0, 0x11, 0x00


	//----- nvinfo : EIATTR_KPARAM_INFO
	.align		4
.L_17:
        /*005c*/ 	.byte	0x04, 0x17
        /*005e*/ 	.short	(.L_19 - .L_18)
.L_18:
        /*0060*/ 	.word	0x00000000
        /*0064*/ 	.short	0x0009
        /*0066*/ 	.short	0x0030
        /*0068*/ 	.byte	0x00, 0xf0, 0x11, 0x00


	//----- nvinfo : EIATTR_KPARAM_INFO
	.align		4
.L_19:
        /*006c*/ 	.byte	0x04, 0x17
        /*006e*/ 	.short	(.L_21 - .L_20)
.L_20:
        /*0070*/ 	.word	0x00000000
        /*0074*/ 	.short	0x0008
        /*0076*/ 	.short	0x002c
        /*0078*/ 	.byte	0x00, 0xf0, 0x11, 0x00


	//----- nvinfo : EIATTR_KPARAM_INFO
	.align		4
.L_21:
        /*007c*/ 	.byte	0x04, 0x17
        /*007e*/ 	.short	(.L_23 - .L_22)
.L_22:
        /*0080*/ 	.word	0x00000000
        /*0084*/ 	.short	0x0007
        /*0086*/ 	.short	0x0028
        /*0088*/ 	.byte	0x00, 0xf0, 0x11, 0x00


	//----- nvinfo : EIATTR_KPARAM_INFO
	.align		4
.L_23:
        /*008c*/ 	.byte	0x04, 0x17
        /*008e*/ 	.short	(.L_25 - .L_24)
.L_24:
        /*0090*/ 	.word	0x00000000
        /*0094*/ 	.short	0x0006
        /*0096*/ 	.short	0x0024
        /*0098*/ 	.byte	0x00, 0xf0, 0x11, 0x00


	//----- nvinfo : EIATTR_KPARAM_INFO
	.align		4
.L_25:
        /*009c*/ 	.byte	0x04, 0x17
        /*009e*/ 	.short	(.L_27 - .L_26)
.L_26:
        /*00a0*/ 	.word	0x00000000
        /*00a4*/ 	.short	0x0005
        /*00a6*/ 	.short	0x0020
        /*00a8*/ 	.byte	0x00, 0xf0, 0x11, 0x00


	//----- nvinfo : EIATTR_KPARAM_INFO
	.align		4
.L_27:
        /*00ac*/ 	.byte	0x04, 0x17
        /*00ae*/ 	.short	(.L_29 - .L_28)
.L_28:
        /*00b0*/ 	.word	0x00000000
        /*00b4*/ 	.short	0x0004
        /*00b6*/ 	.short	0x001c
        /*00b8*/ 	.byte	0x00, 0xf0, 0x11, 0x00


	//----- nvinfo : EIATTR_KPARAM_INFO
	.align		4
.L_29:
        /*00bc*/ 	.byte	0x04, 0x17
        /*00be*/ 	.short	(.L_31 - .L_30)
.L_30:
        /*00c0*/ 	.word	0x00000000
        /*00c4*/ 	.short	0x0003
        /*00c6*/ 	.short	0x0018
        /*00c8*/ 	.byte	0x00, 0xf0, 0x11, 0x00


	//----- nvinfo : EIATTR_KPARAM_INFO
	.align		4
.L_31:
        /*00cc*/ 	.byte	0x04, 0x17
        /*00ce*/ 	.short	(.L_33 - .L_32)
.L_32:
        /*00d0*/ 	.word	0x00000000
        /*00d4*/ 	.short	0x0002
        /*00d6*/ 	.short	0x0010
        /*00d8*/ 	.byte	0x00, 0xf4, 0x21, 0x00


	//----- nvinfo : EIATTR_KPARAM_INFO
	.align		4
.L_33:
        /*00dc*/ 	.byte	0x04, 0x17
        /*00de*/ 	.short	(.L_35 - .L_34)
.L_34:
        /*00e0*/ 	.word	0x00000000
        /*00e4*/ 	.short	0x0001
        /*00e6*/ 	.short	0x0008
        /*00e8*/ 	.byte	0x00, 0xf4, 0x21, 0x00


	//----- nvinfo : EIATTR_KPARAM_INFO
	.align		4
.L_35:
        /*00ec*/ 	.byte	0x04, 0x17
        /*00ee*/ 	.short	(.L_37 - .L_36)
.L_36:
        /*00f0*/ 	.word	0x00000000
        /*00f4*/ 	.short	0x0000
        /*00f6*/ 	.short	0x0000
        /*00f8*/ 	.byte	0x00, 0xf4, 0x21, 0x00


	//----- nvinfo : EIATTR_MAXREG_COUNT
	.align		4
.L_37:
        /*00fc*/ 	.byte	0x03, 0x1b
        /*00fe*/ 	.short	0x00ff


	//----- nvinfo : EIATTR_NUM_BARRIERS
	.align		4
        /*0100*/ 	.byte	0x02, 0x4c
        /*0102*/ 	.byte	0x01
	.zero		1


	//----- nvinfo : EIATTR_ANNOTATIONS
	.align		4
        /*0104*/ 	.byte	0x04, 0x55
        /*0106*/ 	.short	(.L_39 - .L_38)


	//   ....[0]....
.L_38:
        /*0108*/ 	.word	0x00000001
        /*010c*/ 	.byte	0x40, 0x06, 0x00, 0x00, 0x01, 0x00, 0x00, 0x00, 0xc0, 0x06, 0x00, 0x00, 0x01, 0x00, 0x00, 0x00
        /* <DEDUP_REMOVED lines=3686> */
        /*e77c*/ 	.byte	0xe0, 0x94, 0x04, 0x00, 0x01, 0x00, 0x00, 0x00, 0x80, 0x95, 0x04, 0x00


	//----- nvinfo : EIATTR_MERCURY_ISA_VERSION
	.align		4
.L_39:
        /*e788*/ 	.byte	0x03, 0x5f
        /*e78a*/ 	.short	0x0000


	//----- nvinfo : EIATTR_EXIT_INSTR_OFFSETS
	.align		4
        /*e78c*/ 	.byte	0x04, 0x1c
        /*e78e*/ 	.short	(.L_41 - .L_40)


	//   ....[0]....
.L_40:
        /*e790*/ 	.word	0x00049ba0


	//   ....[1]....
        /*e794*/ 	.word	0x00049bc0


	//----- nvinfo : EIATTR_REQNTID
	.align		4
.L_41:
        /*e798*/ 	.byte	0x04, 0x10
        /*e79a*/ 	.short	(.L_43 - .L_42)
.L_42:
        /*e79c*/ 	.word	0x00000080
        /*e7a0*/ 	.word	0x00000001
        /*e7a4*/ 	.word	0x00000001
.L_43:


//--------------------- .nv.callgraph             --------------------------
	.section	.nv.callgraph,"",@"SHT_CUDA_CALLGRAPH"
	.align	4
	.sectionentsize	8
	.align		4
        /*0000*/ 	.word	0x00000000
	.align		4
        /*0004*/ 	.word	0xffffffff
	.align		4
        /*0008*/ 	.word	0x00000000
	.align		4
        /*000c*/ 	.word	0xfffffffe
	.align		4
        /*0010*/ 	.word	0x00000000
	.align		4
        /*0014*/ 	.word	0xfffffffd
	.align		4
        /*0018*/ 	.word	0x00000000
	.align		4
        /*001c*/ 	.word	0xfffffffc


//--------------------- .nv.rel.action            --------------------------
	.section	.nv.rel.action,"",@"SHT_CUDA_RELOCINFO"
	.align	8
	.sectionentsize	8
        /*0000*/ 	.byte	0x73, 0x00, 0x00, 0x00, 0x00, 0x00, 0x00, 0x00, 0x00, 0x00, 0x00, 0x11, 0x25, 0x00, 0x05, 0x36


//--------------------- .nv.constant0.matmul_kernel --------------------------
	.section	.nv.constant0.matmul_kernel,"a",@progbits
	.sectionflags	@""
	.align	4
.nv.constant0.matmul_kernel:
	.zero		432


//--------------------- .text.matmul_kernel       --------------------------
	.section	.text.matmul_kernel,"ax",@progbits
	.sectioninfo	@"SHI_REGISTERS=255"
	.align	128
        .global         matmul_kernel
        .type           matmul_kernel,@function
        .size           matmul_kernel,(.L_x_3 - matmul_kernel)
        .other          matmul_kernel,@"STO_CUDA_ENTRY STV_DEFAULT"
matmul_kernel:
.text.matmul_kernel:
[----:B------:R-:W-:Y:S02]  /*0000*/  IMAD.MOV.U32 R1, RZ, RZ, c[0x0][0x28] ;  /* 0x00000a00ff017624 */ /* 0x000fe400078e00ff */
[----:B------:R-:W-:Y:S01]  /*0010*/  IMAD.MOV.U32 R0, RZ, RZ, c[0x0][0x17c] ;  /* 0x00005f00ff007624 */ /* 0x000fe200078e00ff */
[----:B------:R-:W1:Y:S01]  /*0020*/  S2R R7, SR_CTAID.X ;  /* 0x0000000000077919 */ /* 0x000e620000002500 */
[----:B------:R-:W-:Y:S01]  /*0030*/  IMAD.MOV.U32 R120, RZ, RZ, c[0x0][0x180] ;  /* 0x00006000ff787624 */ /* 0x000fe200078e00ff */
[----:B------:R-:W-:Y:S01]  /*0040*/  IADD3 R1, R1, -0x2378, RZ ;  /* 0xffffdc8801017810 */ /* 0x000fe20007ffe0ff */
[----:B------:R-:W-:Y:S01]  /*0050*/  ULDC.64 UR6, c[0x0][0x118] ;  /* 0x0000460000067ab9 */ /* 0x000fe20000000a00 */
[----:B------:R-:W-:Y:S01]  /*0060*/  IADD3 R0, R0, 0x3f, RZ ;  /* 0x0000003f00007810 */ /* 0x000fe20007ffe0ff */
[----:B------:R-:W-:-:S03]  /*0070*/  IMAD.MOV.U32 R252, RZ, RZ, 0x7f ;  /* 0x0000007ffffc7424 */ /* 0x000fc600078e00ff */
[----:B------:R-:W-:Y:S02]  /*0080*/  SHF.R.S32.HI R3, RZ, 0x1f, R0 ;  /* 0x0000001fff037819 */ /* 0x000fe40000011400 */
[----:B------:R-:W-:Y:S02]  /*0090*/  IADD3 R252, R252, c[0x0][0x180], RZ ;  /* 0x00006000fcfc7a10 */ /* 0x000fe40007ffe0ff */
[----:B------:R-:W-:-:S04]  /*00a0*/  LEA.HI R3, R3, R0, RZ, 0x6 ;  /* 0x0000000003037211 */ /* 0x000fc800078f30ff */
[----:B------:R-:W-:-:S04]  /*00b0*/  SHF.R.S32.HI R3, RZ, 0x6, R3 ;  /* 0x00000006ff037819 */ /* 0x000fc80000011403 */
[----:B------:R-:W-:-:S04]  /*00c0*/  SHF.L.U32 R4, R3, 0x3, RZ ;  /* 0x0000000303047819 */ /* 0x000fc800000006ff */
[-C--:B------:R-:W-:Y:S02]  /*00d0*/  IABS R5, R4.reuse ;  /* 0x0000000400057213 */ /* 0x080fe40000000000 */
[----:B-1----:R-:W-:Y:S02]  /*00e0*/  IABS R8, R7 ;  /* 0x0000000700087213 */ /* 0x002fe40000000000 */
[----:B------:R-:W1:Y:S01]  /*00f0*/  I2F.RP R0, R5 ;  /* 0x0000000500007306 */ /* 0x000e620000209400 */
[----:B------:R-:W-:-:S07]  /*0100*/  IABS R10, R4 ;  /* 0x00000004000a7213 */ /* 0x000fce0000000000 */
[----:B-1----:R-:W1:Y:S02]  /*0110*/  MUFU.RCP R0, R0 ;  /* 0x0000000000007308 */ /* 0x002e640000001000 */
[----:B-1----:R-:W-:Y:S01]  /*0120*/  IADD3 R2, R0, 0xffffffe, RZ ;  /* 0x0ffffffe00027810 */ /* 0x002fe20007ffe0ff */
[----:B------:R-:W-:Y:S01]  /*0130*/  IMAD.MOV R0, RZ, RZ, -R10 ;  /* 0x000000ffff007224 */ /* 0x000fe200078e0a0a */
[----:B------:R-:W-:-:S04]  /*0140*/  IABS R10, c[0x0][0x178] ;  /* 0x00005e00000a7a13 */ /* 0x000fc80000000000 */
[----:B------:R1:W2:Y:S02]  /*0150*/  F2I.FTZ.U32.TRUNC.NTZ R3, R2 ;  /* 0x0000000200037305 */ /* 0x0002a4000021f000 */
[----:B-1----:R-:W-:Y:S01]  /*0160*/  MOV R2, RZ ;  /* 0x000000ff00027202 */ /* 0x002fe20000000f00 */
[----:B--2---:R-:W-:-:S04]  /*0170*/  IMAD.MOV R6, RZ, RZ, -R3 ;  /* 0x000000ffff067224 */ /* 0x004fc800078e0a03 */
[----:B------:R-:W-:Y:S02]  /*0180*/  IMAD R9, R6, R5, RZ ;  /* 0x0000000506097224 */ /* 0x000fe400078e02ff */
[----:B------:R-:W-:Y:S02]  /*0190*/  IMAD.MOV.U32 R6, RZ, RZ, R8 ;  /* 0x000000ffff067224 */ /* 0x000fe400078e0008 */
[----:B------:R-:W-:-:S06]  /*01a0*/  IMAD.HI.U32 R3, R3, R9, R2 ;  /* 0x0000000903037227 */ /* 0x000fcc00078e0002 */
[----:B------:R-:W-:-:S04]  /*01b0*/  IMAD.HI.U32 R3, R3, R6, RZ ;  /* 0x0000000603037227 */ /* 0x000fc800078e00ff */
[----:B------:R-:W-:-:S05]  /*01c0*/  IMAD R0, R3, R0, R6 ;  /* 0x0000000003007224 */ /* 0x000fca00078e0206 */
[----:B------:R-:W-:-:S13]  /*01d0*/  ISETP.GT.U32.AND P1, PT, R5, R0, PT ;  /* 0x000000000500720c */ /* 0x000fda0003f24070 */
[----:B------:R-:W-:Y:S01]  /*01e0*/  @!P1 IMAD.IADD R0, R0, 0x1, -R5 ;  /* 0x0000000100009824 */ /* 0x000fe200078e0a05 */
[----:B------:R-:W-:Y:S02]  /*01f0*/  @!P1 IADD3 R3, R3, 0x1, RZ ;  /* 0x0000000103039810 */ /* 0x000fe40007ffe0ff */
[----:B------:R-:W-:Y:S02]  /*0200*/  ISETP.NE.AND P1, PT, R4, RZ, PT ;  /* 0x000000ff0400720c */ /* 0x000fe40003f25270 */
[----:B------:R-:W-:Y:S02]  /*0210*/  ISETP.GE.U32.AND P0, PT, R0, R5, PT ;  /* 0x000000050000720c */ /* 0x000fe40003f06070 */
[----:B------:R-:W-:-:S04]  /*0220*/  LOP3.LUT R0, R7, R4, RZ, 0x3c, !PT ;  /* 0x0000000407007212 */ /* 0x000fc800078e3cff */
[----:B------:R-:W-:Y:S02]  /*0230*/  ISETP.GE.AND P2, PT, R0, RZ, PT ;  /* 0x000000ff0000720c */ /* 0x000fe40003f46270 */
[----:B------:R-:W-:-:S04]  /*0240*/  MOV R0, c[0x0][0x178] ;  /* 0x00005e0000007a02 */ /* 0x000fc80000000f00 */
[----:B------:R-:W-:Y:S02]  /*0250*/  IADD3 R0, R0, 0x1ff, RZ ;  /* 0x000001ff00007810 */ /* 0x000fe40007ffe0ff */
[----:B------:R-:W-:-:S05]  /*0260*/  @P0 IADD3 R3, R3, 0x1, RZ ;  /* 0x0000000103030810 */ /* 0x000fca0007ffe0ff */
[----:B------:R-:W-:Y:S01]  /*0270*/  IMAD.MOV.U32 R2, RZ, RZ, R3 ;  /* 0x000000ffff027224 */ /* 0x000fe200078e0003 */
[----:B------:R-:W-:-:S03]  /*0280*/  SHF.R.S32.HI R3, RZ, 0x1f, R0 ;  /* 0x0000001fff037819 */ /* 0x000fc60000011400 */
[----:B------:R-:W-:Y:S01]  /*0290*/  @!P2 IMAD.MOV R2, RZ, RZ, -R2 ;  /* 0x000000ffff02a224 */ /* 0x000fe200078e0a02 */
[----:B------:R-:W-:Y:S02]  /*02a0*/  @!P1 LOP3.LUT R2, RZ, R4, RZ, 0x33, !PT ;  /* 0x00000004ff029212 */ /* 0x000fe400078e33ff */
[----:B------:R-:W-:Y:S02]  /*02b0*/  LEA.HI R3, R3, R0, RZ, 0x9 ;  /* 0x0000000003037211 */ /* 0x000fe400078f48ff */
[----:B------:R-:W-:Y:S01]  /*02c0*/  SHF.L.U32 R13, R2, 0x3, RZ ;  /* 0x00000003020d7819 */ /* 0x000fe200000006ff */
[----:B------:R-:W-:Y:S01]  /*02d0*/  IMAD.MOV R2, RZ, RZ, -R2 ;  /* 0x000000ffff027224 */ /* 0x000fe200078e0a02 */
[----:B------:R-:W-:Y:S02]  /*02e0*/  IABS R0, c[0x0][0x17c] ;  /* 0x00005f0000007a13 */ /* 0x000fe40000000000 */
[----:B------:R-:W-:Y:S01]  /*02f0*/  LEA.HI.SX32 R3, R3, -R13, 0x17 ;  /* 0x8000000d03037211 */ /* 0x000fe200078fbaff */
[----:B------:R-:W-:Y:S01]  /*0300*/  IMAD R8, R4, R2, R7 ;  /* 0x0000000204087224 */ /* 0x000fe200078e0207 */
[----:B------:R-:W-:Y:S01]  /*0310*/  MOV R2, RZ ;  /* 0x000000ff00027202 */ /* 0x000fe20000000f00 */
[----:B------:R-:W1:Y:S01]  /*0320*/  I2F.RP R7, R0 ;  /* 0x0000000000077306 */ /* 0x000e620000209400 */
[----:B------:R-:W-:-:S02]  /*0330*/  IMNMX R11, R3, 0x8, PT ;  /* 0x00000008030b7817 */ /* 0x000fc40003800200 */
[----:B------:R-:W-:Y:S02]  /*0340*/  IABS R4, R8 ;  /* 0x0000000800047213 */ /* 0x000fe40000000000 */
[----:B------:R-:W-:-:S04]  /*0350*/  IABS R9, R11 ;  /* 0x0000000b00097213 */ /* 0x000fc80000000000 */
[----:B------:R-:W2:Y:S08]  /*0360*/  I2F.RP R5, R9 ;  /* 0x0000000900057306 */ /* 0x000eb00000209400 */
[----:B-1----:R-:W-:Y:S08]  /*0370*/  MUFU.RCP R7, R7 ;  /* 0x0000000700077308 */ /* 0x002ff00000001000 */
[----:B--2---:R-:W1:Y:S02]  /*0380*/  MUFU.RCP R5, R5 ;  /* 0x0000000500057308 */ /* 0x004e640000001000 */
[----:B-1----:R-:W-:-:S06]  /*0390*/  IADD3 R3, R5, 0xffffffe, RZ ;  /* 0x0ffffffe05037810 */ /* 0x002fcc0007ffe0ff */
[----:B------:R-:W1:Y:S02]  /*03a0*/  F2I.FTZ.U32.TRUNC.NTZ R3, R3 ;  /* 0x0000000300037305 */ /* 0x000e64000021f000 */
[----:B-1----:R-:W-:-:S04]  /*03b0*/  IMAD.MOV R6, RZ, RZ, -R3 ;  /* 0x000000ffff067224 */ /* 0x002fc800078e0a03 */
[----:B------:R-:W-:Y:S01]  /*03c0*/  IMAD R5, R6, R9, RZ ;  /* 0x0000000906057224 */ /* 0x000fe200078e02ff */
[----:B------:R-:W-:-:S03]  /*03d0*/  IABS R6, R11 ;  /* 0x0000000b00067213 */ /* 0x000fc60000000000 */
[----:B------:R-:W-:-:S04]  /*03e0*/  IMAD.HI.U32 R3, R3, R5, R2 ;  /* 0x0000000503037227 */ /* 0x000fc800078e0002 */
[----:B------:R-:W-:Y:S02]  /*03f0*/  IMAD.MOV R5, RZ, RZ, -R6 ;  /* 0x000000ffff057224 */ /* 0x000fe400078e0a06 */
[----:B------:R-:W-:-:S04]  /*0400*/  IMAD.HI.U32 R3, R3, R4, RZ ;  /* 0x0000000403037227 */ /* 0x000fc800078e00ff */
[----:B------:R-:W-:Y:S02]  /*0410*/  IMAD.MOV.U32 R2, RZ, RZ, R10 ;  /* 0x000000ffff027224 */ /* 0x000fe400078e000a */
[----:B------:R-:W-:Y:S01]  /*0420*/  IMAD R4, R3, R5, R4 ;  /* 0x0000000503047224 */ /* 0x000fe200078e0204 */
[----:B------:R-:W-:Y:S01]  /*0430*/  IADD3 R5, R7, 0xffffffe, RZ ;  /* 0x0ffffffe07057810 */ /* 0x000fe20007ffe0ff */
[----:B------:R-:W1:Y:S03]  /*0440*/  I2F.RP R6, R2 ;  /* 0x0000000200067306 */ /* 0x000e660000209400 */
[----:B------:R-:W-:-:S05]  /*0450*/  ISETP.GT.U32.AND P1, PT, R9, R4, PT ;  /* 0x000000040900720c */ /* 0x000fca0003f24070 */
[----:B------:R-:W-:Y:S08]  /*0460*/  F2I.FTZ.U32.TRUNC.NTZ R5, R5 ;  /* 0x0000000500057305 */ /* 0x000ff0000021f000 */
[----:B------:R-:W-:Y:S01]  /*0470*/  @!P1 IADD3 R4, R4, -R9, RZ ;  /* 0x8000000904049210 */ /* 0x000fe20007ffe0ff */
[----:B-1----:R-:W1:Y:S01]  /*0480*/  MUFU.RCP R6, R6 ;  /* 0x0000000600067308 */ /* 0x002e620000001000 */
[----:B------:R-:W-:-:S02]  /*0490*/  @!P1 IADD3 R3, R3, 0x1, RZ ;  /* 0x0000000103039810 */ /* 0x000fc40007ffe0ff */
[----:B------:R-:W-:Y:S02]  /*04a0*/  ISETP.GE.U32.AND P0, PT, R4, R9, PT ;  /* 0x000000090400720c */ /* 0x000fe40003f06070 */
[----:B------:R-:W-:Y:S02]  /*04b0*/  LOP3.LUT R4, R8, R11, RZ, 0x3c, !PT ;  /* 0x0000000b08047212 */ /* 0x000fe400078e3cff */
[----:B------:R-:W-:Y:S02]  /*04c0*/  ISETP.NE.AND P1, PT, R11, RZ, PT ;  /* 0x000000ff0b00720c */ /* 0x000fe40003f25270 */
[----:B------:R-:W-:Y:S02]  /*04d0*/  ISETP.GE.AND P2, PT, R4, RZ, PT ;  /* 0x000000ff0400720c */ /* 0x000fe40003f46270 */
[----:B------:R-:W-:-:S05]  /*04e0*/  MOV R4, RZ ;  /* 0x000000ff00047202 */ /* 0x000fca0000000f00 */
[----:B------:R-:W-:Y:S02]  /*04f0*/  @P0 IADD3 R3, R3, 0x1, RZ ;  /* 0x0000000103030810 */ /* 0x000fe40007ffe0ff */
[----:B-1----:R-:W-:-:S03]  /*0500*/  IADD3 R7, R6, 0xffffffe, RZ ;  /* 0x0ffffffe06077810 */ /* 0x002fc60007ffe0ff */
[----:B------:R-:W-:Y:S02]  /*0510*/  IMAD.MOV.U32 R6, RZ, RZ, R3 ;  /* 0x000000ffff067224 */ /* 0x000fe400078e0003 */
[----:B------:R-:W-:Y:S01]  /*0520*/  IMAD.MOV R3, RZ, RZ, -R5 ;  /* 0x000000ffff037224 */ /* 0x000fe200078e0a05 */
[----:B------:R-:W1:Y:S02]  /*0530*/  F2I.FTZ.U32.TRUNC.NTZ R7, R7 ;  /* 0x0000000700077305 */ /* 0x000e64000021f000 */
[----:B------:R-:W-:Y:S01]  /*0540*/  @!P2 IADD3 R6, -R6, RZ, RZ ;  /* 0x000000ff0606a210 */ /* 0x000fe20007ffe1ff */
[----:B------:R-:W-:Y:S01]  /*0550*/  IMAD R3, R3, R0, RZ ;  /* 0x0000000003037224 */ /* 0x000fe200078e02ff */
[----:B------:R-:W-:-:S03]  /*0560*/  @!P1 LOP3.LUT R6, RZ, R11, RZ, 0x33, !PT ;  /* 0x0000000bff069212 */ /* 0x000fc600078e33ff */
[----:B------:R-:W-:Y:S01]  /*0570*/  IMAD.HI.U32 R5, R5, R3, R4 ;  /* 0x0000000305057227 */ /* 0x000fe200078e0004 */
[----:B------:R-:W-:-:S03]  /*0580*/  IADD3 R3, R120, -0x1, RZ ;  /* 0xffffffff78037810 */ /* 0x000fc60007ffe0ff */
[----:B------:R-:W-:Y:S01]  /*0590*/  IMAD.SHL.U32 R14, R6, 0x40, RZ ;  /* 0x00000040060e7824 */ /* 0x000fe200078e00ff */
[----:B------:R-:W-:Y:S01]  /*05a0*/  ISETP.GE.U32.AND P0, PT, R3, 0x7fffff80, PT ;  /* 0x7fffff800300780c */ /* 0x000fe20003f06070 */
[----:B------:R-:W-:Y:S01]  /*05b0*/  IMAD.MOV R4, RZ, RZ, -R6 ;  /* 0x000000ffff047224 */ /* 0x000fe200078e0a06 */
[----:B------:R-:W-:Y:S02]  /*05c0*/  MOV R6, RZ ;  /* 0x000000ff00067202 */ /* 0x000fe40000000f00 */
[----:B------:R-:W-:Y:S01]  /*05d0*/  IABS R10, R14 ;  /* 0x0000000e000a7213 */ /* 0x000fe20000000000 */
[----:B-1----:R-:W-:Y:S01]  /*05e0*/  IMAD.MOV R9, RZ, RZ, -R7 ;  /* 0x000000ffff097224 */ /* 0x002fe200078e0a07 */
[C---:B------:R-:W-:Y:S01]  /*05f0*/  IADD3 R118, R14.reuse, 0x2, RZ ;  /* 0x000000020e767810 */ /* 0x040fe20007ffe0ff */
[----:B------:R-:W-:Y:S01]  /*0600*/  IMAD R4, R11, R4, R8 ;  /* 0x000000040b047224 */ /* 0x000fe200078e0208 */
[C---:B------:R-:W-:Y:S01]  /*0610*/  IADD3 R122, R14.reuse, 0x1, RZ ;  /* 0x000000010e7a7810 */ /* 0x040fe20007ffe0ff */
[----:B------:R-:W-:Y:S01]  /*0620*/  IMAD.HI.U32 R3, R5, R10, RZ ;  /* 0x0000000a05037227 */ /* 0x000fe200078e00ff */
[C---:B------:R-:W-:Y:S01]  /*0630*/  IADD3 R116, R14.reuse, 0x3, RZ ;  /* 0x000000030e747810 */ /* 0x040fe20007ffe0ff */
[----:B------:R-:W-:Y:S01]  /*0640*/  STL [R1+0x3ac], R14 ;  /* 0x0003ac0e01007387 */ /* 0x000fe20000100800 */
[----:B------:R-:W-:Y:S01]  /*0650*/  IABS R12, R122 ;  /* 0x0000007a000c7213 */ /* 0x000fe20000000000 */
[----:B------:R-:W-:Y:S01]  /*0660*/  IMAD R9, R9, R2, RZ ;  /* 0x0000000209097224 */ /* 0x000fe200078e02ff */
[C---:B------:R-:W-:Y:S01]  /*0670*/  IADD3 R110, R14.reuse, 0x6, RZ ;  /* 0x000000060e6e7810 */ /* 0x040fe20007ffe0ff */
[----:B------:R-:W-:Y:S01]  /*0680*/  IMAD.MOV R11, RZ, RZ, -R3 ;  /* 0x000000ffff0b7224 */ /* 0x000fe200078e0a03 */
[----:B------:R-:W-:Y:S01]  /*0690*/  IADD3 R112, R14, 0x5, RZ ;  /* 0x000000050e707810 */ /* 0x000fe20007ffe0ff */
[----:B------:R-:W-:Y:S01]  /*06a0*/  IMAD.HI.U32 R3, R7, R9, R6 ;  /* 0x0000000907037227 */ /* 0x000fe200078e0006 */
[----:B------:R-:W-:Y:S01]  /*06b0*/  IABS R6, R118 ;  /* 0x0000007600067213 */ /* 0x000fe20000000000 */
[----:B------:R-:W-:Y:S01]  /*06c0*/  STL [R1+0x17ec], R122 ;  /* 0x0017ec7a01007387 */ /* 0x000fe20000100800 */
[----:B------:R-:W-:Y:S01]  /*06d0*/  IABS R19, R110 ;  /* 0x0000006e00137213 */ /* 0x000fe20000000000 */
[----:B------:R-:W-:Y:S01]  /*06e0*/  IMAD R7, R0, R11, R10 ;  /* 0x0000000b00077224 */ /* 0x000fe200078e020a */
[----:B------:R-:W-:Y:S01]  /*06f0*/  IABS R15, R112 ;  /* 0x00000070000f7213 */ /* 0x000fe20000000000 */
[----:B------:R-:W-:Y:S01]  /*0700*/  IMAD.MOV.U32 R11, RZ, RZ, R6 ;  /* 0x000000ffff0b7224 */ /* 0x000fe200078e0006 */
[C---:B------:R-:W-:Y:S01]  /*0710*/  IADD3 R108, R14.reuse, 0x7, RZ ;  /* 0x000000070e6c7810 */ /* 0x040fe20007ffe0ff */
[----:B------:R-:W-:Y:S01]  /*0720*/  IMAD.HI.U32 R8, R5, R12, RZ ;  /* 0x0000000c05087227 */ /* 0x000fe200078e00ff */
[----:B------:R-:W-:Y:S01]  /*0730*/  IADD3 R106, R14, 0x8, RZ ;  /* 0x000000080e6a7810 */ /* 0x000fe20007ffe0ff */
[----:B------:R-:W-:Y:S01]  /*0740*/  STL [R1+0x17e8], R118 ;  /* 0x0017e87601007387 */ /* 0x000fe20000100800 */
[----:B------:R-:W-:Y:S01]  /*0750*/  IABS R21, R108 ;  /* 0x0000006c00157213 */ /* 0x000fe20000000000 */
[----:B------:R-:W-:Y:S01]  /*0760*/  IMAD.IADD R4, R13, 0x1, R4 ;  /* 0x000000010d047824 */ /* 0x000fe200078e0204 */
[----:B------:R-:W-:Y:S01]  /*0770*/  IABS R13, R116 ;  /* 0x00000074000d7213 */ /* 0x000fe20000000000 */
[C---:B------:R-:W-:Y:S01]  /*0780*/  IMAD.HI.U32 R6, R5.reuse, R11, RZ ;  /* 0x0000000b05067227 */ /* 0x040fe200078e00ff */
[----:B------:R-:W-:Y:S01]  /*0790*/  IADD3 R9, -R8, RZ, RZ ;  /* 0x000000ff08097210 */ /* 0x000fe20007ffe1ff */
[----:B------:R-:W-:Y:S01]  /*07a0*/  STL [R1+0x17e4], R116 ;  /* 0x0017e47401007387 */ /* 0x000fe20000100800 */
[----:B------:R-:W-:Y:S01]  /*07b0*/  IABS R23, R106 ;  /* 0x0000006a00177213 */ /* 0x000fe20000000000 */
[----:B------:R-:W-:Y:S01]  /*07c0*/  IMAD.MOV R10, RZ, RZ, -R6 ;  /* 0x000000ffff0a7224 */ /* 0x000fe200078e0a06 */
[C---:B------:R-:W-:Y:S01]  /*07d0*/  IADD3 R101, R14.reuse, 0xb, RZ ;  /* 0x0000000b0e657810 */ /* 0x040fe20007ffe0ff */
[----:B------:R-:W-:Y:S01]  /*07e0*/  IMAD.HI.U32 R6, R5, R13, RZ ;  /* 0x0000000d05067227 */ /* 0x000fe200078e00ff */
[----:B------:R-:W-:-:S02]  /*07f0*/  IADD3 R102, R14, 0xa, RZ ;  /* 0x0000000a0e667810 */ /* 0x000fc40007ffe0ff */
[----:B------:R-:W-:Y:S01]  /*0800*/  IABS R29, R101 ;  /* 0x00000065001d7213 */ /* 0x000fe20000000000 */
[----:B------:R-:W-:Y:S01]  /*0810*/  IMAD R9, R0, R9, R12 ;  /* 0x0000000900097224 */ /* 0x000fe200078e020c */
[----:B------:R-:W-:Y:S01]  /*0820*/  IADD3 R12, -R6, RZ, RZ ;  /* 0x000000ff060c7210 */ /* 0x000fe20007ffe1ff */
[C---:B------:R-:W-:Y:S01]  /*0830*/  IMAD.HI.U32 R6, R5.reuse, R19, RZ ;  /* 0x0000001305067227 */ /* 0x040fe200078e00ff */
[----:B------:R-:W-:Y:S02]  /*0840*/  IABS R25, R102 ;  /* 0x0000006600197213 */ /* 0x000fe40000000000 */
[----:B------:R-:W-:Y:S01]  /*0850*/  IADD3 R100, R14, 0xc, RZ ;  /* 0x0000000c0e647810 */ /* 0x000fe20007ffe0ff */
[----:B------:R-:W-:Y:S01]  /*0860*/  IMAD R11, R0, R10, R11 ;  /* 0x0000000a000b7224 */ /* 0x000fe200078e020b */
[----:B------:R-:W-:Y:S01]  /*0870*/  IADD3 R6, -R6, RZ, RZ ;  /* 0x000000ff06067210 */ /* 0x000fe20007ffe1ff */
[----:B------:R-:W-:Y:S01]  /*0880*/  IMAD.HI.U32 R10, R5, R15, RZ ;  /* 0x0000000f050a7227 */ /* 0x000fe200078e00ff */
[----:B------:R-:W-:-:S02]  /*0890*/  IABS R31, R100 ;  /* 0x00000064001f7213 */ /* 0x000fc40000000000 */
[C---:B------:R-:W-:Y:S01]  /*08a0*/  IADD3 R99, R14.reuse, 0xd, RZ ;  /* 0x0000000d0e637810 */ /* 0x040fe20007ffe0ff */
[----:B------:R-:W-:Y:S01]  /*08b0*/  IMAD.MOV R10, RZ, RZ, -R10 ;  /* 0x000000ffff0a7224 */ /* 0x000fe200078e0a0a */
[----:B------:R-:W-:Y:S01]  /*08c0*/  IADD3 R96, R14, 0x10, RZ ;  /* 0x000000100e607810 */ /* 0x000fe20007ffe0ff */
[----:B------:R-:W-:Y:S01]  /*08d0*/  IMAD R19, R0, R6, R19 ;  /* 0x0000000600137224 */ /* 0x000fe200078e0213 */
[----:B------:R-:W-:Y:S01]  /*08e0*/  IABS R33, R99 ;  /* 0x0000006300217213 */ /* 0x000fe20000000000 */
[C---:B------:R-:W-:Y:S01]  /*08f0*/  IMAD.HI.U32 R6, R5.reuse, R21, RZ ;  /* 0x0000001505067227 */ /* 0x040fe200078e00ff */
[----:B------:R-:W-:Y:S02]  /*0900*/  IADD3 R98, R14, 0xf, RZ ;  /* 0x0000000f0e627810 */ /* 0x000fe40007ffe0ff */
[----:B------:R-:W-:Y:S01]  /*0910*/  IABS R39, R96 ;  /* 0x0000006000277213 */ /* 0x000fe20000000000 */
[----:B------:R-:W-:Y:S01]  /*0920*/  IMAD R15, R0, R10, R15 ;  /* 0x0000000a000f7224 */ /* 0x000fe200078e020f */
[----:B------:R-:W-:Y:S01]  /*0930*/  IABS R35, R98 ;  /* 0x0000006200237213 */ /* 0x000fe20000000000 */
[----:B------:R-:W-:Y:S01]  /*0940*/  IMAD.MOV R10, RZ, RZ, -R6 ;  /* 0x000000ffff0a7224 */ /* 0x000fe200078e0a06 */
[C---:B------:R-:W-:Y:S01]  /*0950*/  IADD3 R94, R14.reuse, 0x11, RZ ;  /* 0x000000110e5e7810 */ /* 0x040fe20007ffe0ff */
[----:B------:R-:W-:Y:S01]  /*0960*/  IMAD.HI.U32 R6, R5, R23, RZ ;  /* 0x0000001705067227 */ /* 0x000fe200078e00ff */
[----:B------:R-:W-:-:S02]  /*0970*/  IADD3 R92, R14, 0x12, RZ ;  /* 0x000000120e5c7810 */ /* 0x000fc40007ffe0ff */
[----:B------:R-:W-:Y:S01]  /*0980*/  IABS R41, R94 ;  /* 0x0000005e00297213 */ /* 0x000fe20000000000 */
[----:B------:R-:W-:Y:S01]  /*0990*/  IMAD R13, R0, R12, R13 ;  /* 0x0000000c000d7224 */ /* 0x000fe200078e020d */
[----:B------:R-:W-:Y:S01]  /*09a0*/  IABS R43, R92 ;  /* 0x0000005c002b7213 */ /* 0x000fe20000000000 */
[----:B------:R-:W-:Y:S01]  /*09b0*/  IMAD.MOV R12, RZ, RZ, -R6 ;  /* 0x000000ffff0c7224 */ /* 0x000fe200078e0a06 */
[C---:B------:R-:W-:Y:S01]  /*09c0*/  IADD3 R88, R14.reuse, 0x15, RZ ;  /* 0x000000150e587810 */ /* 0x040fe20007ffe0ff */
        /* <DEDUP_REMOVED lines=18> */
[----:B------:R-:W-:Y:S01]  /*0af0*/  IADD3 R10, -R6, RZ, RZ ;  /* 0x000000ff060a7210 */ /* 0x000fe20007ffe1ff */
[----:B------:R-:W-:Y:S01]  /*0b00*/  IMAD.HI.U32 R6, R5, R33, RZ ;  /* 0x0000002105067227 */ /* 0x000fe200078e00ff */
[----:B------:R-:W-:-:S02]  /*0b10*/  IABS R53, R82 ;  /* 0x0000005200357213 */ /* 0x000fc40000000000 */
[----:B------:R-:W-:Y:S01]  /*0b20*/  IADD3 R78, R14, 0x1b, RZ ;  /* 0x0000001b0e4e7810 */ /* 0x000fe20007ffe0ff */
[----:B------:R-:W-:Y:S01]  /*0b30*/  IMAD R23, R0, R12, R23 ;  /* 0x0000000c00177224 */ /* 0x000fe200078e0217 */
[C---:B------:R-:W-:Y:S01]  /*0b40*/  IADD3 R20, R14.reuse, 0x1c, RZ ;  /* 0x0000001c0e147810 */ /* 0x040fe20007ffe0ff */
[----:B------:R-:W-:Y:S01]  /*0b50*/  IMAD.MOV R12, RZ, RZ, -R6 ;  /* 0x000000ffff0c7224 */ /* 0x000fe200078e0a06 */
[----:B------:R-:W-:Y:S01]  /*0b60*/  IABS R63, R78 ;  /* 0x0000004e003f7213 */ /* 0x000fe20000000000 */
[C---:B------:R-:W-:Y:S01]  /*0b70*/  IMAD.HI.U32 R6, R5.reuse, R39, RZ ;  /* 0x0000002705067227 */ /* 0x040fe200078e00ff */
[----:B------:R-:W-:Y:S02]  /*0b80*/  IABS R69, R20 ;  /* 0x0000001400457213 */ /* 0x000fe40000000000 */
[----:B------:R-:W-:Y:S01]  /*0b90*/  IADD3 R74, R14, 0x1f, RZ ;  /* 0x0000001f0e4a7810 */ /* 0x000fe20007ffe0ff */
[----:B------:R-:W-:Y:S01]  /*0ba0*/  IMAD R31, R0, R10, R31 ;  /* 0x0000000a001f7224 */ /* 0x000fe200078e021f */
[----:B------:R-:W-:Y:S01]  /*0bb0*/  IADD3 R76, R14, 0x1e, RZ ;  /* 0x0000001e0e4c7810 */ /* 0x000fe20007ffe0ff */
[----:B------:R-:W-:Y:S01]  /*0bc0*/  IMAD.HI.U32 R10, R5, R35, RZ ;  /* 0x00000023050a7227 */ /* 0x000fe200078e00ff */
[----:B------:R-:W-:-:S02]  /*0bd0*/  IABS R67, R74 ;  /* 0x0000004a00437213 */ /* 0x000fc40000000000 */
[----:B------:R-:W-:Y:S01]  /*0be0*/  IABS R65, R76 ;  /* 0x0000004c00417213 */ /* 0x000fe20000000000 */
[----:B------:R-:W-:Y:S01]  /*0bf0*/  IMAD.MOV R6, RZ, RZ, -R6 ;  /* 0x000000ffff067224 */ /* 0x000fe200078e0a06 */
[----:B------:R-:W-:Y:S01]  /*0c00*/  IADD3 R10, -R10, RZ, RZ ;  /* 0x000000ff0a0a7210 */ /* 0x000fe20007ffe1ff */
[----:B------:R-:W-:Y:S01]  /*0c10*/  IMAD R33, R0, R12, R33 ;  /* 0x0000000c00217224 */ /* 0x000fe200078e0221 */
[----:B------:R-:W-:Y:S01]  /*0c20*/  IADD3 R72, R14, 0x20, RZ ;  /* 0x000000200e487810 */ /* 0x000fe20007ffe0ff */
[----:B------:R-:W-:Y:S01]  /*0c30*/  IMAD R39, R0, R6, R39 ;  /* 0x0000000600277224 */ /* 0x000fe200078e0227 */
[----:B------:R-:W-:Y:S01]  /*0c40*/  IADD3 R70, R14, 0x21, RZ ;  /* 0x000000210e467810 */ /* 0x000fe20007ffe0ff */
[C---:B------:R-:W-:Y:S01]  /*0c50*/  IMAD.HI.U32 R6, R5.reuse, R41, RZ ;  /* 0x0000002905067227 */ /* 0x040fe200078e00ff */
[----:B------:R-:W-:Y:S02]  /*0c60*/  IABS R73, R72 ;  /* 0x0000004800497213 */ /* 0x000fe40000000000 */
[----:B------:R-:W-:Y:S01]  /*0c70*/  IABS R77, R70 ;  /* 0x00000046004d7213 */ /* 0x000fe20000000000 */
[----:B------:R-:W-:Y:S01]  /*0c80*/  IMAD R35, R0, R10, R35 ;  /* 0x0000000a00237224 */ /* 0x000fe200078e0223 */
[C---:B------:R-:W-:Y:S01]  /*0c90*/  IADD3 R64, R14.reuse, 0x24, RZ ;  /* 0x000000240e407810 */ /* 0x040fe20007ffe0ff */
[----:B------:R-:W-:Y:S01]  /*0ca0*/  IMAD.MOV R10, RZ, RZ, -R6 ;  /* 0x000000ffff0a7224 */ /* 0x000fe200078e0a06 */
[----:B------:R-:W-:Y:S01]  /*0cb0*/  IADD3 R66, R14, 0x23, RZ ;  /* 0x000000230e427810 */ /* 0x000fe20007ffe0ff */
[----:B------:R-:W-:Y:S01]  /*0cc0*/  IMAD.HI.U32 R6, R5, R43, RZ ;  /* 0x0000002b05067227 */ /* 0x000fe200078e00ff */
[----:B------:R-:W-:-:S02]  /*0cd0*/  IABS R81, R64 ;  /* 0x0000004000517213 */ /* 0x000fc40000000000 */
[----:B------:R-:W-:Y:S01]  /*0ce0*/  IABS R75, R66 ;  /* 0x00000042004b7213 */ /* 0x000fe20000000000 */
[----:B------:R-:W-:Y:S01]  /*0cf0*/  IMAD R41, R0, R10, R41 ;  /* 0x0000000a00297224 */ /* 0x000fe200078e0229 */
[----:B------:R-:W-:Y:S01]  /*0d00*/  IADD3 R12, -R6, RZ, RZ ;  /* 0x000000ff060c7210 */ /* 0x000fe20007ffe1ff */
[C---:B------:R-:W-:Y:S01]  /*0d10*/  IMAD.HI.U32 R6, R5.reuse, R49, RZ ;  /* 0x0000003105067227 */ /* 0x040fe200078e00ff */
[C---:B------:R-:W-:Y:S02]  /*0d20*/  IADD3 R62, R14.reuse, 0x25, RZ ;  /* 0x000000250e3e7810 */ /* 0x040fe40007ffe0ff */
[----:B------:R-:W-:Y:S01]  /*0d30*/  IADD3 R60, R14, 0x26, RZ ;  /* 0x000000260e3c7810 */ /* 0x000fe20007ffe0ff */
[C---:B------:R-:W-:Y:S01]  /*0d40*/  IMAD.HI.U32 R10, R5.reuse, R45, RZ ;  /* 0x0000002d050a7227 */ /* 0x040fe200078e00ff */
[----:B------:R-:W-:Y:S02]  /*0d50*/  IADD3 R6, -R6, RZ, RZ ;  /* 0x000000ff06067210 */ /* 0x000fe40007ffe1ff */
[----:B------:R-:W-:Y:S01]  /*0d60*/  IABS R83, R62 ;  /* 0x0000003e00537213 */ /* 0x000fe20000000000 */
[----:B------:R-:W-:Y:S01]  /*0d70*/  IMAD.MOV R10, RZ, RZ, -R10 ;  /* 0x000000ffff0a7224 */ /* 0x000fe200078e0a0a */
[----:B------:R-:W-:Y:S01]  /*0d80*/  IABS R89, R60 ;  /* 0x0000003c00597213 */ /* 0x000fe20000000000 */
[----:B------:R-:W-:Y:S01]  /*0d90*/  IMAD R49, R0, R6, R49 ;  /* 0x0000000600317224 */ /* 0x000fe200078e0231 */
        /* <DEDUP_REMOVED lines=28> */
[----:B------:R-:W-:Y:S01]  /*0f60*/  IADD3 R114, R14, 0x4, RZ ;  /* 0x000000040e727810 */ /* 0x000fe20007ffe0ff */
[----:B------:R-:W-:Y:S01]  /*0f70*/  IMAD.HI.U32 R6, R5, R63, RZ ;  /* 0x0000003f05067227 */ /* 0x000fe200078e00ff */
[----:B------:R-:W-:-:S02]  /*0f80*/  ISETP.GT.U32.AND P3, PT, R0, R7, PT ;  /* 0x000000070000720c */ /* 0x000fc40003f64070 */
[----:B------:R-:W-:Y:S01]  /*0f90*/  IABS R17, R114 ;  /* 0x0000007200117213 */ /* 0x000fe20000000000 */
[----:B------:R-:W-:Y:S01]  /*0fa0*/  IMAD R53, R0, R10, R53 ;  /* 0x0000000a00357224 */ /* 0x000fe200078e0235 */
[----:B------:R-:W-:Y:S01]  /*0fb0*/  IADD3 R10, -R6, RZ, RZ ;  /* 0x000000ff060a7210 */ /* 0x000fe20007ffe1ff */
[C---:B------:R-:W-:Y:S01]  /*0fc0*/  IMAD.HI.U32 R6, R5.reuse, R69, RZ ;  /* 0x0000004505067227 */ /* 0x040fe200078e00ff */
[C---:B------:R-:W-:Y:S01]  /*0fd0*/  ISETP.GT.U32.AND P5, PT, R0.reuse, R13, PT ;  /* 0x0000000d0000720c */ /* 0x040fe20003fa4070 */
[----:B------:R-:W-:Y:S01]  /*0fe0*/  STL [R1+0x17e0], R114 ;  /* 0x0017e07201007387 */ /* 0x000fe20000100800 */
[C---:B------:R-:W-:Y:S01]  /*0ff0*/  ISETP.GT.U32.AND P1, PT, R0.reuse, R9, PT ;  /* 0x000000090000720c */ /* 0x040fe20003f24070 */
[C---:B------:R-:W-:Y:S01]  /*1000*/  IMAD R59, R0.reuse, R12, R59 ;  /* 0x0000000c003b7224 */ /* 0x040fe200078e023b */
[----:B------:R-:W-:Y:S01]  /*1010*/  ISETP.GT.U32.AND P2, PT, R0, R11, PT ;  /* 0x0000000b0000720c */ /* 0x000fe20003f44070 */
[----:B------:R-:W-:Y:S01]  /*1020*/  IMAD.MOV R12, RZ, RZ, -R6 ;  /* 0x000000ffff0c7224 */ /* 0x000fe200078e0a06 */
[C---:B------:R-:W-:Y:S01]  /*1030*/  IADD3 R104, R14.reuse, 0x9, RZ ;  /* 0x000000090e687810 */ /* 0x040fe20007ffe0ff */
[C---:B------:R-:W-:Y:S01]  /*1040*/  IMAD.HI.U32 R6, R5.reuse, R67, RZ ;  /* 0x0000004305067227 */ /* 0x040fe200078e00ff */
[----:B------:R-:W-:Y:S01]  /*1050*/  IADD3 R26, R14, 0xe, RZ ;  /* 0x0000000e0e1a7810 */ /* 0x000fe20007ffe0ff */
[----:B------:R-:W-:Y:S01]  /*1060*/  STL [R1+0x17dc], R112 ;  /* 0x0017dc7001007387 */ /* 0x000fe20000100800 */
[----:B------:R-:W-:Y:S01]  /*1070*/  IABS R27, R104 ;  /* 0x00000068001b7213 */ /* 0x000fe20000000000 */
[----:B------:R-:W-:Y:S01]  /*1080*/  IMAD R63, R0, R10, R63 ;  /* 0x0000000a003f7224 */ /* 0x000fe200078e023f */
[----:B------:R-:W-:Y:S01]  /*1090*/  IABS R37, R26 ;  /* 0x0000001a00257213 */ /* 0x000fe20000000000 */
[----:B------:R-:W-:Y:S01]  /*10a0*/  IMAD.HI.U32 R10, R5, R65, RZ ;  /* 0x00000041050a7227 */ /* 0x000fe200078e00ff */
[----:B------:R-:W-:Y:S01]  /*10b0*/  IADD3 R24, R14, 0x13, RZ ;  /* 0x000000130e187810 */ /* 0x000fe20007ffe0ff */
[----:B------:R-:W-:Y:S01]  /*10c0*/  STL [R1+0x17f0], R110 ;  /* 0x0017f06e01007387 */ /* 0x000fe20000100800 */
[----:B------:R-:W-:Y:S01]  /*10d0*/  @!P1 IADD3 R9, R9, -R0, RZ ;  /* 0x8000000009099210 */ /* 0x000fe20007ffe0ff */
[----:B------:R-:W-:Y:S01]  /*10e0*/  IMAD.MOV R6, RZ, RZ, -R6 ;  /* 0x000000ffff067224 */ /* 0x000fe200078e0a06 */
[----:B------:R-:W-:Y:S01]  /*10f0*/  IADD3 R10, -R10, RZ, RZ ;  /* 0x000000ff0a0a7210 */ /* 0x000fe20007ffe1ff */
[C---:B------:R-:W-:Y:S01]  /*1100*/  IMAD R69, R0.reuse, R12, R69 ;  /* 0x0000000c00457224 */ /* 0x040fe200078e0245 */
[----:B------:R-:W-:Y:S01]  /*1110*/  IABS R47, R24 ;  /* 0x00000018002f7213 */ /* 0x000fe20000000000 */
[----:B------:R-:W-:Y:S01]  /*1120*/  IMAD R67, R0, R6, R67 ;  /* 0x0000000600437224 */ /* 0x000fe200078e0243 */
[----:B------:R-:W-:Y:S01]  /*1130*/  STL [R1+0x17fc], R108 ;  /* 0x0017fc6c01007387 */ /* 0x000fe20000100800 */
[----:B------:R-:W-:Y:S01]  /*1140*/  IMAD.HI.U32 R6, R5, R73, RZ ;  /* 0x0000004905067227 */ /* 0x000fe200078e00ff */
[----:B------:R-:W-:-:S02]  /*1150*/  IADD3 R22, R14, 0x18, RZ ;  /* 0x000000180e167810 */ /* 0x000fc40007ffe0ff */
[----:B------:R-:W-:Y:S01]  /*1160*/  STL [R1+0x1800], R106 ;  /* 0x0018006a01007387 */ /* 0x000fe20000100800 */
[----:B------:R-:W-:Y:S01]  /*1170*/  IMAD R65, R0, R10, R65 ;  /* 0x0000000a00417224 */ /* 0x000fe200078e0241 */
[----:B------:R-:W-:Y:S01]  /*1180*/  IABS R61, R22 ;  /* 0x00000016003d7213 */ /* 0x000fe20000000000 */
[----:B------:R-:W-:Y:S01]  /*1190*/  IMAD.MOV R10, RZ, RZ, -R6 ;  /* 0x000000ffff0a7224 */ /* 0x000fe200078e0a06 */
[----:B------:R-:W-:Y:S01]  /*11a0*/  STL [R1+0x180c], R104 ;  /* 0x00180c6801007387 */ /* 0x000fe20000100800 */
[C---:B------:R-:W-:Y:S01]  /*11b0*/  IMAD.HI.U32 R6, R5.reuse, R77, RZ ;  /* 0x0000004d05067227 */ /* 0x040fe200078e00ff */
[----:B------:R-:W-:Y:S02]  /*11c0*/  IADD3 R18, R14, 0x1d, RZ ;  /* 0x0000001d0e127810 */ /* 0x000fe40007ffe0ff */
[----:B------:R-:W-:Y:S01]  /*11d0*/  STL [R1+0x1818], R102 ;  /* 0x0018186601007387 */ /* 0x000fe20000100800 */
[----:B------:R-:W-:Y:S01]  /*11e0*/  IMAD R73, R0, R10, R73 ;  /* 0x0000000a00497224 */ /* 0x000fe200078e0249 */
[----:B------:R-:W-:Y:S01]  /*11f0*/  IADD3 R12, -R6, RZ, RZ ;  /* 0x000000ff060c7210 */ /* 0x000fe20007ffe1ff */
[----:B------:R-:W-:Y:S01]  /*1200*/  IMAD.HI.U32 R6, R5, R81, RZ ;  /* 0x0000005105067227 */ /* 0x000fe200078e00ff */
[----:B------:R1:W-:Y:S01]  /*1210*/  STL [R1+0x1830], R101 ;  /* 0x0018306501007387 */ /* 0x0003e20000100800 */
[----:B------:R-:W-:-:S02]  /*1220*/  IABS R71, R18 ;  /* 0x0000001200477213 */ /* 0x000fc40000000000 */
[C---:B------:R-:W-:Y:S01]  /*1230*/  IMAD.HI.U32 R10, R5.reuse, R75, RZ ;  /* 0x0000004b050a7227 */ /* 0x040fe200078e00ff */
[----:B------:R-:W-:Y:S01]  /*1240*/  IADD3 R6, -R6, RZ, RZ ;  /* 0x000000ff06067210 */ /* 0x000fe20007ffe1ff */
[----:B------:R-:W-:Y:S01]  /*1250*/  STL [R1+0x182c], R100 ;  /* 0x00182c6401007387 */ /* 0x000fe20000100800 */
[C---:B------:R-:W-:Y:S01]  /*1260*/  IADD3 R68, R14.reuse, 0x22, RZ ;  /* 0x000000220e447810 */ /* 0x040fe20007ffe0ff */
[----:B------:R-:W-:Y:S01]  /*1270*/  IMAD.MOV R10, RZ, RZ, -R10 ;  /* 0x000000ffff0a7224 */ /* 0x000fe200078e0a0a */
[----:B------:R-:W-:Y:S01]  /*1280*/  IADD3 R58, R14, 0x27, RZ ;  /* 0x000000270e3a7810 */ /* 0x000fe20007ffe0ff */
[C---:B------:R-:W-:Y:S01]  /*1290*/  IMAD R81, R0.reuse, R6, R81 ;  /* 0x0000000600517224 */ /* 0x040fe200078e0251 */
[----:B------:R2:W-:Y:S01]  /*12a0*/  STL [R1+0x1840], R99 ;  /* 0x0018406301007387 */ /* 0x0005e20000100800 */
[C---:B------:R-:W-:Y:S01]  /*12b0*/  IMAD.HI.U32 R6, R5.reuse, R83, RZ ;  /* 0x0000005305067227 */ /* 0x040fe200078e00ff */
[----:B------:R-:W-:Y:S02]  /*12c0*/  IABS R79, R68 ;  /* 0x00000044004f7213 */ /* 0x000fe40000000000 */
[----:B------:R-:W-:Y:S01]  /*12d0*/  IABS R91, R58 ;  /* 0x0000003a005b7213 */ /* 0x000fe20000000000 */
[----:B------:R-:W-:Y:S01]  /*12e0*/  IMAD R75, R0, R10, R75 ;  /* 0x0000000a004b7224 */ /* 0x000fe200078e024b */
[C---:B------:R-:W-:Y:S01]  /*12f0*/  IADD3 R48, R14.reuse, 0x2c, RZ ;  /* 0x0000002c0e307810 */ /* 0x040fe20007ffe0ff */
[----:B------:R-:W-:Y:S01]  /*1300*/  IMAD.MOV R10, RZ, RZ, -R6 ;  /* 0x000000ffff0a7224 */ /* 0x000fe200078e0a06 */
[----:B------:R-:W-:Y:S01]  /*1310*/  IADD3 R40, R14, 0x30, RZ ;  /* 0x000000300e287810 */ /* 0x000fe20007ffe0ff */
[C---:B------:R-:W-:Y:S01]  /*1320*/  IMAD.HI.U32 R6, R5.reuse, R89, RZ ;  /* 0x0000005905067227 */ /* 0x040fe200078e00ff */
[----:B------:R-:W-:Y:S01]  /*1330*/  IABS R105, R48 ;  /* 0x0000003000697213 */ /* 0x000fe20000000000 */
[----:B------:R3:W-:Y:S01]  /*1340*/  STL [R1+0x1848], R26 ;  /* 0x0018481a01007387 */ /* 0x0007e20000100800 */
[----:B------:R-:W-:Y:S01]  /*1350*/  IABS R109, R40 ;  /* 0x00000028006d7213 */ /* 0x000fe20000000000 */
[----:B------:R-:W-:Y:S01]  /*1360*/  IMAD R77, R0, R12, R77 ;  /* 0x0000000c004d7224 */ /* 0x000fe200078e024d */
[C---:B------:R-:W-:Y:S01]  /*1370*/  IADD3 R36, R14.reuse, 0x32, RZ ;  /* 0x000000320e247810 */ /* 0x040fe20007ffe0ff */
[----:B------:R-:W-:Y:S01]  /*1380*/  IMAD.MOV R12, RZ, RZ, -R6 ;  /* 0x000000ffff0c7224 */ /* 0x000fe200078e0a06 */
[C---:B------:R-:W-:Y:S01]  /*1390*/  IADD3 R34, R14.reuse, 0x33, RZ ;  /* 0x000000330e227810 */ /* 0x040fe20007ffe0ff */
[C---:B------:R-:W-:Y:S01]  /*13a0*/  IMAD.HI.U32 R6, R5.reuse, R87, RZ ;  /* 0x0000005705067227 */ /* 0x040fe200078e00ff */
[----:B------:R-:W-:Y:S01]  /*13b0*/  IABS R113, R36 ;  /* 0x0000002400717213 */ /* 0x000fe20000000000 */
[----:B------:R-:W-:Y:S01]  /*13c0*/  STL [R1+0x1860], R98 ;  /* 0x0018606201007387 */ /* 0x000fe20000100800 */
[----:B------:R-:W-:Y:S01]  /*13d0*/  IADD3 R38, R14, 0x31, RZ ;  /* 0x000000310e267810 */ /* 0x000fe20007ffe0ff */
[----:B------:R-:W-:Y:S01]  /*13e0*/  IMAD R83, R0, R10, R83 ;  /* 0x0000000a00537224 */ /* 0x000fe200078e0253 */
[----:B------:R-:W-:Y:S01]  /*13f0*/  IABS R115, R34 ;  /* 0x0000002200737213 */ /* 0x000fe20000000000 */
[----:B------:R-:W-:Y:S01]  /*1400*/  IMAD.MOV R6, RZ, RZ, -R6 ;  /* 0x000000ffff067224 */ /* 0x000fe200078e0a06 */
[----:B------:R-:W-:Y:S01]  /*1410*/  IADD3 R32, R14, 0x34, RZ ;  /* 0x000000340e207810 */ /* 0x000fe20007ffe0ff */
[C---:B------:R-:W-:Y:S01]  /*1420*/  IMAD.HI.U32 R10, R5.reuse, R85, RZ ;  /* 0x00000055050a7227 */ /* 0x040fe200078e00ff */
[----:B------:R-:W-:Y:S01]  /*1430*/  IABS R111, R38 ;  /* 0x00000026006f7213 */ /* 0x000fe20000000000 */
[----:B------:R-:W-:Y:S01]  /*1440*/  STL [R1+0x185c], R96 ;  /* 0x00185c6001007387 */ /* 0x000fe20000100800 */
[----:B------:R-:W-:Y:S01]  /*1450*/  IABS R117, R32 ;  /* 0x0000002000757213 */ /* 0x000fe20000000000 */
[----:B------:R-:W-:Y:S01]  /*1460*/  IMAD R87, R0, R6, R87 ;  /* 0x0000000600577224 */ /* 0x000fe200078e0257 */
[C---:B------:R-:W-:Y:S01]  /*1470*/  IADD3 R28, R14.reuse, 0x36, RZ ;  /* 0x000000360e1c7810 */ /* 0x040fe20007ffe0ff */
[----:B------:R-:W-:Y:S01]  /*1480*/  IMAD.MOV R10, RZ, RZ, -R10 ;  /* 0x000000ffff0a7224 */ /* 0x000fe200078e0a0a */
[----:B------:R-:W-:Y:S01]  /*1490*/  IADD3 R30, R14, 0x35, RZ ;  /* 0x000000350e1e7810 */ /* 0x000fe20007ffe0ff */
[C---:B------:R-:W-:Y:S01]  /*14a0*/  IMAD.HI.U32 R6, R5.reuse, R93, RZ ;  /* 0x0000005d05067227 */ /* 0x040fe200078e00ff */
[----:B------:R-:W-:Y:S01]  /*14b0*/  IABS R121, R28 ;  /* 0x0000001c00797213 */ /* 0x000fe20000000000 */
[----:B------:R-:W-:Y:S01]  /*14c0*/  STL [R1+0x1870], R94 ;  /* 0x0018705e01007387 */ /* 0x000fe20000100800 */
[----:B------:R-:W-:Y:S01]  /*14d0*/  IABS R119, R30 ;  /* 0x0000001e00777213 */ /* 0x000fe20000000000 */
[----:B------:R-:W-:Y:S01]  /*14e0*/  IMAD R85, R0, R10, R85 ;  /* 0x0000000a00557224 */ /* 0x000fe200078e0255 */
[----:B------:R-:W-:Y:S01]  /*14f0*/  IADD3 R10, -R6, RZ, RZ ;  /* 0x000000ff060a7210 */ /* 0x000fe20007ffe1ff */
[----:B------:R-:W-:Y:S01]  /*1500*/  IMAD.HI.U32 R6, R5, R103, RZ ;  /* 0x0000006705067227 */ /* 0x000fe200078e00ff */
[----:B------:R-:W-:Y:S03]  /*1510*/  STL [R1+0x1878], R92 ;  /* 0x0018785c01007387 */ /* 0x000fe60000100800 */
[----:B------:R-:W-:Y:S01]  /*1520*/  IMAD R89, R0, R12, R89 ;  /* 0x0000000c00597224 */ /* 0x000fe200078e0259 */
[----:B------:R4:W-:Y:S01]  /*1530*/  STL [R1+0x1890], R24 ;  /* 0x0018901801007387 */ /* 0x0009e20000100800 */
[----:B------:R-:W-:-:S02]  /*1540*/  IMAD.MOV R12, RZ, RZ, -R6 ;  /* 0x000000ffff0c7224 */ /* 0x000fc400078e0a06 */
[C---:B------:R-:W-:Y:S01]  /*1550*/  IMAD.HI.U32 R6, R5.reuse, R97, RZ ;  /* 0x0000006105067227 */ /* 0x040fe200078e00ff */
[----:B------:R-:W-:Y:S03]  /*1560*/  STL [R1+0x188c], R90 ;  /* 0x00188c5a01007387 */ /* 0x000fe60000100800 */
[----:B------:R-:W-:Y:S01]  /*1570*/  IMAD R93, R0, R10, R93 ;  /* 0x0000000a005d7224 */ /* 0x000fe200078e025d */
[----:B------:R-:W-:Y:S01]  /*1580*/  STL [R1+0x18a0], R88 ;  /* 0x0018a05801007387 */ /* 0x000fe20000100800 */
[----:B------:R-:W-:-:S03]  /*1590*/  IMAD.HI.U32 R10, R5, R95, RZ ;  /* 0x0000005f050a7227 */ /* 0x000fc600078e00ff */
[----:B------:R-:W-:Y:S01]  /*15a0*/  STL [R1+0x18a8], R86 ;  /* 0x0018a85601007387 */ /* 0x000fe20000100800 */
[----:B------:R-:W-:Y:S01]  /*15b0*/  IMAD.MOV R6, RZ, RZ, -R6 ;  /* 0x000000ffff067224 */ /* 0x000fe200078e0a06 */
[----:B------:R-:W-:Y:S01]  /*15c0*/  IADD3 R10, -R10, RZ, RZ ;  /* 0x000000ff0a0a7210 */ /* 0x000fe20007ffe1ff */
[C---:B------:R-:W-:Y:S01]  /*15d0*/  IMAD.HI.U32 R8, R5.reuse, R17, RZ ;  /* 0x0000001105087227 */ /* 0x040fe200078e00ff */
[----:B------:R-:W-:Y:S03]  /*15e0*/  STL [R1+0x18c0], R84 ;  /* 0x0018c05401007387 */ /* 0x000fe60000100800 */
[----:B------:R-:W-:Y:S01]  /*15f0*/  IMAD R97, R0, R6, R97 ;  /* 0x0000000600617224 */ /* 0x000fe200078e0261 */
[----:B------:R5:W-:Y:S01]  /*1600*/  STL [R1+0x18bc], R22 ;  /* 0x0018bc1601007387 */ /* 0x000be20000100800 */
[----:B------:R-:W-:-:S03]  /*1610*/  IMAD.HI.U32 R6, R5, R107, RZ ;  /* 0x0000006b05067227 */ /* 0x000fc600078e00ff */
[----:B------:R-:W-:Y:S01]  /*1620*/  STL [R1+0x18d0], R82 ;  /* 0x0018d05201007387 */ /* 0x000fe20000100800 */
[C---:B------:R-:W-:Y:S02]  /*1630*/  IMAD R95, R0.reuse, R10, R95 ;  /* 0x0000000a005f7224 */ /* 0x040fe400078e025f */
[----:B------:R-:W-:Y:S01]  /*1640*/  IMAD.MOV R10, RZ, RZ, -R6 ;  /* 0x000000ffff0a7224 */ /* 0x000fe200078e0a06 */
[----:B------:R-:W-:Y:S01]  /*1650*/  STL [R1+0x18d4], R80 ;  /* 0x0018d45001007387 */ /* 0x000fe20000100800 */
[----:B------:R-:W-:Y:S02]  /*1660*/  IMAD.MOV R8, RZ, RZ, -R8 ;  /* 0x000000ffff087224 */ /* 0x000fe400078e0a08 */
[----:B------:R-:W-:Y:S01]  /*1670*/  IMAD R107, R0, R10, R107 ;  /* 0x0000000a006b7224 */ /* 0x000fe200078e026b */
[----:B------:R-:W-:Y:S01]  /*1680*/  STL [R1+0x18cc], R78 ;  /* 0x0018cc4e01007387 */ /* 0x000fe20000100800 */
[----:B------:R-:W-:-:S03]  /*1690*/  IMAD.HI.U32 R10, R5, R57, RZ ;  /* 0x00000039050a7227 */ /* 0x000fc600078e00ff */
[----:B------:R1:W-:Y:S01]  /*16a0*/  STL [R1+0x18c8], R20 ;  /* 0x0018c81401007387 */ /* 0x0003e20000100800 */
[----:B------:R-:W-:Y:S02]  /*16b0*/  IMAD.MOV R10, RZ, RZ, -R10 ;  /* 0x000000ffff0a7224 */ /* 0x000fe400078e0a0a */
[C---:B------:R-:W-:Y:S01]  /*16c0*/  IMAD R17, R0.reuse, R8, R17 ;  /* 0x0000000800117224 */ /* 0x040fe200078e0211 */
[----:B------:R1:W-:Y:S01]  /*16d0*/  STL [R1+0x18c4], R18 ;  /* 0x0018c41201007387 */ /* 0x0003e20000100800 */
[C---:B------:R-:W-:Y:S02]  /*16e0*/  IMAD R57, R0.reuse, R10, R57 ;  /* 0x0000000a00397224 */ /* 0x040fe400078e0239 */
[--C-:B------:R-:W-:Y:S01]  /*16f0*/  @!P3 IMAD.IADD R7, R7, 0x1, -R0.reuse ;  /* 0x000000010707b824 */ /* 0x100fe200078e0a00 */
[C---:B------:R-:W-:Y:S01]  /*1700*/  ISETP.GT.U32.AND P4, PT, R0.reuse, R17, PT ;  /* 0x000000110000720c */ /* 0x040fe20003f84070 */
[--C-:B------:R-:W-:Y:S01]  /*1710*/  @!P5 IMAD.IADD R13, R13, 0x1, -R0.reuse ;  /* 0x000000010d0dd824 */ /* 0x100fe200078e0a00 */
[C---:B------:R-:W-:Y:S01]  /*1720*/  ISETP.GT.U32.AND P6, PT, R0.reuse, R57, PT ;  /* 0x000000390000720c */ /* 0x040fe20003fc4070 */
[----:B------:R-:W-:Y:S01]  /*1730*/  @!P2 IMAD.IADD R11, R11, 0x1, -R0 ;  /* 0x000000010b0ba824 */ /* 0x000fe200078e0a00 */
[C---:B------:R-:W-:Y:S01]  /*1740*/  ISETP.GT.U32.AND P1, PT, R0.reuse, R7, PT ;  /* 0x000000070000720c */ /* 0x040fe20003f24070 */
[C---:B------:R-:W-:Y:S01]  /*1750*/  IMAD.HI.U32 R8, R5.reuse, R27, RZ ;  /* 0x0000001b05087227 */ /* 0x040fe200078e00ff */
[C---:B------:R-:W-:Y:S01]  /*1760*/  ISETP.GT.U32.AND P2, PT, R0.reuse, R9, PT ;  /* 0x000000090000720c */ /* 0x040fe20003f44070 */
[----:B------:R1:W-:Y:S01]  /*1770*/  STL [R1+0x18b8], R76 ;  /* 0x0018b84c01007387 */ /* 0x0003e20000100800 */
[C---:B------:R-:W-:Y:S01]  /*1780*/  ISETP.GT.U32.AND P5, PT, R0.reuse, R11, PT ;  /* 0x0000000b0000720c */ /* 0x040fe20003fa4070 */
[----:B------:R-:W-:Y:S01]  /*1790*/  IMAD R103, R0, R12, R103 ;  /* 0x0000000c00677224 */ /* 0x000fe200078e0267 */
[----:B------:R-:W-:Y:S01]  /*17a0*/  IADD3 R8, -R8, RZ, RZ ;  /* 0x000000ff08087210 */ /* 0x000fe20007ffe1ff */
[----:B------:R-:W-:Y:S01]  /*17b0*/  IMAD.HI.U32 R6, R5, R109, RZ ;  /* 0x0000006d05067227 */ /* 0x000fe200078e00ff */
[----:B------:R1:W-:Y:S01]  /*17c0*/  STL [R1+0x18b4], R74 ;  /* 0x0018b44a01007387 */ /* 0x0003e20000100800 */
[----:B------:R-:W-:-:S02]  /*17d0*/  @!P4 IADD3 R17, R17, -R0, RZ ;  /* 0x800000001111c210 */ /* 0x000fc40007ffe0ff */
[--C-:B------:R-:W-:Y:S01]  /*17e0*/  @!P6 IMAD.IADD R57, R57, 0x1, -R0.reuse ;  /* 0x000000013939e824 */ /* 0x100fe200078e0a00 */
[C---:B------:R-:W-:Y:S01]  /*17f0*/  ISETP.GT.U32.AND P4, PT, R0.reuse, R13, PT ;  /* 0x0000000d0000720c */ /* 0x040fe20003f84070 */
[--C-:B------:R-:W-:Y:S01]  /*1800*/  @!P1 IMAD.IADD R7, R7, 0x1, -R0.reuse ;  /* 0x0000000107079824 */ /* 0x100fe200078e0a00 */
[C---:B------:R-:W-:Y:S01]  /*1810*/  ISETP.GT.U32.AND P1, PT, R0.reuse, R19, PT ;  /* 0x000000130000720c */ /* 0x040fe20003f24070 */
[C---:B------:R-:W-:Y:S01]  /*1820*/  IMAD R27, R0.reuse, R8, R27 ;  /* 0x00000008001b7224 */ /* 0x040fe200078e021b */
[C---:B------:R-:W-:Y:S01]  /*1830*/  ISETP.GT.U32.AND P3, PT, R0.reuse, R57, PT ;  /* 0x000000390000720c */ /* 0x040fe20003f64070 */
[----:B------:R-:W-:Y:S01]  /*1840*/  @!P5 IMAD.IADD R11, R11, 0x1, -R0 ;  /* 0x000000010b0bd824 */ /* 0x000fe200078e0a00 */
[C---:B------:R-:W-:Y:S01]  /*1850*/  ISETP.GT.U32.AND P5, PT, R0.reuse, R23, PT ;  /* 0x000000170000720c */ /* 0x040fe20003fa4070 */
[----:B------:R-:W-:Y:S01]  /*1860*/  IMAD.HI.U32 R8, R5, R37, RZ ;  /* 0x0000002505087227 */ /* 0x000fe200078e00ff */
[----:B------:R-:W-:Y:S01]  /*1870*/  @!P2 IADD3 R9, R9, -R0, RZ ;  /* 0x800000000909a210 */ /* 0x000fe20007ffe0ff */
[----:B------:R1:W-:Y:S01]  /*1880*/  STL [R1+0x18b0], R72 ;  /* 0x0018b04801007387 */ /* 0x0003e20000100800 */
[C---:B------:R-:W-:Y:S01]  /*1890*/  ISETP.GT.U32.AND P2, PT, R0.reuse, R21, PT ;  /* 0x000000150000720c */ /* 0x040fe20003f44070 */
[----:B------:R-:W-:Y:S01]  /*18a0*/  IMAD.MOV R8, RZ, RZ, -R8 ;  /* 0x000000ffff087224 */ /* 0x000fe200078e0a08 */
[----:B------:R-:W-:Y:S01]  /*18b0*/  ISETP.GT.U32.AND P6, PT, R0, R17, PT ;  /* 0x000000110000720c */ /* 0x000fe20003fc4070 */
[--C-:B------:R-:W-:Y:S01]  /*18c0*/  @!P4 IMAD.IADD R13, R13, 0x1, -R0.reuse ;  /* 0x000000010d0dc824 */ /* 0x100fe200078e0a00 */
[----:B------:R-:W-:Y:S01]  /*18d0*/  ISETP.GE.AND P4, PT, R14, RZ, PT ;  /* 0x000000ff0e00720c */ /* 0x000fe20003f86270 */
[--C-:B------:R-:W-:Y:S01]  /*18e0*/  @!P1 IMAD.IADD R19, R19, 0x1, -R0.reuse ;  /* 0x0000000113139824 */ /* 0x100fe200078e0a00 */
[----:B------:R-:W-:Y:S01]  /*18f0*/  ISETP.GE.AND P1, PT, R118, RZ, PT ;  /* 0x000000ff7600720c */ /* 0x000fe20003f26270 */
[--C-:B------:R-:W-:Y:S01]  /*1900*/  @!P3 IMAD.IADD R57, R57, 0x1, -R0.reuse ;  /* 0x000000013939b824 */ /* 0x100fe200078e0a00 */
[----:B------:R-:W-:Y:S01]  /*1910*/  ISETP.GT.U32.AND P3, PT, R0, R15, PT ;  /* 0x0000000f0000720c */ /* 0x000fe20003f64070 */
[----:B------:R-:W-:Y:S01]  /*1920*/  @!P5 IMAD.IADD R23, R23, 0x1, -R0 ;  /* 0x000000011717d824 */ /* 0x000fe200078e0a00 */
[----:B------:R-:W-:Y:S01]  /*1930*/  ISETP.GE.AND P5, PT, R114, RZ, PT ;  /* 0x000000ff7200720c */ /* 0x000fe20003fa6270 */
[----:B------:R-:W-:Y:S01]  /*1940*/  IMAD R37, R0, R8, R37 ;  /* 0x0000000800257224 */ /* 0x000fe200078e0225 */
[----:B------:R-:W-:Y:S01]  /*1950*/  IADD3 R12, -R6, RZ, RZ ;  /* 0x000000ff060c7210 */ /* 0x000fe20007ffe1ff */
[----:B------:R-:W-:Y:S01]  /*1960*/  IMAD.HI.U32 R8, R5, R47, RZ ;  /* 0x0000002f05087227 */ /* 0x000fe200078e00ff */
[-C--:B------:R-:W-:Y:S01]  /*1970*/  @!P2 IADD3 R21, R21, -R0.reuse, RZ ;  /* 0x800000001515a210 */ /* 0x080fe20007ffe0ff */
[----:B------:R-:W-:Y:S01]  /*1980*/  STL [R1+0x18ac], R70 ;  /* 0x0018ac4601007387 */ /* 0x000fe20000100800 */
[----:B------:R-:W-:Y:S01]  /*1990*/  ISETP.GE.AND P2, PT, R116, RZ, PT ;  /* 0x000000ff7400720c */ /* 0x000fe20003f46270 */
[----:B------:R-:W-:Y:S01]  /*19a0*/  @!P4 IMAD.MOV R7, RZ, RZ, -R7 ;  /* 0x000000ffff07c224 */ /* 0x000fe200078e0a07 */
[----:B------:R-:W-:Y:S01]  /*19b0*/  @!P6 IADD3 R17, R17, -R0, RZ ;  /* 0x800000001111e210 */ /* 0x000fe20007ffe0ff */
[----:B------:R-:W-:Y:S01]  /*19c0*/  IMAD.MOV R8, RZ, RZ, -R8 ;  /* 0x000000ffff087224 */ /* 0x000fe200078e0a08 */
[----:B------:R-:W-:Y:S01]  /*19d0*/  @!P1 IADD3 R11, -R11, RZ, RZ ;  /* 0x000000ff0b0b9210 */ /* 0x000fe20007ffe1ff */
[--C-:B------:R-:W-:Y:S01]  /*19e0*/  @!P3 IMAD.IADD R15, R15, 0x1, -R0.reuse ;  /* 0x000000010f0fb824 */ /* 0x100fe200078e0a00 */
[----:B------:R-:W-:Y:S01]  /*19f0*/  ISETP.GE.AND P3, PT, R122, RZ, PT ;  /* 0x000000ff7a00720c */ /* 0x000fe20003f66270 */
[----:B------:R-:W-:Y:S01]  /*1a00*/  @!P5 IMAD.MOV R17, RZ, RZ, -R17 ;  /* 0x000000ffff11d224 */ /* 0x000fe200078e0a11 */
[C---:B------:R-:W-:Y:S01]  /*1a10*/  ISETP.GT.U32.AND P1, PT, R0.reuse, R21, PT ;  /* 0x000000150000720c */ /* 0x040fe20003f24070 */
[C---:B------:R-:W-:Y:S01]  /*1a20*/  IMAD R47, R0.reuse, R8, R47 ;  /* 0x00000008002f7224 */ /* 0x040fe200078e022f */
[C---:B------:R-:W-:Y:S01]  /*1a30*/  ISETP.GT.U32.AND P4, PT, R0.reuse, R15, PT ;  /* 0x0000000f0000720c */ /* 0x040fe20003f84070 */
[C---:B------:R-:W-:Y:S01]  /*1a40*/  IMAD.HI.U32 R8, R5.reuse, R61, RZ ;  /* 0x0000003d05087227 */ /* 0x040fe200078e00ff */
[C---:B------:R-:W-:Y:S01]  /*1a50*/  ISETP.GT.U32.AND P6, PT, R0.reuse, R27, PT ;  /* 0x0000001b0000720c */ /* 0x040fe20003fc4070 */
[----:B------:R-:W-:Y:S01]  /*1a60*/  STL [R1+0x18a4], R68 ;  /* 0x0018a44401007387 */ /* 0x000fe20000100800 */
[C---:B------:R-:W-:Y:S01]  /*1a70*/  ISETP.GT.U32.AND P5, PT, R0.reuse, R25, PT ;  /* 0x000000190000720c */ /* 0x040fe20003fa4070 */
[----:B------:R-:W-:Y:S01]  /*1a80*/  @!P2 IMAD.MOV R13, RZ, RZ, -R13 ;  /* 0x000000ffff0da224 */ /* 0x000fe200078e0a0d */
[----:B------:R-:W-:Y:S01]  /*1a90*/  ISETP.GT.U32.AND P2, PT, R0, R23, PT ;  /* 0x000000170000720c */ /* 0x000fe20003f44070 */
[----:B------:R-:W-:Y:S01]  /*1aa0*/  IMAD.HI.U32 R6, R5, R113, RZ ;  /* 0x0000007105067227 */ /* 0x000fe200078e00ff */
[----:B------:R-:W-:Y:S01]  /*1ab0*/  IADD3 R8, -R8, RZ, RZ ;  /* 0x000000ff08087210 */ /* 0x000fe20007ffe1ff */
[----:B------:R-:W-:Y:S02]  /*1ac0*/  STL [R1+0x189c], R66 ;  /* 0x00189c4201007387 */ /* 0x000fe40000100800 */
[----:B------:R-:W-:Y:S01]  /*1ad0*/  @!P3 IMAD.MOV R9, RZ, RZ, -R9 ;  /* 0x000000ffff09b224 */ /* 0x000fe200078e0a09 */
[C---:B------:R-:W-:Y:S01]  /*1ae0*/  ISETP.GT.U32.AND P3, PT, R0.reuse, R19, PT ;  /* 0x000000130000720c */ /* 0x040fe20003f64070 */
[--C-:B------:R-:W-:Y:S01]  /*1af0*/  @!P1 IMAD.IADD R21, R21, 0x1, -R0.reuse ;  /* 0x0000000115159824 */ /* 0x100fe200078e0a00 */
[----:B------:R-:W-:Y:S01]  /*1b00*/  @!P4 IADD3 R15, R15, -R0, RZ ;  /* 0x800000000f0fc210 */ /* 0x000fe20007ffe0ff */
[C---:B------:R-:W-:Y:S01]  /*1b10*/  IMAD R61, R0.reuse, R8, R61 ;  /* 0x00000008003d7224 */ /* 0x040fe200078e023d */
[C---:B------:R-:W-:Y:S01]  /*1b20*/  ISETP.GT.U32.AND P4, PT, R0.reuse, R29, PT ;  /* 0x0000001d0000720c */ /* 0x040fe20003f84070 */
[----:B------:R-:W-:Y:S01]  /*1b30*/  @!P5 IMAD.IADD R25, R25, 0x1, -R0 ;  /* 0x000000011919d824 */ /* 0x000fe200078e0a00 */
[----:B------:R-:W-:Y:S01]  /*1b40*/  ISETP.GT.U32.AND P1, PT, R0, R33, PT ;  /* 0x000000210000720c */ /* 0x000fe20003f24070 */
[----:B------:R-:W-:Y:S01]  /*1b50*/  IMAD.HI.U32 R8, R5, R71, RZ ;  /* 0x0000004705087227 */ /* 0x000fe200078e00ff */
[----:B------:R-:W-:Y:S01]  /*1b60*/  @!P6 IADD3 R27, R27, -R0, RZ ;  /* 0x800000001b1be210 */ /* 0x000fe20007ffe0ff */
[----:B------:R-:W-:Y:S01]  /*1b70*/  STL [R1+0x1898], R64 ;  /* 0x0018984001007387 */ /* 0x000fe20000100800 */
[----:B------:R-:W-:Y:S01]  /*1b80*/  ISETP.GE.AND P5, PT, R110, RZ, PT ;  /* 0x000000ff6e00720c */ /* 0x000fe20003fa6270 */
[----:B------:R-:W-:Y:S01]  /*1b90*/  IMAD.MOV R8, RZ, RZ, -R8 ;  /* 0x000000ffff087224 */ /* 0x000fe200078e0a08 */
[C---:B------:R-:W-:Y:S01]  /*1ba0*/  ISETP.GT.U32.AND P6, PT, R0.reuse, R27, PT ;  /* 0x0000001b0000720c */ /* 0x040fe20003fc4070 */
[--C-:B------:R-:W-:Y:S01]  /*1bb0*/  @!P3 IMAD.IADD R19, R19, 0x1, -R0.reuse ;  /* 0x000000011313b824 */ /* 0x100fe200078e0a00 */
[C---:B------:R-:W-:Y:S01]  /*1bc0*/  ISETP.GT.U32.AND P3, PT, R0.reuse, R31, PT ;  /* 0x0000001f0000720c */ /* 0x040fe20003f64070 */
[----:B------:R-:W-:Y:S01]  /*1bd0*/  IMAD R71, R0, R8, R71 ;  /* 0x0000000800477224 */ /* 0x000fe200078e0247 */
[-C--:B------:R-:W-:Y:S01]  /*1be0*/  @!P2 IADD3 R23, R23, -R0.reuse, RZ ;  /* 0x800000001717a210 */ /* 0x080fe20007ffe0ff */
[----:B------:R-:W-:Y:S01]  /*1bf0*/  IMAD.HI.U32 R8, R5, R79, RZ ;  /* 0x0000004f05087227 */ /* 0x000fe200078e00ff */
[----:B------:R-:W-:Y:S01]  /*1c00*/  @!P4 IADD3 R29, R29, -R0, RZ ;  /* 0x800000001d1dc210 */ /* 0x000fe20007ffe0ff */
[----:B------:R-:W-:Y:S01]  /*1c10*/  STL [R1+0x1894], R62 ;  /* 0x0018943e01007387 */ /* 0x000fe20000100800 */
[----:B------:R-:W-:Y:S01]  /*1c20*/  ISETP.GE.AND P4, PT, R108, RZ, PT ;  /* 0x000000ff6c00720c */ /* 0x000fe20003f86270 */
[----:B------:R-:W-:Y:S01]  /*1c30*/  @!P1 IMAD.IADD R33, R33, 0x1, -R0 ;  /* 0x0000000121219824 */ /* 0x000fe200078e0a00 */
[----:B------:R-:W-:Y:S01]  /*1c40*/  ISETP.GE.AND P2, PT, R112, RZ, PT ;  /* 0x000000ff7000720c */ /* 0x000fe20003f46270 */
[----:B------:R-:W-:Y:S01]  /*1c50*/  IMAD.MOV R8, RZ, RZ, -R8 ;  /* 0x000000ffff087224 */ /* 0x000fe200078e0a08 */
[----:B------:R-:W-:Y:S01]  /*1c60*/  ISETP.GE.AND P1, PT, R104, RZ, PT ;  /* 0x000000ff6800720c */ /* 0x000fe20003f26270 */
[--C-:B------:R-:W-:Y:S01]  /*1c70*/  @!P6 IMAD.IADD R27, R27, 0x1, -R0.reuse ;  /* 0x000000011b1be824 */ /* 0x100fe200078e0a00 */
[----:B------:R-:W-:Y:S01]  /*1c80*/  @!P5 IADD3 R19, -R19, RZ, RZ ;  /* 0x000000ff1313d210 */ /* 0x000fe20007ffe1ff */
[--C-:B------:R-:W-:Y:S01]  /*1c90*/  @!P3 IMAD.IADD R31, R31, 0x1, -R0.reuse ;  /* 0x000000011f1fb824 */ /* 0x100fe200078e0a00 */
[----:B------:R-:W-:Y:S01]  /*1ca0*/  ISETP.GE.AND P3, PT, R106, RZ, PT ;  /* 0x000000ff6a00720c */ /* 0x000fe20003f66270 */
[C---:B------:R-:W-:Y:S01]  /*1cb0*/  IMAD R79, R0.reuse, R8, R79 ;  /* 0x00000008004f7224 */ /* 0x040fe200078e024f */
[C---:B------:R-:W-:Y:S01]  /*1cc0*/  ISETP.GT.U32.AND P5, PT, R0.reuse, R29, PT ;  /* 0x0000001d0000720c */ /* 0x040fe20003fa4070 */
[----:B------:R-:W-:Y:S01]  /*1cd0*/  IMAD.HI.U32 R8, R5, R91, RZ ;  /* 0x0000005b05087227 */ /* 0x000fe200078e00ff */
[----:B------:R-:W-:Y:S01]  /*1ce0*/  ISETP.GT.U32.AND P6, PT, R0, R37, PT ;  /* 0x000000250000720c */ /* 0x000fe20003fc4070 */
[----:B------:R-:W-:Y:S01]  /*1cf0*/  STL [R1+0x1888], R60 ;  /* 0x0018883c01007387 */ /* 0x000fe20000100800 */
[----:B------:R-:W-:Y:S01]  /*1d00*/  IADD3 R6, -R6, RZ, RZ ;  /* 0x000000ff06067210 */ /* 0x000fe20007ffe1ff */
[----:B------:R-:W-:Y:S01]  /*1d10*/  @!P4 IMAD.MOV R21, RZ, RZ, -R21 ;  /* 0x000000ffff15c224 */ /* 0x000fe200078e0a15 */
[C---:B------:R-:W-:Y:S01]  /*1d20*/  ISETP.GT.U32.AND P4, PT, R0.reuse, R31, PT ;  /* 0x0000001f0000720c */ /* 0x040fe20003f84070 */
[----:B------:R-:W-:Y:S01]  /*1d30*/  @!P2 IMAD.MOV R15, RZ, RZ, -R15 ;  /* 0x000000ffff0fa224 */ /* 0x000fe200078e0a0f */
[C---:B------:R-:W-:Y:S01]  /*1d40*/  ISETP.GT.U32.AND P2, PT, R0.reuse, R25, PT ;  /* 0x000000190000720c */ /* 0x040fe20003f44070 */
[C---:B------:R-:W-:Y:S01]  /*1d50*/  IMAD R113, R0.reuse, R6, R113 ;  /* 0x0000000600717224 */ /* 0x040fe200078e0271 */
[----:B------:R-:W-:Y:S01]  /*1d60*/  @!P1 IADD3 R27, -R27, RZ, RZ ;  /* 0x000000ff1b1b9210 */ /* 0x000fe20007ffe1ff */
[----:B------:R-:W-:Y:S01]  /*1d70*/  @!P3 IMAD.MOV R23, RZ, RZ, -R23 ;  /* 0x000000ffff17b224 */ /* 0x000fe200078e0a17 */
[C---:B------:R-:W-:Y:S01]  /*1d80*/  ISETP.GT.U32.AND P3, PT, R0.reuse, R33, PT ;  /* 0x000000210000720c */ /* 0x040fe20003f64070 */
[--C-:B------:R-:W-:Y:S01]  /*1d90*/  @!P5 IMAD.IADD R29, R29, 0x1, -R0.reuse ;  /* 0x000000011d1dd824 */ /* 0x100fe200078e0a00 */
[C---:B------:R-:W-:Y:S01]  /*1da0*/  ISETP.GT.U32.AND P1, PT, R0.reuse, R35, PT ;  /* 0x000000230000720c */ /* 0x040fe20003f24070 */
[--C-:B------:R-:W-:Y:S01]  /*1db0*/  @!P6 IMAD.IADD R37, R37, 0x1, -R0.reuse ;  /* 0x000000012525e824 */ /* 0x100fe200078e0a00 */
[----:B------:R-:W-:Y:S01]  /*1dc0*/  ISETP.GT.U32.AND P5, PT, R0, R41, PT ;  /* 0x000000290000720c */ /* 0x000fe20003fa4070 */
[----:B------:R-:W-:Y:S01]  /*1dd0*/  IMAD.HI.U32 R6, R5, R115, RZ ;  /* 0x0000007305067227 */ /* 0x000fe200078e00ff */
[----:B------:R-:W-:Y:S01]  /*1de0*/  IADD3 R8, -R8, RZ, RZ ;  /* 0x000000ff08087210 */ /* 0x000fe20007ffe1ff */
[----:B------:R-:W-:Y:S01]  /*1df0*/  STL [R1+0x1884], R58 ;  /* 0x0018843a01007387 */ /* 0x000fe20000100800 */
[----:B------:R-:W-:Y:S01]  /*1e00*/  @!P4 IADD3 R31, R31, -R0, RZ ;  /* 0x800000001f1fc210 */ /* 0x000fe20007ffe0ff */
[--C-:B------:R-:W-:Y:S01]  /*1e10*/  @!P2 IMAD.IADD R25, R25, 0x1, -R0.reuse ;  /* 0x000000011919a824 */ /* 0x100fe200078e0a00 */
[C---:B------:R-:W-:Y:S01]  /*1e20*/  ISETP.GT.U32.AND P4, PT, R0.reuse, R43, PT ;  /* 0x0000002b0000720c */ /* 0x040fe20003f84070 */
[C---:B------:R-:W-:Y:S01]  /*1e30*/  IMAD R91, R0.reuse, R8, R91 ;  /* 0x00000008005b7224 */ /* 0x040fe200078e025b */
[C---:B------:R-:W-:Y:S01]  /*1e40*/  ISETP.GT.U32.AND P2, PT, R0.reuse, R39, PT ;  /* 0x000000270000720c */ /* 0x040fe20003f44070 */
[--C-:B------:R-:W-:Y:S01]  /*1e50*/  @!P3 IMAD.IADD R33, R33, 0x1, -R0.reuse ;  /* 0x000000012121b824 */ /* 0x100fe200078e0a00 */
[----:B------:R-:W-:Y:S01]  /*1e60*/  ISETP.GT.U32.AND P6, PT, R0, R37, PT ;  /* 0x000000250000720c */ /* 0x000fe20003fc4070 */
[----:B------:R-:W-:Y:S01]  /*1e70*/  IMAD.HI.U32 R8, R5, R105, RZ ;  /* 0x0000006905087227 */ /* 0x000fe200078e00ff */
[----:B------:R-:W-:Y:S01]  /*1e80*/  ISETP.GE.AND P3, PT, R102, RZ, PT ;  /* 0x000000ff6600720c */ /* 0x000fe20003f66270 */
[----:B------:R-:W-:Y:S01]  /*1e90*/  STL [R1+0x1880], R56 ;  /* 0x0018803801007387 */ /* 0x000fe20000100800 */
[-C--:B------:R-:W-:Y:S01]  /*1ea0*/  @!P1 IADD3 R35, R35, -R0.reuse, RZ ;  /* 0x8000000023239210 */ /* 0x080fe20007ffe0ff */
[--C-:B------:R-:W-:Y:S01]  /*1eb0*/  @!P5 IMAD.IADD R41, R41, 0x1, -R0.reuse ;  /* 0x000000012929d824 */ /* 0x100fe200078e0a00 */
[----:B------:R-:W-:Y:S01]  /*1ec0*/  ISETP.GE.AND P1, PT, R101, RZ, PT ;  /* 0x000000ff6500720c */ /* 0x000fe20003f26270 */
[----:B-1----:R-:W-:Y:S01]  /*1ed0*/  IMAD.MOV.U32 R101, RZ, RZ, R29 ;  /* 0x000000ffff657224 */ /* 0x002fe200078e001d */
[----:B------:R-:W-:Y:S01]  /*1ee0*/  ISETP.GE.AND P5, PT, R99, RZ, PT ;  /* 0x000000ff6300720c */ /* 0x000fe20003fa6270 */
[----:B--2---:R-:W-:Y:S01]  /*1ef0*/  IMAD.MOV.U32 R99, RZ, RZ, R25 ;  /* 0x000000ffff637224 */ /* 0x004fe200078e0019 */
[----:B------:R-:W-:Y:S01]  /*1f00*/  @!P4 IADD3 R43, R43, -R0, RZ ;  /* 0x800000002b2bc210 */ /* 0x000fe20007ffe0ff */
[--C-:B------:R-:W-:Y:S01]  /*1f10*/  @!P2 IMAD.IADD R39, R39, 0x1, -R0.reuse ;  /* 0x000000012727a824 */ /* 0x100fe200078e0a00 */
[----:B------:R-:W-:Y:S01]  /*1f20*/  ISETP.GE.AND P4, PT, R26, RZ, PT ;  /* 0x000000ff1a00720c */ /* 0x000fe20003f86270 */
[----:B------:R-:W-:Y:S01]  /*1f30*/  @!P6 IMAD.IADD R37, R37, 0x1, -R0 ;  /* 0x000000012525e824 */ /* 0x000fe200078e0a00 */
[----:B------:R-:W-:Y:S01]  /*1f40*/  ISETP.GE.AND P2, PT, R100, RZ, PT ;  /* 0x000000ff6400720c */ /* 0x000fe20003f46270 */
[----:B------:R-:W-:Y:S01]  /*1f50*/  @!P3 IMAD.MOV R99, RZ, RZ, -R99 ;  /* 0x000000ffff63b224 */ /* 0x000fe200078e0a63 */
[C---:B------:R-:W-:Y:S01]  /*1f60*/  ISETP.GT.U32.AND P3, PT, R0.reuse, R35, PT ;  /* 0x000000230000720c */ /* 0x040fe20003f64070 */
[----:B------:R-:W-:Y:S01]  /*1f70*/  IMAD.MOV R8, RZ, RZ, -R8 ;  /* 0x000000ffff087224 */ /* 0x000fe200078e0a08 */
[C---:B------:R-:W-:Y:S01]  /*1f80*/  ISETP.GT.U32.AND P6, PT, R0.reuse, R47, PT ;  /* 0x0000002f0000720c */ /* 0x040fe20003fc4070 */
[----:B------:R-:W-:Y:S01]  /*1f90*/  IMAD.MOV R10, RZ, RZ, -R6 ;  /* 0x000000ffff0a7224 */ /* 0x000fe200078e0a06 */
[----:B------:R-:W-:Y:S01]  /*1fa0*/  @!P1 IADD3 R101, -R101, RZ, RZ ;  /* 0x000000ff65659210 */ /* 0x000fe20007ffe1ff */
[----:B------:R-:W-:Y:S01]  /*1fb0*/  @!P5 IMAD.MOV R33, RZ, RZ, -R33 ;  /* 0x000000ffff21d224 */ /* 0x000fe200078e0a21 */
[C---:B------:R-:W-:Y:S01]  /*1fc0*/  ISETP.GT.U32.AND P1, PT, R0.reuse, R39, PT ;  /* 0x000000270000720c */ /* 0x040fe20003f24070 */
[C---:B------:R-:W-:Y:S01]  /*1fd0*/  IMAD R105, R0.reuse, R8, R105 ;  /* 0x0000000800697224 */ /* 0x040fe200078e0269 */
[C---:B------:R-:W-:Y:S01]  /*1fe0*/  ISETP.GT.U32.AND P5, PT, R0.reuse, R43, PT ;  /* 0x0000002b0000720c */ /* 0x040fe20003fa4070 */
[----:B------:R-:W-:Y:S01]  /*1ff0*/  IMAD.HI.U32 R8, R5, R111, RZ ;  /* 0x0000006f05087227 */ /* 0x000fe200078e00ff */
[----:B------:R-:W-:Y:S01]  /*2000*/  @!P4 IADD3 R37, -R37, RZ, RZ ;  /* 0x000000ff2525c210 */ /* 0x000fe20007ffe1ff */
[----:B------:R-:W-:Y:S01]  /*2010*/  STL [R1+0x187c], R54 ;  /* 0x00187c3601007387 */ /* 0x000fe20000100800 */
[C---:B------:R-:W-:Y:S01]  /*2020*/  ISETP.GT.U32.AND P4, PT, R0.reuse, R45, PT ;  /* 0x0000002d0000720c */ /* 0x040fe20003f84070 */
[----:B------:R-:W-:Y:S01]  /*2030*/  @!P2 IMAD.MOV R31, RZ, RZ, -R31 ;  /* 0x000000ffff1fa224 */ /* 0x000fe200078e0a1f */
[C---:B------:R-:W-:Y:S01]  /*2040*/  ISETP.GT.U32.AND P2, PT, R0.reuse, R41, PT ;  /* 0x000000290000720c */ /* 0x040fe20003f44070 */
[--C-:B------:R-:W-:Y:S01]  /*2050*/  @!P3 IMAD.IADD R35, R35, 0x1, -R0.reuse ;  /* 0x000000012323b824 */ /* 0x100fe200078e0a00 */
[----:B------:R-:W-:Y:S01]  /*2060*/  ISETP.GT.U32.AND P3, PT, R0, R49, PT ;  /* 0x000000310000720c */ /* 0x000fe20003f64070 */
[----:B------:R-:W-:Y:S01]  /*2070*/  IMAD.HI.U32 R6, R5, R117, RZ ;  /* 0x0000007505067227 */ /* 0x000fe200078e00ff */
[-C--:B------:R-:W-:Y:S01]  /*2080*/  @!P6 IADD3 R47, R47, -R0.reuse, RZ ;  /* 0x800000002f2fe210 */ /* 0x080fe20007ffe0ff */
[----:B------:R-:W-:Y:S01]  /*2090*/  STL [R1+0x1874], R52 ;  /* 0x0018743401007387 */ /* 0x000fe20000100800 */
[----:B---3--:R-:W-:Y:S01]  /*20a0*/  IADD3 R26, R14, 0x39, RZ ;  /* 0x000000390e1a7810 */ /* 0x008fe20007ffe0ff */
[--C-:B------:R-:W-:Y:S01]  /*20b0*/  @!P1 IMAD.IADD R39, R39, 0x1, -R0.reuse ;  /* 0x0000000127279824 */ /* 0x100fe200078e0a00 */
[C---:B------:R-:W-:Y:S01]  /*20c0*/  ISETP.GT.U32.AND P1, PT, R0.reuse, R51, PT ;  /* 0x000000330000720c */ /* 0x040fe20003f24070 */
[----:B------:R-:W-:Y:S01]  /*20d0*/  @!P5 IMAD.IADD R43, R43, 0x1, -R0 ;  /* 0x000000012b2bd824 */ /* 0x000fe200078e0a00 */
[C---:B------:R-:W-:Y:S01]  /*20e0*/  ISETP.GT.U32.AND P6, PT, R0.reuse, R47, PT ;  /* 0x0000002f0000720c */ /* 0x040fe20003fc4070 */
[----:B------:R-:W-:Y:S01]  /*20f0*/  IMAD.MOV R8, RZ, RZ, -R8 ;  /* 0x000000ffff087224 */ /* 0x000fe200078e0a08 */
[----:B------:R-:W-:Y:S01]  /*2100*/  @!P4 IADD3 R45, R45, -R0, RZ ;  /* 0x800000002d2dc210 */ /* 0x000fe20007ffe0ff */
[----:B------:R-:W-:Y:S01]  /*2110*/  IMAD R109, R0, R12, R109 ;  /* 0x0000000c006d7224 */ /* 0x000fe200078e026d */
[----:B------:R-:W-:Y:S01]  /*2120*/  ISETP.GE.AND P4, PT, R96, RZ, PT ;  /* 0x000000ff6000720c */ /* 0x000fe20003f86270 */
[--C-:B------:R-:W-:Y:S01]  /*2130*/  @!P3 IMAD.IADD R49, R49, 0x1, -R0.reuse ;  /* 0x000000013131b824 */ /* 0x100fe200078e0a00 */
[----:B------:R-:W-:Y:S01]  /*2140*/  @!P2 IADD3 R41, R41, -R0, RZ ;  /* 0x800000002929a210 */ /* 0x000fe20007ffe0ff */
[C---:B------:R-:W-:Y:S01]  /*2150*/  IMAD R111, R0.reuse, R8, R111 ;  /* 0x00000008006f7224 */ /* 0x040fe200078e026f */
[C---:B------:R-:W-:Y:S01]  /*2160*/  ISETP.GT.U32.AND P2, PT, R0.reuse, R59, PT ;  /* 0x0000003b0000720c */ /* 0x040fe20003f44070 */
[----:B------:R-:W-:Y:S01]  /*2170*/  IMAD R115, R0, R10, R115 ;  /* 0x0000000a00737224 */ /* 0x000fe200078e0273 */
[----:B------:R-:W-:Y:S01]  /*2180*/  ISETP.GE.AND P3, PT, R94, RZ, PT ;  /* 0x000000ff5e00720c */ /* 0x000fe20003f66270 */
[--C-:B------:R-:W-:Y:S01]  /*2190*/  @!P1 IMAD.IADD R51, R51, 0x1, -R0.reuse ;  /* 0x0000000133339824 */ /* 0x100fe200078e0a00 */
[----:B------:R-:W-:Y:S01]  /*21a0*/  ISETP.GE.AND P5, PT, R98, RZ, PT ;  /* 0x000000ff6200720c */ /* 0x000fe20003fa6270 */
[----:B------:R-:W-:Y:S01]  /*21b0*/  @!P6 IMAD.IADD R47, R47, 0x1, -R0 ;  /* 0x000000012f2fe824 */ /* 0x000fe200078e0a00 */
[----:B------:R-:W-:Y:S01]  /*21c0*/  ISETP.GE.AND P1, PT, R92, RZ, PT ;  /* 0x000000ff5c00720c */ /* 0x000fe20003f26270 */
[----:B------:R-:W-:Y:S01]  /*21d0*/  IMAD.HI.U32 R8, R5, R119, RZ ;  /* 0x0000007705087227 */ /* 0x000fe200078e00ff */
[----:B------:R-:W-:Y:S01]  /*21e0*/  ISETP.GT.U32.AND P6, PT, R0, R61, PT ;  /* 0x0000003d0000720c */ /* 0x000fe20003fc4070 */
[----:B------:R-:W-:Y:S01]  /*21f0*/  STL [R1+0x186c], R50 ;  /* 0x00186c3201007387 */ /* 0x000fe20000100800 */
[----:B------:R-:W-:Y:S01]  /*2200*/  IADD3 R6, -R6, RZ, RZ ;  /* 0x000000ff06067210 */ /* 0x000fe20007ffe1ff */
[----:B------:R-:W-:Y:S01]  /*2210*/  @!P4 IMAD.MOV R39, RZ, RZ, -R39 ;  /* 0x000000ffff27c224 */ /* 0x000fe200078e0a27 */
[----:B------:R-:W-:Y:S01]  /*2220*/  ISETP.GT.U32.AND P4, PT, R0, R49, PT ;  /* 0x000000310000720c */ /* 0x000fe20003f84070 */
[----:B------:R-:W-:Y:S01]  /*2230*/  IMAD.MOV R8, RZ, RZ, -R8 ;  /* 0x000000ffff087224 */ /* 0x000fe200078e0a08 */
[----:B------:R-:W-:Y:S01]  /*2240*/  @!P2 IADD3 R59, R59, -R0, RZ ;  /* 0x800000003b3ba210 */ /* 0x000fe20007ffe0ff */
[----:B------:R-:W-:Y:S01]  /*2250*/  @!P3 IMAD.MOV R41, RZ, RZ, -R41 ;  /* 0x000000ffff29b224 */ /* 0x000fe200078e0a29 */
[----:B------:R-:W-:Y:S01]  /*2260*/  ISETP.GE.AND P2, PT, R24, RZ, PT ;  /* 0x000000ff1800720c */ /* 0x000fe20003f46270 */
[C---:B------:R-:W-:Y:S01]  /*2270*/  IMAD R117, R0.reuse, R6, R117 ;  /* 0x0000000600757224 */ /* 0x040fe200078e0275 */
[----:B------:R-:W-:Y:S01]  /*2280*/  @!P5 IADD3 R35, -R35, RZ, RZ ;  /* 0x000000ff2323d210 */ /* 0x000fe20007ffe1ff */
[----:B------:R-:W-:Y:S01]  /*2290*/  IMAD.HI.U32 R6, R5, R121, RZ ;  /* 0x0000007905067227 */ /* 0x000fe200078e00ff */
[C---:B------:R-:W-:Y:S01]  /*22a0*/  ISETP.GT.U32.AND P3, PT, R0.reuse, R51, PT ;  /* 0x000000330000720c */ /* 0x040fe20003f64070 */
[----:B------:R-:W-:Y:S01]  /*22b0*/  STL [R1+0x1868], R48 ;  /* 0x0018683001007387 */ /* 0x000fe20000100800 */
[C---:B------:R-:W-:Y:S01]  /*22c0*/  ISETP.GT.U32.AND P5, PT, R0.reuse, R45, PT ;  /* 0x0000002d0000720c */ /* 0x040fe20003fa4070 */
[----:B------:R-:W-:Y:S01]  /*22d0*/  @!P6 IMAD.IADD R61, R61, 0x1, -R0 ;  /* 0x000000013d3de824 */ /* 0x000fe200078e0a00 */
[----:B------:R-:W-:Y:S01]  /*22e0*/  @!P1 IADD3 R43, -R43, RZ, RZ ;  /* 0x000000ff2b2b9210 */ /* 0x000fe20007ffe1ff */
[----:B------:R-:W-:Y:S01]  /*22f0*/  IMAD.MOV R6, RZ, RZ, -R6 ;  /* 0x000000ffff067224 */ /* 0x000fe200078e0a06 */
[----:B------:R-:W-:Y:S01]  /*2300*/  @!P4 IADD3 R49, R49, -R0, RZ ;  /* 0x800000003131c210 */ /* 0x000fe20007ffe0ff */
[C---:B------:R-:W-:Y:S01]  /*2310*/  IMAD R119, R0.reuse, R8, R119 ;  /* 0x0000000800777224 */ /* 0x040fe200078e0277 */
[C---:B------:R-:W-:Y:S01]  /*2320*/  ISETP.GT.U32.AND P1, PT, R0.reuse, R59, PT ;  /* 0x0000003b0000720c */ /* 0x040fe20003f24070 */
[----:B------:R-:W-:Y:S01]  /*2330*/  @!P2 IMAD.MOV R47, RZ, RZ, -R47 ;  /* 0x000000ffff2fa224 */ /* 0x000fe200078e0a2f */
[C---:B------:R-:W-:Y:S01]  /*2340*/  ISETP.GT.U32.AND P4, PT, R0.reuse, R63, PT ;  /* 0x0000003f0000720c */ /* 0x040fe20003f84070 */
[C---:B------:R-:W-:Y:S01]  /*2350*/  IMAD R121, R0.reuse, R6, R121 ;  /* 0x0000000600797224 */ /* 0x040fe200078e0279 */
[C---:B------:R-:W-:Y:S01]  /*2360*/  ISETP.GT.U32.AND P2, PT, R0.reuse, R53, PT ;  /* 0x000000350000720c */ /* 0x040fe20003f44070 */
[--C-:B------:R-:W-:Y:S01]  /*2370*/  @!P3 IMAD.IADD R51, R51, 0x1, -R0.reuse ;  /* 0x000000013333b824 */ /* 0x100fe200078e0a00 */
[C---:B------:R-:W-:Y:S01]  /*2380*/  ISETP.GT.U32.AND P6, PT, R0.reuse, R61, PT ;  /* 0x0000003d0000720c */ /* 0x040fe20003fc4070 */
[----:B------:R-:W-:Y:S01]  /*2390*/  @!P5 IMAD.IADD R45, R45, 0x1, -R0 ;  /* 0x000000012d2dd824 */ /* 0x000fe200078e0a00 */
[C---:B------:R-:W-:Y:S01]  /*23a0*/  ISETP.GT.U32.AND P3, PT, R0.reuse, R69, PT ;  /* 0x000000450000720c */ /* 0x040fe20003f64070 */
[----:B------:R-:W-:Y:S01]  /*23b0*/  STL [R1+0x1864], R46 ;  /* 0x0018642e01007387 */ /* 0x000fe20000100800 */
[----:B------:R-:W-:-:S02]  /*23c0*/  ISETP.GT.U32.AND P5, PT, R0, R55, PT ;  /* 0x000000370000720c */ /* 0x000fc40003fa4070 */
[----:B------:R-:W-:Y:S01]  /*23d0*/  IADD3 R10, R14, 0x37, RZ ;  /* 0x000000370e0a7810 */ /* 0x000fe20007ffe0ff */
[--C-:B------:R-:W-:Y:S01]  /*23e0*/  @!P1 IMAD.IADD R59, R59, 0x1, -R0.reuse ;  /* 0x000000013b3b9824 */ /* 0x100fe200078e0a00 */
[----:B------:R-:W-:Y:S01]  /*23f0*/  ISETP.GE.AND P1, PT, R90, RZ, PT ;  /* 0x000000ff5a00720c */ /* 0x000fe20003f26270 */
[----:B------:R-:W-:Y:S01]  /*2400*/  STL [R1+0x1858], R44 ;  /* 0x0018582c01007387 */ /* 0x000fe20000100800 */
[-C--:B------:R-:W-:Y:S01]  /*2410*/  @!P4 IADD3 R63, R63, -R0.reuse, RZ ;  /* 0x800000003f3fc210 */ /* 0x080fe20007ffe0ff */
[--C-:B------:R-:W-:Y:S01]  /*2420*/  @!P2 IMAD.IADD R53, R53, 0x1, -R0.reuse ;  /* 0x000000013535a824 */ /* 0x100fe200078e0a00 */
[----:B------:R-:W-:Y:S01]  /*2430*/  ISETP.GE.AND P4, PT, R84, RZ, PT ;  /* 0x000000ff5400720c */ /* 0x000fe20003f86270 */
[----:B------:R-:W-:Y:S01]  /*2440*/  STL [R1+0x1854], R42 ;  /* 0x0018542a01007387 */ /* 0x000fe20000100800 */
[----:B------:R-:W-:Y:S01]  /*2450*/  @!P6 IADD3 R61, R61, -R0, RZ ;  /* 0x800000003d3de210 */ /* 0x000fe20007ffe0ff */
[--C-:B------:R-:W-:Y:S01]  /*2460*/  @!P3 IMAD.IADD R69, R69, 0x1, -R0.reuse ;  /* 0x000000014545b824 */ /* 0x100fe200078e0a00 */
[----:B------:R-:W-:Y:S01]  /*2470*/  ISETP.GE.AND P2, PT, R88, RZ, PT ;  /* 0x000000ff5800720c */ /* 0x000fe20003f46270 */
[----:B------:R-:W-:Y:S01]  /*2480*/  @!P5 IMAD.IADD R55, R55, 0x1, -R0 ;  /* 0x000000013737d824 */ /* 0x000fe200078e0a00 */
[----:B------:R-:W-:Y:S01]  /*2490*/  ISETP.GT.U32.AND P6, PT, R0, R71, PT ;  /* 0x000000470000720c */ /* 0x000fe20003fc4070 */
[----:B------:R-:W-:Y:S01]  /*24a0*/  STL [R1+0x1850], R40 ;  /* 0x0018502801007387 */ /* 0x000fe20000100800 */
[----:B------:R-:W-:Y:S01]  /*24b0*/  ISETP.GE.AND P3, PT, R22, RZ, PT ;  /* 0x000000ff1600720c */ /* 0x000fe20003f66270 */
[----:B------:R-:W-:Y:S01]  /*24c0*/  @!P1 IMAD.MOV R45, RZ, RZ, -R45 ;  /* 0x000000ffff2d9224 */ /* 0x000fe200078e0a2d */
[----:B------:R-:W-:Y:S01]  /*24d0*/  ISETP.GE.AND P5, PT, R86, RZ, PT ;  /* 0x000000ff5600720c */ /* 0x000fe20003fa6270 */
[----:B------:R-:W-:Y:S01]  /*24e0*/  STL [R1+0x184c], R38 ;  /* 0x00184c2601007387 */ /* 0x000fe20000100800 */
[C---:B------:R-:W-:Y:S01]  /*24f0*/  ISETP.GT.U32.AND P1, PT, R0.reuse, R53, PT ;  /* 0x000000350000720c */ /* 0x040fe20003f24070 */
[----:B------:R-:W-:Y:S01]  /*2500*/  @!P4 IMAD.MOV R59, RZ, RZ, -R59 ;  /* 0x000000ffff3bc224 */ /* 0x000fe200078e0a3b */
[C---:B------:R-:W-:Y:S01]  /*2510*/  ISETP.GT.U32.AND P4, PT, R0.reuse, R69, PT ;  /* 0x000000450000720c */ /* 0x040fe20003f84070 */
[----:B------:R-:W-:Y:S01]  /*2520*/  STL [R1+0x17f4], R16 ;  /* 0x0017f41001007387 */ /* 0x000fe20000100800 */
[----:B------:R-:W-:Y:S01]  /*2530*/  IABS R123, R10 ;  /* 0x0000000a007b7213 */ /* 0x000fe20000000000 */
[----:B------:R-:W-:Y:S01]  /*2540*/  @!P2 IMAD.MOV R49, RZ, RZ, -R49 ;  /* 0x000000ffff31a224 */ /* 0x000fe200078e0a31 */
[C---:B------:R-:W-:Y:S01]  /*2550*/  ISETP.GT.U32.AND P2, PT, R0.reuse, R55, PT ;  /* 0x000000370000720c */ /* 0x040fe20003f44070 */
[----:B------:R-:W-:Y:S01]  /*2560*/  STL [R1+0x1844], R36 ;  /* 0x0018442401007387 */ /* 0x000fe20000100800 */
[----:B------:R-:W-:Y:S01]  /*2570*/  @!P6 IADD3 R71, R71, -R0, RZ ;  /* 0x800000004747e210 */ /* 0x000fe20007ffe0ff */
[----:B------:R-:W-:Y:S01]  /*2580*/  @!P3 IMAD.MOV R61, RZ, RZ, -R61 ;  /* 0x000000ffff3db224 */ /* 0x000fe200078e0a3d */
[C---:B------:R-:W-:Y:S01]  /*2590*/  ISETP.GT.U32.AND P3, PT, R0.reuse, R65, PT ;  /* 0x000000410000720c */ /* 0x040fe20003f64070 */
[----:B------:R-:W-:Y:S01]  /*25a0*/  IMAD.HI.U32 R6, R5, R123, RZ ;  /* 0x0000007b05067227 */ /* 0x000fe200078e00ff */
[----:B------:R-:W-:Y:S01]  /*25b0*/  @!P5 IADD3 R51, -R51, RZ, RZ ;  /* 0x000000ff3333d210 */ /* 0x000fe20007ffe1ff */
[----:B------:R-:W-:Y:S01]  /*25c0*/  STL [R1+0x183c], R34 ;  /* 0x00183c2201007387 */ /* 0x000fe20000100800 */
[----:B------:R-:W-:-:S02]  /*25d0*/  ISETP.GT.U32.AND P6, PT, R0, R63, PT ;  /* 0x0000003f0000720c */ /* 0x000fc40003fc4070 */
[C---:B------:R-:W-:Y:S01]  /*25e0*/  ISETP.GT.U32.AND P5, PT, R0.reuse, R71, PT ;  /* 0x000000470000720c */ /* 0x040fe20003fa4070 */
[----:B------:R-:W-:Y:S01]  /*25f0*/  STL [R1+0x1838], R32 ;  /* 0x0018382001007387 */ /* 0x000fe20000100800 */
[-C--:B------:R-:W-:Y:S01]  /*2600*/  @!P1 IADD3 R53, R53, -R0.reuse, RZ ;  /* 0x8000000035359210 */ /* 0x080fe20007ffe0ff */
[--C-:B------:R-:W-:Y:S01]  /*2610*/  @!P2 IMAD.IADD R55, R55, 0x1, -R0.reuse ;  /* 0x000000013737a824 */ /* 0x100fe200078e0a00 */
[----:B------:R-:W-:Y:S01]  /*2620*/  @!P4 IADD3 R69, R69, -R0, RZ ;  /* 0x800000004545c210 */ /* 0x000fe20007ffe0ff */
[----:B------:R-:W-:Y:S01]  /*2630*/  STL [R1+0x1834], R30 ;  /* 0x0018341e01007387 */ /* 0x000fe20000100800 */
[----:B------:R-:W-:Y:S01]  /*2640*/  ISETP.GT.U32.AND P1, PT, R0, R67, PT ;  /* 0x000000430000720c */ /* 0x000fe20003f24070 */
[--C-:B------:R-:W-:Y:S01]  /*2650*/  @!P3 IMAD.IADD R65, R65, 0x1, -R0.reuse ;  /* 0x000000014141b824 */ /* 0x100fe200078e0a00 */
[----:B------:R-:W-:Y:S01]  /*2660*/  ISETP.GE.AND P4, PT, R82, RZ, PT ;  /* 0x000000ff5200720c */ /* 0x000fe20003f86270 */
[----:B------:R-:W-:Y:S01]  /*2670*/  STL [R1+0x1828], R28 ;  /* 0x0018281c01007387 */ /* 0x000fe20000100800 */
[----:B------:R-:W-:Y:S01]  /*2680*/  ISETP.GT.U32.AND P2, PT, R0, R73, PT ;  /* 0x000000490000720c */ /* 0x000fe20003f44070 */
[--C-:B------:R-:W-:Y:S01]  /*2690*/  @!P6 IMAD.IADD R63, R63, 0x1, -R0.reuse ;  /* 0x000000013f3fe824 */ /* 0x100fe200078e0a00 */
[----:B------:R-:W-:Y:S01]  /*26a0*/  ISETP.GE.AND P3, PT, R80, RZ, PT ;  /* 0x000000ff5000720c */ /* 0x000fe20003f66270 */
[----:B------:R-:W-:Y:S01]  /*26b0*/  @!P5 IMAD.IADD R71, R71, 0x1, -R0 ;  /* 0x000000014747d824 */ /* 0x000fe200078e0a00 */
[C---:B------:R-:W-:Y:S01]  /*26c0*/  ISETP.GT.U32.AND P6, PT, R0.reuse, R77, PT ;  /* 0x0000004d0000720c */ /* 0x040fe20003fc4070 */
[----:B------:R-:W-:Y:S01]  /*26d0*/  STL [R1+0x1824], R10 ;  /* 0x0018240a01007387 */ /* 0x000fe20000100800 */
[----:B------:R-:W-:-:S02]  /*26e0*/  ISETP.GT.U32.AND P5, PT, R0, R79, PT ;  /* 0x0000004f0000720c */ /* 0x000fc40003fa4070 */
[----:B------:R-:W-:Y:S02]  /*26f0*/  IADD3 R8, R14, 0x38, RZ ;  /* 0x000000380e087810 */ /* 0x000fe40007ffe0ff */
[----:B------:R-:W-:Y:S01]  /*2700*/  @!P1 IADD3 R67, R67, -R0, RZ ;  /* 0x8000000043439210 */ /* 0x000fe20007ffe0ff */
[----:B------:R-:W-:Y:S01]  /*2710*/  @!P4 IMAD.MOV R53, RZ, RZ, -R53 ;  /* 0x000000ffff35c224 */ /* 0x000fe200078e0a35 */
[----:B------:R-:W-:Y:S01]  /*2720*/  ISETP.GE.AND P1, PT, R78, RZ, PT ;  /* 0x000000ff4e00720c */ /* 0x000fe20003f26270 */
[--C-:B------:R-:W-:Y:S01]  /*2730*/  @!P2 IMAD.IADD R73, R73, 0x1, -R0.reuse ;  /* 0x000000014949a824 */ /* 0x100fe200078e0a00 */
[----:B------:R-:W-:Y:S01]  /*2740*/  ISETP.GT.U32.AND P4, PT, R0, R65, PT ;  /* 0x000000410000720c */ /* 0x000fe20003f84070 */
[----:B------:R1:W-:Y:S01]  /*2750*/  STL [R1+0x1820], R8 ;  /* 0x0018200801007387 */ /* 0x0003e20000100800 */
[----:B------:R-:W-:Y:S01]  /*2760*/  ISETP.GE.AND P2, PT, R20, RZ, PT ;  /* 0x000000ff1400720c */ /* 0x000fe20003f46270 */
[--C-:B------:R-:W-:Y:S01]  /*2770*/  @!P6 IMAD.IADD R77, R77, 0x1, -R0.reuse ;  /* 0x000000014d4de824 */ /* 0x100fe200078e0a00 */
[----:B------:R-:W-:Y:S01]  /*2780*/  @!P3 IADD3 R55, -R55, RZ, RZ ;  /* 0x000000ff3737b210 */ /* 0x000fe20007ffe1ff */
[----:B------:R-:W-:Y:S01]  /*2790*/  @!P5 IMAD.IADD R79, R79, 0x1, -R0 ;  /* 0x000000014f4fd824 */ /* 0x000fe200078e0a00 */
[----:B------:R-:W-:Y:S01]  /*27a0*/  ISETP.GT.U32.AND P3, PT, R0, R67, PT ;  /* 0x000000430000720c */ /* 0x000fe20003f64070 */
[----:B------:R-:W-:Y:S01]  /*27b0*/  STL [R1+0x181c], R26 ;  /* 0x00181c1a01007387 */ /* 0x000fe20000100800 */
[----:B------:R-:W-:-:S02]  /*27c0*/  ISETP.GE.AND P6, PT, R18, RZ, PT ;  /* 0x000000ff1200720c */ /* 0x000fc40003fc6270 */
[C---:B------:R-:W-:Y:S01]  /*27d0*/  ISETP.GT.U32.AND P5, PT, R0.reuse, R79, PT ;  /* 0x0000004f0000720c */ /* 0x040fe20003fa4070 */
[----:B------:R-:W-:Y:S01]  /*27e0*/  @!P1 IMAD.MOV R63, RZ, RZ, -R63 ;  /* 0x000000ffff3f9224 */ /* 0x000fe200078e0a3f */
[C---:B------:R-:W-:Y:S01]  /*27f0*/  ISETP.GT.U32.AND P1, PT, R0.reuse, R73, PT ;  /* 0x000000490000720c */ /* 0x040fe20003f24070 */
[--C-:B------:R-:W-:Y:S01]  /*2800*/  @!P4 IMAD.IADD R65, R65, 0x1, -R0.reuse ;  /* 0x000000014141c824 */ /* 0x100fe200078e0a00 */
[C---:B------:R-:W-:Y:S01]  /*2810*/  ISETP.GT.U32.AND P4, PT, R0.reuse, R81, PT ;  /* 0x000000510000720c */ /* 0x040fe20003f84070 */
[----:B------:R-:W-:Y:S01]  /*2820*/  @!P2 IMAD.MOV R69, RZ, RZ, -R69 ;  /* 0x000000ffff45a224 */ /* 0x000fe200078e0a45 */
[----:B------:R-:W-:Y:S02]  /*2830*/  ISETP.GT.U32.AND P2, PT, R0, R77, PT ;  /* 0x0000004d0000720c */ /* 0x000fe40003f44070 */
[----:B------:R-:W-:Y:S01]  /*2840*/  IADD3 R6, -R6, RZ, RZ ;  /* 0x000000ff06067210 */ /* 0x000fe20007ffe1ff */
[----:B------:R-:W-:Y:S01]  /*2850*/  @!P3 IMAD.IADD R67, R67, 0x1, -R0 ;  /* 0x000000014343b824 */ /* 0x000fe200078e0a00 */
[----:B------:R-:W-:-:S02]  /*2860*/  ISETP.GT.U32.AND P3, PT, R0, R83, PT ;  /* 0x000000530000720c */ /* 0x000fc40003f64070 */
[----:B------:R-:W-:Y:S01]  /*2870*/  @!P6 IADD3 R71, -R71, RZ, RZ ;  /* 0x000000ff4747e210 */ /* 0x000fe20007ffe1ff */
[--C-:B------:R-:W-:Y:S01]  /*2880*/  @!P5 IMAD.IADD R79, R79, 0x1, -R0.reuse ;  /* 0x000000014f4fd824 */ /* 0x100fe200078e0a00 */
[C---:B------:R-:W-:Y:S01]  /*2890*/  ISETP.GT.U32.AND P6, PT, R0.reuse, R75, PT ;  /* 0x0000004b0000720c */ /* 0x040fe20003fc4070 */
[----:B------:R-:W-:Y:S01]  /*28a0*/  IMAD R123, R0, R6, R123 ;  /* 0x00000006007b7224 */ /* 0x000fe200078e027b */
[----:B------:R-:W-:Y:S01]  /*28b0*/  @!P1 IADD3 R73, R73, -R0, RZ ;  /* 0x8000000049499210 */ /* 0x000fe20007ffe0ff */
[--C-:B------:R-:W-:Y:S01]  /*28c0*/  @!P4 IMAD.IADD R81, R81, 0x1, -R0.reuse ;  /* 0x000000015151c824 */ /* 0x100fe200078e0a00 */
[----:B------:R-:W-:Y:S01]  /*28d0*/  ISETP.GE.AND P1, PT, R76, RZ, PT ;  /* 0x000000ff4c00720c */ /* 0x000fe20003f26270 */
[--C-:B------:R-:W-:Y:S01]  /*28e0*/  @!P2 IMAD.IADD R77, R77, 0x1, -R0.reuse ;  /* 0x000000014d4da824 */ /* 0x100fe200078e0a00 */
[----:B------:R-:W-:Y:S02]  /*28f0*/  ISETP.GE.AND P4, PT, R72, RZ, PT ;  /* 0x000000ff4800720c */ /* 0x000fe40003f86270 */
[----:B------:R-:W-:Y:S01]  /*2900*/  ISETP.GE.AND P5, PT, R74, RZ, PT ;  /* 0x000000ff4a00720c */ /* 0x000fe20003fa6270 */
[----:B------:R-:W-:Y:S01]  /*2910*/  @!P3 IMAD.IADD R83, R83, 0x1, -R0 ;  /* 0x000000015353b824 */ /* 0x000fe200078e0a00 */
[----:B------:R-:W-:-:S02]  /*2920*/  ISETP.GT.U32.AND P2, PT, R0, R89, PT ;  /* 0x000000590000720c */ /* 0x000fc40003f44070 */
[----:B------:R-:W-:Y:S02]  /*2930*/  ISETP.GE.AND P3, PT, R70, RZ, PT ;  /* 0x000000ff4600720c */ /* 0x000fe40003f66270 */
[----:B------:R-:W-:Y:S02]  /*2940*/  @!P6 IADD3 R75, R75, -R0, RZ ;  /* 0x800000004b4be210 */ /* 0x000fe40007ffe0ff */
[C---:B------:R-:W-:Y:S02]  /*2950*/  ISETP.GT.U32.AND P6, PT, R0.reuse, R91, PT ;  /* 0x0000005b0000720c */ /* 0x040fe40003fc4070 */
[----:B------:R-:W-:Y:S01]  /*2960*/  @!P1 IADD3 R65, -R65, RZ, RZ ;  /* 0x000000ff41419210 */ /* 0x000fe20007ffe1ff */
[----:B------:R-:W-:Y:S01]  /*2970*/  @!P4 IMAD.MOV R73, RZ, RZ, -R73 ;  /* 0x000000ffff49c224 */ /* 0x000fe200078e0a49 */
[C---:B------:R-:W-:Y:S01]  /*2980*/  ISETP.GT.U32.AND P1, PT, R0.reuse, R75, PT ;  /* 0x0000004b0000720c */ /* 0x040fe20003f24070 */
[----:B------:R-:W-:Y:S01]  /*2990*/  @!P5 IMAD.MOV R67, RZ, RZ, -R67 ;  /* 0x000000ffff43d224 */ /* 0x000fe200078e0a43 */
[----:B------:R-:W-:-:S02]  /*29a0*/  ISETP.GT.U32.AND P4, PT, R0, R83, PT ;  /* 0x000000530000720c */ /* 0x000fc40003f84070 */
[----:B------:R-:W-:Y:S02]  /*29b0*/  ISETP.GT.U32.AND P5, PT, R0, R81, PT ;  /* 0x000000510000720c */ /* 0x000fe40003fa4070 */
[----:B------:R-:W-:Y:S02]  /*29c0*/  @!P2 IADD3 R89, R89, -R0, RZ ;  /* 0x800000005959a210 */ /* 0x000fe40007ffe0ff */
[----:B------:R-:W-:Y:S01]  /*29d0*/  ISETP.GE.AND P2, PT, R68, RZ, PT ;  /* 0x000000ff4400720c */ /* 0x000fe20003f46270 */
[--C-:B------:R-:W-:Y:S01]  /*29e0*/  @!P6 IMAD.IADD R91, R91, 0x1, -R0.reuse ;  /* 0x000000015b5be824 */ /* 0x100fe200078e0a00 */
[----:B------:R-:W-:Y:S02]  /*29f0*/  @!P3 IADD3 R77, -R77, RZ, RZ ;  /* 0x000000ff4d4db210 */ /* 0x000fe40007ffe1ff */
[C---:B------:R-:W-:Y:S01]  /*2a00*/  ISETP.GT.U32.AND P3, PT, R0.reuse, R89, PT ;  /* 0x000000590000720c */ /* 0x040fe20003f64070 */
[--C-:B------:R-:W-:Y:S01]  /*2a10*/  @!P1 IMAD.IADD R75, R75, 0x1, -R0.reuse ;  /* 0x000000014b4b9824 */ /* 0x100fe200078e0a00 */
[C---:B------:R-:W-:Y:S01]  /*2a20*/  ISETP.GT.U32.AND P1, PT, R0.reuse, R87, PT ;  /* 0x000000570000720c */ /* 0x040fe20003f24070 */
[----:B------:R-:W-:Y:S01]  /*2a30*/  @!P4 IMAD.IADD R83, R83, 0x1, -R0 ;  /* 0x000000015353c824 */ /* 0x000fe200078e0a00 */
[----:B------:R-:W-:-:S02]  /*2a40*/  ISETP.GT.U32.AND P4, PT, R0, R103, PT ;  /* 0x000000670000720c */ /* 0x000fc40003f84070 */
[-C--:B------:R-:W-:Y:S02]  /*2a50*/  @!P5 IADD3 R81, R81, -R0.reuse, RZ ;  /* 0x800000005151d210 */ /* 0x080fe40007ffe0ff */
[C---:B------:R-:W-:Y:S01]  /*2a60*/  ISETP.GT.U32.AND P5, PT, R0.reuse, R93, PT ;  /* 0x0000005d0000720c */ /* 0x040fe20003fa4070 */
[----:B------:R-:W-:Y:S01]  /*2a70*/  @!P2 IMAD.MOV R79, RZ, RZ, -R79 ;  /* 0x000000ffff4fa224 */ /* 0x000fe200078e0a4f */
[C---:B------:R-:W-:Y:S02]  /*2a80*/  ISETP.GT.U32.AND P6, PT, R0.reuse, R91, PT ;  /* 0x0000005b0000720c */ /* 0x040fe40003fc4070 */
[C---:B------:R-:W-:Y:S02]  /*2a90*/  ISETP.GT.U32.AND P2, PT, R0.reuse, R85, PT ;  /* 0x000000550000720c */ /* 0x040fe40003f44070 */
[-C--:B------:R-:W-:Y:S02]  /*2aa0*/  @!P3 IADD3 R89, R89, -R0.reuse, RZ ;  /* 0x800000005959b210 */ /* 0x080fe40007ffe0ff */
[----:B------:R-:W-:Y:S01]  /*2ab0*/  ISETP.GT.U32.AND P3, PT, R0, R105, PT ;  /* 0x000000690000720c */ /* 0x000fe20003f64070 */
[----:B------:R-:W-:Y:S01]  /*2ac0*/  @!P4 IMAD.IADD R103, R103, 0x1, -R0 ;  /* 0x000000016767c824 */ /* 0x000fe200078e0a00 */
[----:B------:R-:W-:-:S02]  /*2ad0*/  @!P1 IADD3 R87, R87, -R0, RZ ;  /* 0x8000000057579210 */ /* 0x000fc40007ffe0ff */
[----:B------:R-:W-:Y:S01]  /*2ae0*/  ISETP.GE.AND P1, PT, R62, RZ, PT ;  /* 0x000000ff3e00720c */ /* 0x000fe20003f26270 */
[--C-:B------:R-:W-:Y:S01]  /*2af0*/  @!P5 IMAD.IADD R93, R93, 0x1, -R0.reuse ;  /* 0x000000015d5dd824 */ /* 0x100fe200078e0a00 */
[----:B------:R-:W-:Y:S01]  /*2b00*/  ISETP.GE.AND P4, PT, R58, RZ, PT ;  /* 0x000000ff3a00720c */ /* 0x000fe20003f86270 */
[--C-:B------:R-:W-:Y:S01]  /*2b10*/  @!P6 IMAD.IADD R91, R91, 0x1, -R0.reuse ;  /* 0x000000015b5be824 */ /* 0x100fe200078e0a00 */
[----:B------:R-:W-:Y:S01]  /*2b20*/  ISETP.GE.AND P5, PT, R60, RZ, PT ;  /* 0x000000ff3c00720c */ /* 0x000fe20003fa6270 */
[----:B------:R-:W-:Y:S01]  /*2b30*/  @!P2 IMAD.IADD R85, R85, 0x1, -R0 ;  /* 0x000000015555a824 */ /* 0x000fe200078e0a00 */
[----:B------:R-:W-:Y:S02]  /*2b40*/  ISETP.GE.AND P6, PT, R66, RZ, PT ;  /* 0x000000ff4200720c */ /* 0x000fe40003fc6270 */
[----:B------:R-:W-:Y:S02]  /*2b50*/  ISETP.GE.AND P2, PT, R64, RZ, PT ;  /* 0x000000ff4000720c */ /* 0x000fe40003f46270 */
[----:B------:R-:W-:-:S02]  /*2b60*/  @!P3 IADD3 R105, R105, -R0, RZ ;  /* 0x800000006969b210 */ /* 0x000fc40007ffe0ff */
[C---:B------:R-:W-:Y:S02]  /*2b70*/  ISETP.GT.U32.AND P3, PT, R0.reuse, R85, PT ;  /* 0x000000550000720c */ /* 0x040fe40003f64070 */
[----:B------:R-:W-:Y:S01]  /*2b80*/  @!P1 IADD3 R83, -R83, RZ, RZ ;  /* 0x000000ff53539210 */ /* 0x000fe20007ffe1ff */
[----:B------:R-:W-:Y:S01]  /*2b90*/  @!P4 IMAD.MOV R91, RZ, RZ, -R91 ;  /* 0x000000ffff5bc224 */ /* 0x000fe200078e0a5b */
[C---:B------:R-:W-:Y:S01]  /*2ba0*/  ISETP.GT.U32.AND P1, PT, R0.reuse, R93, PT ;  /* 0x0000005d0000720c */ /* 0x040fe20003f24070 */
[----:B------:R-:W-:Y:S01]  /*2bb0*/  @!P5 IMAD.MOV R89, RZ, RZ, -R89 ;  /* 0x000000ffff59d224 */ /* 0x000fe200078e0a59 */
[C---:B------:R-:W-:Y:S01]  /*2bc0*/  ISETP.GT.U32.AND P4, PT, R0.reuse, R95, PT ;  /* 0x0000005f0000720c */ /* 0x040fe20003f84070 */
[----:B------:R-:W-:Y:S01]  /*2bd0*/  @!P6 IMAD.MOV R75, RZ, RZ, -R75 ;  /* 0x000000ffff4be224 */ /* 0x000fe200078e0a4b */
[C---:B------:R-:W-:Y:S01]  /*2be0*/  ISETP.GT.U32.AND P5, PT, R0.reuse, R103, PT ;  /* 0x000000670000720c */ /* 0x040fe20003fa4070 */
[----:B------:R-:W-:Y:S01]  /*2bf0*/  @!P2 IMAD.MOV R81, RZ, RZ, -R81 ;  /* 0x000000ffff51a224 */ /* 0x000fe200078e0a51 */
[----:B------:R-:W-:-:S02]  /*2c00*/  ISETP.GT.U32.AND P6, PT, R0, R105, PT ;  /* 0x000000690000720c */ /* 0x000fc40003fc4070 */
[C---:B------:R-:W-:Y:S02]  /*2c10*/  ISETP.GT.U32.AND P2, PT, R0.reuse, R87, PT ;  /* 0x000000570000720c */ /* 0x040fe40003f44070 */
[-C--:B------:R-:W-:Y:S02]  /*2c20*/  @!P3 IADD3 R85, R85, -R0.reuse, RZ ;  /* 0x800000005555b210 */ /* 0x080fe40007ffe0ff */
[C---:B------:R-:W-:Y:S01]  /*2c30*/  ISETP.GT.U32.AND P3, PT, R0.reuse, R97, PT ;  /* 0x000000610000720c */ /* 0x040fe20003f64070 */
[--C-:B------:R-:W-:Y:S01]  /*2c40*/  @!P1 IMAD.IADD R93, R93, 0x1, -R0.reuse ;  /* 0x000000015d5d9824 */ /* 0x100fe200078e0a00 */
[----:B------:R-:W-:Y:S01]  /*2c50*/  ISETP.GT.U32.AND P1, PT, R0, R109, PT ;  /* 0x0000006d0000720c */ /* 0x000fe20003f24070 */
[--C-:B------:R-:W-:Y:S01]  /*2c60*/  @!P4 IMAD.IADD R95, R95, 0x1, -R0.reuse ;  /* 0x000000015f5fc824 */ /* 0x100fe200078e0a00 */
[----:B------:R-:W-:Y:S02]  /*2c70*/  ISETP.GE.AND P4, PT, R54, RZ, PT ;  /* 0x000000ff3600720c */ /* 0x000fe40003f86270 */
[----:B------:R-:W-:Y:S01]  /*2c80*/  @!P5 IADD3 R103, R103, -R0, RZ ;  /* 0x800000006767d210 */ /* 0x000fe20007ffe0ff */
[--C-:B------:R-:W-:Y:S01]  /*2c90*/  @!P6 IMAD.IADD R105, R105, 0x1, -R0.reuse ;  /* 0x000000016969e824 */ /* 0x100fe200078e0a00 */
[----:B------:R-:W-:Y:S01]  /*2ca0*/  ISETP.GE.AND P5, PT, R56, RZ, PT ;  /* 0x000000ff3800720c */ /* 0x000fe20003fa6270 */
[----:B------:R-:W-:Y:S01]  /*2cb0*/  @!P2 IMAD.IADD R87, R87, 0x1, -R0 ;  /* 0x000000015757a824 */ /* 0x000fe200078e0a00 */
[----:B------:R-:W-:-:S02]  /*2cc0*/  ISETP.GT.U32.AND P6, PT, R0, R111, PT ;  /* 0x0000006f0000720c */ /* 0x000fc40003fc4070 */
[----:B------:R-:W-:Y:S02]  /*2cd0*/  ISETP.GT.U32.AND P2, PT, R0, R107, PT ;  /* 0x0000006b0000720c */ /* 0x000fe40003f44070 */
[----:B------:R-:W-:Y:S01]  /*2ce0*/  @!P3 IADD3 R97, R97, -R0, RZ ;  /* 0x800000006161b210 */ /* 0x000fe20007ffe0ff */
[--C-:B------:R-:W-:Y:S01]  /*2cf0*/  @!P1 IMAD.IADD R109, R109, 0x1, -R0.reuse ;  /* 0x000000016d6d9824 */ /* 0x100fe200078e0a00 */
[----:B------:R-:W-:Y:S02]  /*2d00*/  ISETP.GE.AND P3, PT, R52, RZ, PT ;  /* 0x000000ff3400720c */ /* 0x000fe40003f66270 */
[----:B------:R-:W-:Y:S02]  /*2d10*/  @!P4 IADD3 R87, -R87, RZ, RZ ;  /* 0x000000ff5757c210 */ /* 0x000fe40007ffe1ff */
[----:B------:R-:W-:Y:S01]  /*2d20*/  ISETP.GE.AND P1, PT, R48, RZ, PT ;  /* 0x000000ff3000720c */ /* 0x000fe20003f26270 */
[----:B------:R-:W-:Y:S01]  /*2d30*/  @!P5 IMAD.MOV R85, RZ, RZ, -R85 ;  /* 0x000000ffff55d224 */ /* 0x000fe200078e0a55 */
[C---:B------:R-:W-:Y:S01]  /*2d40*/  ISETP.GT.U32.AND P4, PT, R0.reuse, R97, PT ;  /* 0x000000610000720c */ /* 0x040fe20003f84070 */
[--C-:B------:R-:W-:Y:S01]  /*2d50*/  @!P6 IMAD.IADD R111, R111, 0x1, -R0.reuse ;  /* 0x000000016f6fe824 */ /* 0x100fe200078e0a00 */
[C---:B------:R-:W-:Y:S01]  /*2d60*/  ISETP.GT.U32.AND P5, PT, R0.reuse, R95, PT ;  /* 0x0000005f0000720c */ /* 0x040fe20003fa4070 */
[----:B------:R-:W-:Y:S01]  /*2d70*/  @!P2 IMAD.IADD R107, R107, 0x1, -R0 ;  /* 0x000000016b6ba824 */ /* 0x000fe200078e0a00 */
[----:B------:R-:W-:-:S02]  /*2d80*/  ISETP.GT.U32.AND P6, PT, R0, R109, PT ;  /* 0x0000006d0000720c */ /* 0x000fc40003fc4070 */
[----:B------:R-:W-:Y:S01]  /*2d90*/  IABS R125, R8 ;  /* 0x00000008007d7213 */ /* 0x000fe20000000000 */
[----:B------:R-:W-:Y:S01]  /*2da0*/  @!P3 IMAD.MOV R93, RZ, RZ, -R93 ;  /* 0x000000ffff5db224 */ /* 0x000fe200078e0a5d */
[----:B------:R-:W-:Y:S02]  /*2db0*/  ISETP.GE.AND P2, PT, R50, RZ, PT ;  /* 0x000000ff3200720c */ /* 0x000fe40003f46270 */
[C---:B------:R-:W-:Y:S01]  /*2dc0*/  ISETP.GT.U32.AND P3, PT, R0.reuse, R107, PT ;  /* 0x0000006b0000720c */ /* 0x040fe20003f64070 */
[----:B------:R-:W-:Y:S01]  /*2dd0*/  IMAD.HI.U32 R6, R5, R125, RZ ;  /* 0x0000007d05067227 */ /* 0x000fe200078e00ff */
[----:B------:R-:W-:Y:S02]  /*2de0*/  @!P1 IADD3 R105, -R105, RZ, RZ ;  /* 0x000000ff69699210 */ /* 0x000fe40007ffe1ff */
[----:B------:R-:W-:Y:S01]  /*2df0*/  @!P4 IADD3 R97, R97, -R0, RZ ;  /* 0x800000006161c210 */ /* 0x000fe20007ffe0ff */
[----:B------:R-:W-:Y:S01]  /*2e00*/  @!P5 IMAD.IADD R95, R95, 0x1, -R0 ;  /* 0x000000015f5fd824 */ /* 0x000fe200078e0a00 */
[C---:B------:R-:W-:Y:S01]  /*2e10*/  ISETP.GT.U32.AND P1, PT, R0.reuse, R113, PT ;  /* 0x000000710000720c */ /* 0x040fe20003f24070 */
[----:B------:R-:W-:Y:S01]  /*2e20*/  IMAD.MOV R6, RZ, RZ, -R6 ;  /* 0x000000ffff067224 */ /* 0x000fe200078e0a06 */
[C---:B------:R-:W-:Y:S01]  /*2e30*/  ISETP.GT.U32.AND P4, PT, R0.reuse, R117, PT ;  /* 0x000000750000720c */ /* 0x040fe20003f84070 */
[----:B------:R-:W-:Y:S01]  /*2e40*/  @!P6 IMAD.IADD R109, R109, 0x1, -R0 ;  /* 0x000000016d6de824 */ /* 0x000fe200078e0a00 */
[----:B------:R-:W-:Y:S01]  /*2e50*/  IABS R127, R26 ;  /* 0x0000001a007f7213 */ /* 0x000fe20000000000 */
[C---:B------:R-:W-:Y:S01]  /*2e60*/  IMAD R125, R0.reuse, R6, R125 ;  /* 0x00000006007d7224 */ /* 0x040fe200078e027d */
[C---:B------:R-:W-:Y:S01]  /*2e70*/  ISETP.GT.U32.AND P5, PT, R0.reuse, R115, PT ;  /* 0x000000730000720c */ /* 0x040fe20003fa4070 */
[----:B------:R-:W-:Y:S01]  /*2e80*/  @!P2 IMAD.MOV R103, RZ, RZ, -R103 ;  /* 0x000000ffff67a224 */ /* 0x000fe200078e0a67 */
[----:B------:R-:W-:Y:S01]  /*2e90*/  ISETP.GT.U32.AND P6, PT, R0, R119, PT ;  /* 0x000000770000720c */ /* 0x000fe20003fc4070 */
[----:B------:R-:W-:Y:S01]  /*2ea0*/  IMAD.HI.U32 R6, R5, R127, RZ ;  /* 0x0000007f05067227 */ /* 0x000fe200078e00ff */
[----:B----4-:R-:W-:-:S02]  /*2eb0*/  IADD3 R24, R14, 0x3a, RZ ;  /* 0x0000003a0e187810 */ /* 0x010fc40007ffe0ff */
[----:B------:R-:W-:Y:S01]  /*2ec0*/  ISETP.GT.U32.AND P2, PT, R0, R111, PT ;  /* 0x0000006f0000720c */ /* 0x000fe20003f44070 */
[----:B------:R-:W-:Y:S01]  /*2ed0*/  IMAD.MOV R6, RZ, RZ, -R6 ;  /* 0x000000ffff067224 */ /* 0x000fe200078e0a06 */
[----:B------:R-:W-:Y:S01]  /*2ee0*/  IABS R129, R24 ;  /* 0x0000001800817213 */ /* 0x000fe20000000000 */
[--C-:B------:R-:W-:Y:S01]  /*2ef0*/  @!P3 IMAD.IADD R107, R107, 0x1, -R0.reuse ;  /* 0x000000016b6bb824 */ /* 0x100fe200078e0a00 */
[----:B------:R-:W-:Y:S01]  /*2f00*/  @!P4 IADD3 R117, R117, -R0, RZ ;  /* 0x800000007575c210 */ /* 0x000fe20007ffe0ff */
[--C-:B------:R-:W-:Y:S01]  /*2f10*/  @!P1 IMAD.IADD R113, R113, 0x1, -R0.reuse ;  /* 0x0000000171719824 */ /* 0x100fe200078e0a00 */
[----:B------:R-:W-:Y:S01]  /*2f20*/  ISETP.GE.AND P3, PT, R46, RZ, PT ;  /* 0x000000ff2e00720c */ /* 0x000fe20003f66270 */
[----:B------:R-:W-:Y:S01]  /*2f30*/  IMAD R127, R0, R6, R127 ;  /* 0x00000006007f7224 */ /* 0x000fe200078e027f */
[----:B------:R-:W-:Y:S01]  /*2f40*/  ISETP.GE.AND P4, PT, R38, RZ, PT ;  /* 0x000000ff2600720c */ /* 0x000fe20003f86270 */
[--C-:B------:R-:W-:Y:S01]  /*2f50*/  @!P5 IMAD.IADD R115, R115, 0x1, -R0.reuse ;  /* 0x000000017373d824 */ /* 0x100fe200078e0a00 */
[----:B-----5:R-:W-:Y:S01]  /*2f60*/  IADD3 R22, R14, 0x3b, RZ ;  /* 0x0000003b0e167810 */ /* 0x020fe20007ffe0ff */
[----:B------:R-:W-:Y:S01]  /*2f70*/  IMAD.HI.U32 R6, R5, R129, RZ ;  /* 0x0000008105067227 */ /* 0x000fe200078e00ff */
[----:B------:R-:W-:Y:S01]  /*2f80*/  ISETP.GE.AND P5, PT, R40, RZ, PT ;  /* 0x000000ff2800720c */ /* 0x000fe20003fa6270 */
[----:B------:R-:W-:Y:S01]  /*2f90*/  STL [R1+0x1814], R24 ;  /* 0x0018141801007387 */ /* 0x000fe20000100800 */
[----:B------:R-:W-:Y:S01]  /*2fa0*/  IABS R131, R22 ;  /* 0x0000001600837213 */ /* 0x000fe20000000000 */
[----:B------:R-:W-:Y:S01]  /*2fb0*/  @!P6 IMAD.IADD R119, R119, 0x1, -R0 ;  /* 0x000000017777e824 */ /* 0x000fe200078e0a00 */
[----:B------:R-:W-:Y:S01]  /*2fc0*/  ISETP.GT.U32.AND P6, PT, R0, R113, PT ;  /* 0x000000710000720c */ /* 0x000fe20003fc4070 */
[----:B------:R-:W-:Y:S01]  /*2fd0*/  IMAD.MOV R6, RZ, RZ, -R6 ;  /* 0x000000ffff067224 */ /* 0x000fe200078e0a06 */
[----:B------:R-:W-:Y:S01]  /*2fe0*/  @!P2 IADD3 R111, R111, -R0, RZ ;  /* 0x800000006f6fa210 */ /* 0x000fe20007ffe0ff */
[----:B------:R-:W-:Y:S01]  /*2ff0*/  @!P3 IMAD.MOV R95, RZ, RZ, -R95 ;  /* 0x000000ffff5fb224 */ /* 0x000fe200078e0a5f */
[----:B------:R-:W-:Y:S01]  /*3000*/  ISETP.GE.AND P2, PT, R44, RZ, PT ;  /* 0x000000ff2c00720c */ /* 0x000fe20003f46270 */
[----:B------:R-:W-:Y:S01]  /*3010*/  IMAD R129, R0, R6, R129 ;  /* 0x0000000600817224 */ /* 0x000fe200078e0281 */
[----:B------:R-:W-:Y:S01]  /*3020*/  IADD3 R20, R14, 0x3c, RZ ;  /* 0x0000003c0e147810 */ /* 0x000fe20007ffe0ff */
[----:B------:R-:W-:Y:S01]  /*3030*/  IMAD.HI.U32 R6, R5, R131, RZ ;  /* 0x0000008305067227 */ /* 0x000fe200078e00ff */
[C---:B------:R-:W-:Y:S01]  /*3040*/  ISETP.GT.U32.AND P3, PT, R0.reuse, R119, PT ;  /* 0x000000770000720c */ /* 0x040fe20003f64070 */
[----:B------:R-:W-:Y:S01]  /*3050*/  STL [R1+0x1810], R22 ;  /* 0x0018101601007387 */ /* 0x000fe20000100800 */
[----:B------:R-:W-:Y:S01]  /*3060*/  IABS R133, R20 ;  /* 0x0000001400857213 */ /* 0x000fe20000000000 */
[----:B------:R-:W-:Y:S01]  /*3070*/  @!P4 IMAD.MOV R111, RZ, RZ, -R111 ;  /* 0x000000ffff6fc224 */ /* 0x000fe200078e0a6f */
[----:B------:R-:W-:Y:S01]  /*3080*/  ISETP.GT.U32.AND P4, PT, R0, R123, PT ;  /* 0x0000007b0000720c */ /* 0x000fe20003f84070 */
[----:B------:R-:W-:Y:S01]  /*3090*/  @!P5 IMAD.MOV R109, RZ, RZ, -R109 ;  /* 0x000000ffff6dd224 */ /* 0x000fe200078e0a6d */
[----:B------:R-:W-:Y:S01]  /*30a0*/  IADD3 R6, -R6, RZ, RZ ;  /* 0x000000ff06067210 */ /* 0x000fe20007ffe1ff */
[----:B------:R-:W-:Y:S01]  /*30b0*/  @!P6 IMAD.IADD R113, R113, 0x1, -R0 ;  /* 0x000000017171e824 */ /* 0x000fe200078e0a00 */
[----:B------:R-:W-:Y:S01]  /*30c0*/  ISETP.GT.U32.AND P5, PT, R0, R121, PT ;  /* 0x000000790000720c */ /* 0x000fe20003fa4070 */
[----:B------:R-:W-:Y:S01]  /*30d0*/  STL [R1+0x1808], R20 ;  /* 0x0018081401007387 */ /* 0x000fe20000100800 */
[----:B------:R-:W-:Y:S01]  /*30e0*/  ISETP.GE.AND P6, PT, R36, RZ, PT ;  /* 0x000000ff2400720c */ /* 0x000fe20003fc6270 */
[----:B------:R-:W-:Y:S01]  /*30f0*/  IMAD R131, R0, R6, R131 ;  /* 0x0000000600837224 */ /* 0x000fe200078e0283 */
[----:B------:R-:W-:Y:S01]  /*3100*/  IADD3 R18, R14, 0x3d, RZ ;  /* 0x0000003d0e127810 */ /* 0x000fe20007ffe0ff */
[----:B------:R-:W-:Y:S01]  /*3110*/  IMAD.HI.U32 R6, R5, R133, RZ ;  /* 0x0000008505067227 */ /* 0x000fe200078e00ff */
[----:B------:R-:W-:-:S02]  /*3120*/  @!P2 IADD3 R97, -R97, RZ, RZ ;  /* 0x000000ff6161a210 */ /* 0x000fc40007ffe1ff */
[----:B------:R-:W-:Y:S01]  /*3130*/  ISETP.GT.U32.AND P2, PT, R0, R115, PT ;  /* 0x000000730000720c */ /* 0x000fe20003f44070 */
[----:B------:R-:W-:Y:S01]  /*3140*/  IMAD.MOV R6, RZ, RZ, -R6 ;  /* 0x000000ffff067224 */ /* 0x000fe200078e0a06 */
[----:B------:R-:W-:Y:S01]  /*3150*/  IABS R135, R18 ;  /* 0x0000001200877213 */ /* 0x000fe20000000000 */
[--C-:B------:R-:W-:Y:S01]  /*3160*/  @!P3 IMAD.IADD R119, R119, 0x1, -R0.reuse ;  /* 0x000000017777b824 */ /* 0x100fe200078e0a00 */
[----:B------:R-:W-:Y:S01]  /*3170*/  ISETP.GE.AND P3, PT, R30, RZ, PT ;  /* 0x000000ff1e00720c */ /* 0x000fe20003f66270 */
[----:B------:R-:W-:Y:S01]  /*3180*/  @!P4 IMAD.IADD R123, R123, 0x1, -R0 ;  /* 0x000000017b7bc824 */ /* 0x000fe200078e0a00 */
[----:B------:R-:W-:Y:S01]  /*3190*/  @!P5 IADD3 R121, R121, -R0, RZ ;  /* 0x800000007979d210 */ /* 0x000fe20007ffe0ff */
[----:B------:R-:W-:Y:S01]  /*31a0*/  IMAD R133, R0, R6, R133 ;  /* 0x0000000600857224 */ /* 0x000fe200078e0285 */
[----:B------:R-:W-:Y:S01]  /*31b0*/  ISETP.GE.AND P1, PT, R42, RZ, PT ;  /* 0x000000ff2a00720c */ /* 0x000fe20003f26270 */
[----:B------:R-:W-:Y:S01]  /*31c0*/  IMAD.HI.U32 R6, R5, R135, RZ ;  /* 0x0000008705067227 */ /* 0x000fe200078e00ff */
[----:B------:R-:W-:Y:S01]  /*31d0*/  ISETP.GT.U32.AND P4, PT, R0, R121, PT ;  /* 0x000000790000720c */ /* 0x000fe20003f84070 */
[----:B------:R-:W-:Y:S01]  /*31e0*/  STL [R1+0x1804], R18 ;  /* 0x0018041201007387 */ /* 0x000fe20000100800 */
[----:B------:R-:W-:Y:S01]  /*31f0*/  ISETP.GE.AND P5, PT, R28, RZ, PT ;  /* 0x000000ff1c00720c */ /* 0x000fe20003fa6270 */
[----:B------:R-:W-:Y:S01]  /*3200*/  @!P6 IMAD.MOV R113, RZ, RZ, -R113 ;  /* 0x000000ffff71e224 */ /* 0x000fe200078e0a71 */
[----:B------:R-:W-:Y:S01]  /*3210*/  ISETP.GT.U32.AND P6, PT, R0, R123, PT ;  /* 0x0000007b0000720c */ /* 0x000fe20003fc4070 */
[----:B------:R-:W-:Y:S01]  /*3220*/  IMAD.MOV R6, RZ, RZ, -R6 ;  /* 0x000000ffff067224 */ /* 0x000fe200078e0a06 */
[----:B------:R-:W-:Y:S01]  /*3230*/  @!P2 IADD3 R115, R115, -R0, RZ ;  /* 0x800000007373a210 */ /* 0x000fe20007ffe0ff */
[----:B------:R-:W-:Y:S01]  /*3240*/  @!P3 IMAD.MOV R119, RZ, RZ, -R119 ;  /* 0x000000ffff77b224 */ /* 0x000fe200078e0a77 */
[----:B------:R-:W-:Y:S01]  /*3250*/  ISETP.GE.AND P2, PT, R34, RZ, PT ;  /* 0x000000ff2200720c */ /* 0x000fe20003f46270 */
[C---:B------:R-:W-:Y:S01]  /*3260*/  IMAD R135, R0.reuse, R6, R135 ;  /* 0x0000000600877224 */ /* 0x040fe200078e0287 */
[----:B------:R-:W-:Y:S01]  /*3270*/  ISETP.GT.U32.AND P3, PT, R0, R125, PT ;  /* 0x0000007d0000720c */ /* 0x000fe20003f64070 */
[----:B------:R-:W2:Y:S01]  /*3280*/  S2R R6, SR_TID.X ;  /* 0x0000000000067919 */ /* 0x000ea20000002100 */
[----:B------:R-:W-:Y:S01]  /*3290*/  @!P1 IMAD.MOV R107, RZ, RZ, -R107 ;  /* 0x000000ffff6b9224 */ /* 0x000fe200078e0a6b */
[----:B------:R-:W-:-:S02]  /*32a0*/  @!P4 IADD3 R121, R121, -R0, RZ ;  /* 0x800000007979c210 */ /* 0x000fc40007ffe0ff */
[C---:B------:R-:W-:Y:S02]  /*32b0*/  ISETP.GT.U32.AND P1, PT, R0.reuse, R117, PT ;  /* 0x000000750000720c */ /* 0x040fe40003f24070 */
[--C-:B------:R-:W-:Y:S01]  /*32c0*/  @!P6 IMAD.IADD R123, R123, 0x1, -R0.reuse ;  /* 0x000000017b7be824 */ /* 0x100fe200078e0a00 */
[C---:B------:R-:W-:Y:S01]  /*32d0*/  ISETP.GT.U32.AND P4, PT, R0.reuse, R127, PT ;  /* 0x0000007f0000720c */ /* 0x040fe20003f84070 */
[----:B------:R-:W-:Y:S01]  /*32e0*/  @!P5 IMAD.MOV R121, RZ, RZ, -R121 ;  /* 0x000000ffff79d224 */ /* 0x000fe200078e0a79 */
[----:B------:R-:W-:Y:S02]  /*32f0*/  ISETP.GT.U32.AND P6, PT, R0, R129, PT ;  /* 0x000000810000720c */ /* 0x000fe40003fc4070 */
[----:B------:R-:W-:Y:S01]  /*3300*/  @!P2 IADD3 R115, -R115, RZ, RZ ;  /* 0x000000ff7373a210 */ /* 0x000fe20007ffe1ff */
[----:B------:R-:W-:Y:S01]  /*3310*/  @!P3 IMAD.IADD R125, R125, 0x1, -R0 ;  /* 0x000000017d7db824 */ /* 0x000fe200078e0a00 */
[----:B------:R-:W-:Y:S02]  /*3320*/  ISETP.GE.AND P2, PT, R10, RZ, PT ;  /* 0x000000ff0a00720c */ /* 0x000fe40003f46270 */
[----:B------:R-:W-:-:S02]  /*3330*/  IADD3 R14, R14, 0x3e, RZ ;  /* 0x0000003e0e0e7810 */ /* 0x000fc40007ffe0ff */
[--C-:B------:R-:W-:Y:S01]  /*3340*/  @!P1 IMAD.IADD R117, R117, 0x1, -R0.reuse ;  /* 0x0000000175759824 */ /* 0x100fe200078e0a00 */
[----:B------:R-:W-:Y:S02]  /*3350*/  ISETP.GE.AND P1, PT, R32, RZ, PT ;  /* 0x000000ff2000720c */ /* 0x000fe40003f26270 */
[----:B------:R-:W-:Y:S01]  /*3360*/  IABS R137, R14 ;  /* 0x0000000e00897213 */ /* 0x000fe20000000000 */
[----:B------:R3:W-:Y:S01]  /*3370*/  STL [R1+0x17f8], R14 ;  /* 0x0017f80e01007387 */ /* 0x0007e20000100800 */
[----:B------:R-:W-:Y:S01]  /*3380*/  @!P4 IADD3 R127, R127, -R0, RZ ;  /* 0x800000007f7fc210 */ /* 0x000fe20007ffe0ff */
[----:B------:R-:W-:Y:S01]  /*3390*/  @!P6 IMAD.IADD R129, R129, 0x1, -R0 ;  /* 0x000000018181e824 */ /* 0x000fe200078e0a00 */
[C---:B------:R-:W-:Y:S01]  /*33a0*/  ISETP.GT.U32.AND P4, PT, R0.reuse, R125, PT ;  /* 0x0000007d0000720c */ /* 0x040fe20003f84070 */
[----:B------:R-:W-:Y:S01]  /*33b0*/  IMAD.HI.U32 R5, R5, R137, RZ ;  /* 0x0000008905057227 */ /* 0x000fe200078e00ff */
[----:B------:R-:W-:Y:S02]  /*33c0*/  ISETP.GT.U32.AND P3, PT, R0, R131, PT ;  /* 0x000000830000720c */ /* 0x000fe40003f64070 */
[----:B------:R-:W-:-:S02]  /*33d0*/  @!P2 IADD3 R123, -R123, RZ, RZ ;  /* 0x000000ff7b7ba210 */ /* 0x000fc40007ffe1ff */
[----:B--2---:R-:W-:Y:S01]  /*33e0*/  LOP3.LUT R118, R6, 0x7f, RZ, 0xc0, !PT ;  /* 0x0000007f06767812 */ /* 0x004fe200078ec0ff */
[----:B------:R-:W-:Y:S01]  /*33f0*/  @!P1 IMAD.MOV R117, RZ, RZ, -R117 ;  /* 0x000000ffff759224 */ /* 0x000fe200078e0a75 */
[C---:B------:R-:W-:Y:S02]  /*3400*/  ISETP.GT.U32.AND P2, PT, R0.reuse, R129, PT ;  /* 0x000000810000720c */ /* 0x040fe40003f44070 */
[----:B------:R-:W-:Y:S01]  /*3410*/  ISETP.GT.U32.AND P5, PT, R0, R127, PT ;  /* 0x0000007f0000720c */ /* 0x000fe20003fa4070 */
[----:B------:R-:W-:Y:S01]  /*3420*/  IMAD R78, R4, 0x200, R118 ;  /* 0x00000200044e7824 */ /* 0x000fe200078e0276 */
[----:B------:R-:W-:Y:S01]  /*3430*/  IADD3 R5, -R5, RZ, RZ ;  /* 0x000000ff05057210 */ /* 0x000fe20007ffe1ff */
[--C-:B------:R-:W-:Y:S01]  /*3440*/  @!P4 IMAD.IADD R125, R125, 0x1, -R0.reuse ;  /* 0x000000017d7dc824 */ /* 0x100fe200078e0a00 */
[----:B------:R-:W-:Y:S01]  /*3450*/  ISETP.GT.U32.AND P6, PT, R0, R133, PT ;  /* 0x000000850000720c */ /* 0x000fe20003fc4070 */
[--C-:B------:R-:W-:Y:S01]  /*3460*/  @!P3 IMAD.IADD R131, R131, 0x1, -R0.reuse ;  /* 0x000000018383b824 */ /* 0x100fe200078e0a00 */
[----:B------:R-:W-:Y:S01]  /*3470*/  ISETP.GE.AND P1, PT, R8, RZ, PT ;  /* 0x000000ff0800720c */ /* 0x000fe20003f26270 */
[C---:B------:R-:W-:Y:S01]  /*3480*/  IMAD R137, R0.reuse, R5, R137 ;  /* 0x0000000500897224 */ /* 0x040fe200078e0289 */
[----:B------:R-:W-:Y:S01]  /*3490*/  IABS R5, R78 ;  /* 0x0000004e00057213 */ /* 0x000fe20000000000 */
[----:B------:R-:W-:Y:S01]  /*34a0*/  STL [R1+0x3a4], R78 ;  /* 0x0003a44e01007387 */ /* 0x000fe20000100800 */
[C---:B------:R-:W-:Y:S01]  /*34b0*/  ISETP.GT.U32.AND P4, PT, R0.reuse, R135, PT ;  /* 0x000000870000720c */ /* 0x040fe20003f84070 */
[----:B------:R-:W-:Y:S01]  /*34c0*/  @!P2 IMAD.IADD R129, R129, 0x1, -R0 ;  /* 0x000000018181a824 */ /* 0x000fe200078e0a00 */
[----:B------:R-:W-:Y:S01]  /*34d0*/  ISETP.GT.U32.AND P2, PT, R0, R137, PT ;  /* 0x000000890000720c */ /* 0x000fe20003f44070 */
[----:B------:R-:W-:Y:S01]  /*34e0*/  IMAD.HI.U32 R4, R3, R5, RZ ;  /* 0x0000000503047227 */ /* 0x000fe200078e00ff */
[----:B------:R-:W-:-:S02]  /*34f0*/  @!P5 IADD3 R127, R127, -R0, RZ ;  /* 0x800000007f7fd210 */ /* 0x000fc40007ffe0ff */
[C---:B------:R-:W-:Y:S01]  /*3500*/  IADD3 R76, R78.reuse, 0x80, RZ ;  /* 0x000000804e4c7810 */ /* 0x040fe20007ffe0ff */
[----:B------:R-:W-:Y:S01]  /*3510*/  @!P6 IMAD.IADD R133, R133, 0x1, -R0 ;  /* 0x000000018585e824 */ /* 0x000fe200078e0a00 */
[----:B------:R-:W-:Y:S01]  /*3520*/  IADD3 R74, R78, 0x100, RZ ;  /* 0x000001004e4a7810 */ /* 0x000fe20007ffe0ff */
[----:B------:R-:W-:Y:S01]  /*3530*/  @!P1 IMAD.MOV R125, RZ, RZ, -R125 ;  /* 0x000000ffff7d9224 */ /* 0x000fe200078e0a7d */
[----:B------:R-:W-:Y:S01]  /*3540*/  ISETP.GT.U32.AND P3, PT, R0, R131, PT ;  /* 0x000000830000720c */ /* 0x000fe20003f64070 */
[----:B------:R2:W-:Y:S01]  /*3550*/  STL [R1+0x3b0], R76 ;  /* 0x0003b04c01007387 */ /* 0x0005e20000100800 */
[----:B------:R-:W-:Y:S02]  /*3560*/  ISETP.GE.AND P5, PT, R26, RZ, PT ;  /* 0x000000ff1a00720c */ /* 0x000fe40003fa6270 */
[----:B------:R-:W-:Y:S01]  /*3570*/  IADD3 R72, R78, 0x180, RZ ;  /* 0x000001804e487810 */ /* 0x000fe20007ffe0ff */
[----:B------:R4:W-:Y:S01]  /*3580*/  STL [R1+0x3b4], R74 ;  /* 0x0003b44a01007387 */ /* 0x0009e20000100800 */
[----:B------:R-:W-:-:S02]  /*3590*/  IADD3 R4, -R4, RZ, RZ ;  /* 0x000000ff04047210 */ /* 0x000fc40007ffe1ff */
[----:B-1----:R-:W-:Y:S01]  /*35a0*/  IABS R8, R76 ;  /* 0x0000004c00087213 */ /* 0x002fe20000000000 */
[----:B------:R1:W-:Y:S01]  /*35b0*/  STL [R1+0x3b8], R72 ;  /* 0x0003b84801007387 */ /* 0x0003e20000100800 */
[----:B------:R-:W-:Y:S01]  /*35c0*/  IABS R10, R74 ;  /* 0x0000004a000a7213 */ /* 0x000fe20000000000 */
[----:B------:R-:W-:Y:S01]  /*35d0*/  IMAD R5, R2, R4, R5 ;  /* 0x0000000402057224 */ /* 0x000fe200078e0205 */
[----:B------:R-:W-:Y:S01]  /*35e0*/  IABS R12, R72 ;  /* 0x00000048000c7213 */ /* 0x000fe20000000000 */
[----:B------:R-:W-:Y:S01]  /*35f0*/  IMAD.HI.U32 R4, R3, R8, RZ ;  /* 0x0000000803047227 */ /* 0x000fe200078e00ff */
[----:B------:R-:W-:Y:S02]  /*3600*/  ISETP.GE.AND P6, PT, R24, RZ, PT ;  /* 0x000000ff1800720c */ /* 0x000fe40003fc6270 */
[----:B------:R-:W-:Y:S01]  /*3610*/  @!P4 IADD3 R135, R135, -R0, RZ ;  /* 0x800000008787c210 */ /* 0x000fe20007ffe0ff */
[----:B------:R-:W-:Y:S01]  /*3620*/  IMAD.HI.U32 R6, R3, R10, RZ ;  /* 0x0000000a03067227 */ /* 0x000fe200078e00ff */
[----:B------:R-:W-:-:S02]  /*3630*/  ISETP.GT.U32.AND P1, PT, R0, R133, PT ;  /* 0x000000850000720c */ /* 0x000fc40003f24070 */
[----:B------:R-:W-:Y:S01]  /*3640*/  ISETP.GT.U32.AND P4, PT, R0, R135, PT ;  /* 0x000000870000720c */ /* 0x000fe20003f84070 */
[----:B------:R-:W-:Y:S01]  /*3650*/  IMAD.HI.U32 R3, R3, R12, RZ ;  /* 0x0000000c03037227 */ /* 0x000fe200078e00ff */
[-C--:B------:R-:W-:Y:S02]  /*3660*/  @!P2 IADD3 R137, R137, -R0.reuse, RZ ;  /* 0x800000008989a210 */ /* 0x080fe40007ffe0ff */
[----:B------:R-:W-:Y:S01]  /*3670*/  ISETP.GE.AND P2, PT, R20, RZ, PT ;  /* 0x000000ff1400720c */ /* 0x000fe20003f46270 */
[----:B------:R-:W-:Y:S01]  /*3680*/  @!P3 IMAD.IADD R131, R131, 0x1, -R0 ;  /* 0x000000018383b824 */ /* 0x000fe200078e0a00 */
[----:B------:R-:W-:Y:S01]  /*3690*/  ISETP.GE.AND P3, PT, R22, RZ, PT ;  /* 0x000000ff1600720c */ /* 0x000fe20003f66270 */
[----:B------:R-:W-:Y:S01]  /*36a0*/  @!P5 IMAD.MOV R127, RZ, RZ, -R127 ;  /* 0x000000ffff7fd224 */ /* 0x000fe200078e0a7f */
[----:B------:R-:W-:Y:S01]  /*36b0*/  ISETP.GE.AND P5, PT, R18, RZ, PT ;  /* 0x000000ff1200720c */ /* 0x000fe20003fa6270 */
[----:B------:R-:W-:Y:S01]  /*36c0*/  IMAD.MOV R25, RZ, RZ, -R4 ;  /* 0x000000ffff197224 */ /* 0x000fe200078e0a04 */
[----:B------:R-:W-:Y:S01]  /*36d0*/  IADD3 R139, -R3, RZ, RZ ;  /* 0x000000ff038b7210 */ /* 0x000fe20007ffe1ff */
[----:B------:R-:W-:Y:S01]  /*36e0*/  IMAD.MOV R29, RZ, RZ, -R6 ;  /* 0x000000ffff1d7224 */ /* 0x000fe200078e0a06 */
[----:B------:R-:W-:Y:S01]  /*36f0*/  @!P1 IADD3 R133, R133, -R0, RZ ;  /* 0x8000000085859210 */ /* 0x000fe20007ffe0ff */
[C---:B------:R-:W-:Y:S01]  /*3700*/  IMAD R3, R2.reuse, R25, R8 ;  /* 0x0000001902037224 */ /* 0x040fe200078e0208 */
[----:B------:R-:W-:Y:S01]  /*3710*/  ISETP.GT.U32.AND P1, PT, R2, R5, PT ;  /* 0x000000050200720c */ /* 0x000fe20003f24070 */
[----:B------:R-:W-:Y:S01]  /*3720*/  @!P6 IMAD.MOV R129, RZ, RZ, -R129 ;  /* 0x000000ffff81e224 */ /* 0x000fe200078e0a81 */
[----:B------:R-:W-:Y:S01]  /*3730*/  ISETP.GT.U32.AND P6, PT, R0, R137, PT ;  /* 0x000000890000720c */ /* 0x000fe20003fc4070 */
[C---:B------:R-:W-:Y:S01]  /*3740*/  IMAD R25, R2.reuse, R29, R10 ;  /* 0x0000001d02197224 */ /* 0x040fe200078e020a */
[----:B------:R-:W-:Y:S01]  /*3750*/  @!P2 IADD3 R133, -R133, RZ, RZ ;  /* 0x000000ff8585a210 */ /* 0x000fe20007ffe1ff */
[----:B------:R-:W-:Y:S01]  /*3760*/  IMAD R29, R2, R139, R12 ;  /* 0x0000008b021d7224 */ /* 0x000fe200078e020c */
[----:B------:R-:W-:Y:S01]  /*3770*/  IADD3 R4, R120, -0x5, RZ ;  /* 0xfffffffb78047810 */ /* 0x000fe20007ffe0ff */
[--C-:B------:R-:W-:Y:S01]  /*3780*/  @!P4 IMAD.IADD R135, R135, 0x1, -R0.reuse ;  /* 0x000000018787c824 */ /* 0x100fe200078e0a00 */
[C---:B------:R-:W-:Y:S01]  /*3790*/  ISETP.GT.U32.AND P4, PT, R2.reuse, R3, PT ;  /* 0x000000030200720c */ /* 0x040fe20003f84070 */
[----:B------:R-:W-:Y:S01]  /*37a0*/  @!P3 IMAD.MOV R131, RZ, RZ, -R131 ;  /* 0x000000ffff83b224 */ /* 0x000fe200078e0a83 */
[C---:B------:R-:W-:Y:S01]  /*37b0*/  ISETP.GT.U32.AND P2, PT, R2.reuse, R29, PT ;  /* 0x0000001d0200720c */ /* 0x040fe20003f44070 */
[----:B------:R-:W-:Y:S01]  /*37c0*/  @!P5 IMAD.MOV R135, RZ, RZ, -R135 ;  /* 0x000000ffff87d224 */ /* 0x000fe200078e0a87 */
[----:B------:R-:W-:Y:S01]  /*37d0*/  ISETP.GT.U32.AND P3, PT, R2, R25, PT ;  /* 0x000000190200720c */ /* 0x000fe20003f64070 */
[----:B------:R-:W-:Y:S01]  /*37e0*/  IMAD R6, R118, c[0x0][0x18c], RZ ;  /* 0x0000630076067a24 */ /* 0x000fe200078e02ff */
[----:B------:R-:W-:Y:S01]  /*37f0*/  ISETP.GE.AND P5, PT, R16, RZ, PT ;  /* 0x000000ff1000720c */ /* 0x000fe20003fa6270 */
[----:B------:R-:W-:Y:S01]  /*3800*/  @!P6 IMAD.IADD R137, R137, 0x1, -R0 ;  /* 0x000000018989e824 */ /* 0x000fe200078e0a00 */
[----:B------:R-:W-:-:S02]  /*3810*/  ISETP.GE.AND P6, PT, R14, RZ, PT ;  /* 0x000000ff0e00720c */ /* 0x000fc40003fc6270 */
[-C--:B------:R-:W-:Y:S02]  /*3820*/  @!P1 IADD3 R5, R5, -R2.reuse, RZ ;  /* 0x8000000205059210 */ /* 0x080fe40007ffe0ff */
[----:B------:R-:W-:Y:S01]  /*3830*/  LOP3.LUT R0, RZ, c[0x0][0x17c], RZ, 0x33, !PT ;  /* 0x00005f00ff007a12 */ /* 0x000fe200078e33ff */
[--C-:B------:R-:W-:Y:S01]  /*3840*/  @!P4 IMAD.IADD R3, R3, 0x1, -R2.reuse ;  /* 0x000000010303c824 */ /* 0x100fe200078e0a02 */
[----:B------:R-:W-:Y:S02]  /*3850*/  ISETP.NE.AND P4, PT, RZ, c[0x0][0x17c], PT ;  /* 0x00005f00ff007a0c */ /* 0x000fe40003f85270 */
[----:B------:R-:W-:Y:S01]  /*3860*/  @!P2 IADD3 R29, R29, -R2, RZ ;  /* 0x800000021d1da210 */ /* 0x000fe20007ffe0ff */
[----:B------:R-:W-:Y:S01]  /*3870*/  @!P3 IMAD.IADD R25, R25, 0x1, -R2 ;  /* 0x000000011919b824 */ /* 0x000fe200078e0a02 */
[C---:B------:R-:W-:Y:S01]  /*3880*/  ISETP.GT.U32.AND P3, PT, R2.reuse, R5, PT ;  /* 0x000000050200720c */ /* 0x040fe20003f64070 */
[----:B------:R-:W-:Y:S01]  /*3890*/  @!P5 IMAD.MOV R57, RZ, RZ, -R57 ;  /* 0x000000ffff39d224 */ /* 0x000fe200078e0a39 */
[C---:B------:R-:W-:Y:S01]  /*38a0*/  ISETP.GT.U32.AND P5, PT, R2.reuse, R29, PT ;  /* 0x0000001d0200720c */ /* 0x040fe20003fa4070 */
[----:B------:R-:W-:Y:S01]  /*38b0*/  @!P6 IMAD.MOV R137, RZ, RZ, -R137 ;  /* 0x000000ffff89e224 */ /* 0x000fe200078e0a89 */
[----:B------:R-:W-:-:S02]  /*38c0*/  ISETP.GT.U32.AND P6, PT, R2, R25, PT ;  /* 0x000000190200720c */ /* 0x000fc40003fc4070 */
[----:B------:R-:W-:Y:S02]  /*38d0*/  ISETP.GT.U32.AND P2, PT, R2, R3, PT ;  /* 0x000000030200720c */ /* 0x000fe40003f44070 */
[C---:B------:R-:W-:Y:S02]  /*38e0*/  SEL R54, R0.reuse, R61, !P4 ;  /* 0x0000003d00367207 */ /* 0x040fe40006000000 */
[C---:B------:R-:W-:Y:S02]  /*38f0*/  SEL R30, R0.reuse, R9, !P4 ;  /* 0x00000009001e7207 */ /* 0x040fe40006000000 */
[----:B------:R-:W-:Y:S01]  /*3900*/  SEL R32, R0, R13, !P4 ;  /* 0x0000000d00207207 */ /* 0x000fe20006000000 */
[----:B------:R-:W-:Y:S01]  /*3910*/  IMAD R54, R54, c[0x0][0x190], RZ ;  /* 0x0000640036367a24 */ /* 0x000fe200078e02ff */
[-C--:B------:R-:W-:Y:S01]  /*3920*/  @!P3 IADD3 R5, R5, -R2.reuse, RZ ;  /* 0x800000020505b210 */ /* 0x080fe20007ffe0ff */
[----:B------:R-:W-:Y:S01]  /*3930*/  IMAD R30, R30, c[0x0][0x190], RZ ;  /* 0x000064001e1e7a24 */ /* 0x000fe200078e02ff */
[----:B------:R-:W-:Y:S01]  /*3940*/  @!P5 IADD3 R29, R29, -R2, RZ ;  /* 0x800000021d1dd210 */ /* 0x000fe20007ffe0ff */
[--C-:B------:R-:W-:Y:S01]  /*3950*/  @!P6 IMAD.IADD R25, R25, 0x1, -R2.reuse ;  /* 0x000000011919e824 */ /* 0x100fe200078e0a02 */
[----:B------:R-:W-:Y:S01]  /*3960*/  ISETP.GE.AND P3, PT, R76, RZ, PT ;  /* 0x000000ff4c00720c */ /* 0x000fe20003f66270 */
[----:B------:R-:W-:Y:S01]  /*3970*/  @!P2 IMAD.IADD R3, R3, 0x1, -R2 ;  /* 0x000000010303a824 */ /* 0x000fe200078e0a02 */
[----:B------:R-:W-:Y:S01]  /*3980*/  ISETP.GE.AND P5, PT, R72, RZ, PT ;  /* 0x000000ff4800720c */ /* 0x000fe20003fa6270 */
[----:B------:R-:W-:Y:S01]  /*3990*/  IMAD.MOV.U32 R2, RZ, RZ, R5 ;  /* 0x000000ffff027224 */ /* 0x000fe200078e0005 */
[----:B------:R-:W-:Y:S01]  /*39a0*/  SEL R34, R0, R15, !P4 ;  /* 0x0000000f00227207 */ /* 0x000fe20006000000 */
[----:B------:R-:W-:Y:S01]  /*39b0*/  IMAD R32, R32, c[0x0][0x190], RZ ;  /* 0x0000640020207a24 */ /* 0x000fe200078e02ff */
[----:B------:R-:W-:-:S02]  /*39c0*/  SEL R36, R0, R21, !P4 ;  /* 0x0000001500247207 */ /* 0x000fc40006000000 */
[----:B------:R-:W-:Y:S01]  /*39d0*/  SEL R38, R0, R27, !P4 ;  /* 0x0000001b00267207 */ /* 0x000fe20006000000 */
[----:B------:R-:W-:Y:S01]  /*39e0*/  IMAD R34, R34, c[0x0][0x190], RZ ;  /* 0x0000640022227a24 */ /* 0x000fe200078e02ff */
[----:B------:R-:W-:Y:S01]  /*39f0*/  SEL R58, R0, R69, !P4 ;  /* 0x00000045003a7207 */ /* 0x000fe20006000000 */
[----:B------:R-:W-:Y:S01]  /*3a00*/  IMAD R36, R36, c[0x0][0x190], RZ ;  /* 0x0000640024247a24 */ /* 0x000fe200078e02ff */
[----:B------:R-:W-:Y:S01]  /*3a10*/  SEL R60, R0, R65, !P4 ;  /* 0x00000041003c7207 */ /* 0x000fe20006000000 */
[----:B------:R-:W-:Y:S01]  /*3a20*/  IMAD R38, R38, c[0x0][0x190], RZ ;  /* 0x0000640026267a24 */ /* 0x000fe200078e02ff */
[C---:B------:R-:W-:Y:S01]  /*3a30*/  SEL R61, R0.reuse, R67, !P4 ;  /* 0x00000043003d7207 */ /* 0x040fe20006000000 */
[----:B------:R-:W-:Y:S01]  /*3a40*/  @!P5 IMAD.MOV R29, RZ, RZ, -R29 ;  /* 0x000000ffff1dd224 */ /* 0x000fe200078e0a1d */
[----:B------:R-:W-:Y:S01]  /*3a50*/  SEL R8, R0, R7, !P4 ;  /* 0x0000000700087207 */ /* 0x000fe20006000000 */
[----:B------:R-:W-:Y:S01]  /*3a60*/  IMAD R60, R60, c[0x0][0x190], RZ ;  /* 0x000064003c3c7a24 */ /* 0x000fe200078e02ff */
[----:B------:R-:W-:Y:S01]  /*3a70*/  SEL R11, R0, R11, !P4 ;  /* 0x0000000b000b7207 */ /* 0x000fe20006000000 */
[----:B------:R-:W-:Y:S01]  /*3a80*/  IMAD R58, R58, c[0x0][0x190], RZ ;  /* 0x000064003a3a7a24 */ /* 0x000fe200078e02ff */
[C---:B------:R-:W-:Y:S01]  /*3a90*/  SEL R17, R0.reuse, R17, !P4 ;  /* 0x0000001100117207 */ /* 0x040fe20006000000 */
[----:B------:R-:W-:Y:S01]  /*3aa0*/  IMAD R61, R61, c[0x0][0x190], RZ ;  /* 0x000064003d3d7a24 */ /* 0x000fe200078e02ff */
[----:B------:R-:W-:-:S02]  /*3ab0*/  SEL R19, R0, R19, !P4 ;  /* 0x0000001300137207 */ /* 0x000fc40006000000 */
[C---:B------:R-:W-:Y:S02]  /*3ac0*/  SEL R23, R0.reuse, R23, !P4 ;  /* 0x0000001700177207 */ /* 0x040fe40006000000 */
[C---:B------:R-:W-:Y:S02]  /*3ad0*/  SEL R99, R0.reuse, R99, !P4 ;  /* 0x0000006300637207 */ /* 0x040fe40006000000 */
[C---:B------:R-:W-:Y:S02]  /*3ae0*/  SEL R40, R0.reuse, R101, !P4 ;  /* 0x0000006500287207 */ /* 0x040fe40006000000 */
[C---:B------:R-:W-:Y:S01]  /*3af0*/  SEL R10, R0.reuse, R31, !P4 ;  /* 0x0000001f000a7207 */ /* 0x040fe20006000000 */
[----:B------:R-:W-:Y:S01]  /*3b00*/  IMAD R31, R11, c[0x0][0x190], RZ ;  /* 0x000064000b1f7a24 */ /* 0x000fe200078e02ff */
[C---:B------:R-:W-:Y:S01]  /*3b10*/  SEL R42, R0.reuse, R33, !P4 ;  /* 0x00000021002a7207 */ /* 0x040fe20006000000 */
[----:B------:R-:W-:Y:S01]  /*3b20*/  IMAD R33, R17, c[0x0][0x190], RZ ;  /* 0x0000640011217a24 */ /* 0x000fe200078e02ff */
[C---:B------:R-:W-:Y:S01]  /*3b30*/  SEL R12, R0.reuse, R37, !P4 ;  /* 0x00000025000c7207 */ /* 0x040fe20006000000 */
[----:B------:R-:W-:Y:S01]  /*3b40*/  IMAD R37, R23, c[0x0][0x190], RZ ;  /* 0x0000640017257a24 */ /* 0x000fe200078e02ff */
[C---:B------:R-:W-:Y:S01]  /*3b50*/  SEL R44, R0.reuse, R35, !P4 ;  /* 0x00000023002c7207 */ /* 0x040fe20006000000 */
[----:B------:R-:W-:Y:S01]  /*3b60*/  IMAD R35, R19, c[0x0][0x190], RZ ;  /* 0x0000640013237a24 */ /* 0x000fe200078e02ff */
[----:B------:R-:W-:Y:S01]  /*3b70*/  SEL R13, R0, R39, !P4 ;  /* 0x00000027000d7207 */ /* 0x000fe20006000000 */
[----:B------:R-:W-:Y:S01]  /*3b80*/  IMAD R40, R40, c[0x0][0x190], RZ ;  /* 0x0000640028287a24 */ /* 0x000fe200078e02ff */
[----:B------:R-:W-:Y:S01]  /*3b90*/  SEL R46, R0, R41, !P4 ;  /* 0x00000029002e7207 */ /* 0x000fe20006000000 */
[----:B------:R-:W-:Y:S01]  /*3ba0*/  IMAD R41, R10, c[0x0][0x190], RZ ;  /* 0x000064000a297a24 */ /* 0x000fe200078e02ff */
[----:B---3--:R-:W-:Y:S01]  /*3bb0*/  SEL R14, R0, R43, !P4 ;  /* 0x0000002b000e7207 */ /* 0x008fe20006000000 */
[----:B------:R-:W-:Y:S01]  /*3bc0*/  IMAD R44, R44, c[0x0][0x190], RZ ;  /* 0x000064002c2c7a24 */ /* 0x000fe200078e02ff */
[----:B------:R-:W-:Y:S01]  /*3bd0*/  SEL R48, R0, R47, !P4 ;  /* 0x0000002f00307207 */ /* 0x000fe20006000000 */
[----:B------:R-:W-:Y:S01]  /*3be0*/  IMAD R43, R12, c[0x0][0x190], RZ ;  /* 0x000064000c2b7a24 */ /* 0x000fe200078e02ff */
[C---:B------:R-:W-:Y:S01]  /*3bf0*/  SEL R15, R0.reuse, R45, !P4 ;  /* 0x0000002d000f7207 */ /* 0x040fe20006000000 */
[----:B------:R-:W-:Y:S01]  /*3c00*/  IMAD R39, R99, c[0x0][0x190], RZ ;  /* 0x0000640063277a24 */ /* 0x000fe200078e02ff */
[----:B------:R-:W-:Y:S01]  /*3c10*/  SEL R50, R0, R49, !P4 ;  /* 0x0000003100327207 */ /* 0x000fe20006000000 */
[----:B------:R-:W-:Y:S01]  /*3c20*/  IMAD R47, R14, c[0x0][0x190], RZ ;  /* 0x000064000e2f7a24 */ /* 0x000fe200078e02ff */
[----:B------:R-:W-:Y:S01]  /*3c30*/  SEL R52, R0, R51, !P4 ;  /* 0x0000003300347207 */ /* 0x000fe20006000000 */
[----:B------:R-:W-:Y:S01]  /*3c40*/  IMAD R46, R46, c[0x0][0x190], RZ ;  /* 0x000064002e2e7a24 */ /* 0x000fe200078e02ff */
[----:B------:R-:W-:Y:S01]  /*3c50*/  SEL R59, R0, R59, !P4 ;  /* 0x0000003b003b7207 */ /* 0x000fe20006000000 */
[----:B------:R-:W-:Y:S01]  /*3c60*/  IMAD R42, R42, c[0x0][0x190], RZ ;  /* 0x000064002a2a7a24 */ /* 0x000fe200078e02ff */
[----:B------:R-:W-:Y:S01]  /*3c70*/  SEL R16, R0, R53, !P4 ;  /* 0x0000003500107207 */ /* 0x000fe20006000000 */
        /* <DEDUP_REMOVED lines=71> */
[----:B------:R-:W-:Y:S01]  /*40f0*/  ISETP.GE.AND P4, PT, R78, RZ, PT ;  /* 0x000000ff4e00720c */ /* 0x000fe20003f86270 */
[----:B------:R-:W-:Y:S01]  /*4100*/  IMAD R63, R77, c[0x0][0x190], RZ ;  /* 0x000064004d3f7a24 */ /* 0x000fe200078e02ff */
[----:B------:R-:W-:Y:S01]  /*4110*/  ISETP.GE.AND P6, PT, R74, RZ, PT ;  /* 0x000000ff4a00720c */ /* 0x000fe20003fc6270 */
[----:B------:R-:W-:Y:S01]  /*4120*/  IMAD R9, R9, c[0x0][0x190], RZ ;  /* 0x0000640009097a24 */ /* 0x000fe200078e02ff */
[----:B------:R-:W-:Y:S01]  /*4130*/  IADD3 R0, R120, -0x9, RZ ;  /* 0xfffffff778007810 */ /* 0x000fe20007ffe0ff */
[----:B------:R-:W-:Y:S01]  /*4140*/  IMAD R12, R129, c[0x0][0x190], RZ ;  /* 0x00006400810c7a24 */ /* 0x000fe200078e02ff */
[----:B------:R-:W-:Y:S01]  /*4150*/  @!P3 IADD3 R3, -R3, RZ, RZ ;  /* 0x000000ff0303b210 */ /* 0x000fe20007ffe1ff */
[----:B------:R-:W-:Y:S01]  /*4160*/  CS2R R130, SRZ ;  /* 0x0000000000827805 */ /* 0x000fe2000001ff00 */
[----:B------:R-:W-:Y:S01]  /*4170*/  ISETP.NE.AND P3, PT, RZ, c[0x0][0x178], PT ;  /* 0x00005e00ff007a0c */ /* 0x000fe20003f65270 */
[----:B------:R-:W-:Y:S01]  /*4180*/  CS2R R132, SRZ ;  /* 0x0000000000847805 */ /* 0x000fe2000001ff00 */
[----:B------:R-:W-:-:S02]  /*4190*/  LOP3.LUT R7, RZ, c[0x0][0x178], RZ, 0x33, !PT ;  /* 0x00005e00ff077a12 */ /* 0x000fc400078e33ff */
[----:B------:R-:W-:Y:S01]  /*41a0*/  ISETP.GE.U32.AND P1, PT, R4, 0x7fffff7c, PT ;  /* 0x7fffff7c0400780c */ /* 0x000fe20003f26070 */
[----:B------:R-:W-:Y:S01]  /*41b0*/  @!P4 IMAD.MOV R2, RZ, RZ, -R2 ;  /* 0x000000ffff02c224 */ /* 0x000fe200078e0a02 */
[----:B------:R-:W-:Y:S01]  /*41c0*/  IADD3 R4, R120, -0xd, RZ ;  /* 0xfffffff378047810 */ /* 0x000fe20007ffe0ff */
[----:B------:R-:W-:Y:S01]  /*41d0*/  @!P6 IMAD.MOV R25, RZ, RZ, -R25 ;  /* 0x000000ffff19e224 */ /* 0x000fe200078e0a19 */
[----:B------:R-:W-:Y:S02]  /*41e0*/  ISETP.GE.U32.AND P2, PT, R0, 0x7fffff78, PT ;  /* 0x7fffff780000780c */ /* 0x000fe40003f46070 */
[----:B------:R-:W-:Y:S01]  /*41f0*/  SEL R0, R7, R29, !P3 ;  /* 0x0000001d07007207 */ /* 0x000fe20005800000 */
[----:B------:R-:W-:Y:S01]  /*4200*/  IMAD R29, R8, c[0x0][0x190], RZ ;  /* 0x00006400081d7a24 */ /* 0x000fe200078e02ff */
[----:B------:R-:W-:Y:S01]  /*4210*/  LEA R5, P6, R6, c[0x0][0x168], 0x2 ;  /* 0x00005a0006057a11 */ /* 0x000fe200078c10ff */
[----:B------:R-:W-:Y:S01]  /*4220*/  IMAD R8, R135, c[0x0][0x190], RZ ;  /* 0x0000640087087a24 */ /* 0x000fe200078e02ff */
[----:B------:R-:W-:Y:S01]  /*4230*/  ISETP.GE.U32.AND P4, PT, R4, 0x7fffff74, PT ;  /* 0x7fffff740400780c */ /* 0x000fe20003f86070 */
[----:B------:R-:W-:Y:S01]  /*4240*/  IMAD R0, R0, c[0x0][0x184], RZ ;  /* 0x0000610000007a24 */ /* 0x000fe200078e02ff */
[C---:B------:R-:W-:Y:S01]  /*4250*/  SEL R4, R7.reuse, R3, !P3 ;  /* 0x0000000307047207 */ /* 0x040fe20005800000 */
[----:B------:R-:W-:Y:S01]  /*4260*/  CS2R R134, SRZ ;  /* 0x0000000000867805 */ /* 0x000fe2000001ff00 */
[----:B------:R-:W-:-:S02]  /*4270*/  SEL R2, R7, R2, !P3 ;  /* 0x0000000207027207 */ /* 0x000fc40005800000 */
[----:B------:R-:W-:Y:S01]  /*4280*/  SEL R3, R7, R25, !P3 ;  /* 0x0000001907037207 */ /* 0x000fe20005800000 */
[----:B------:R-:W-:Y:S01]  /*4290*/  IMAD R25, R95, c[0x0][0x190], RZ ;  /* 0x000064005f197a24 */ /* 0x000fe200078e02ff */
[----:B------:R-:W-:Y:S01]  /*42a0*/  LEA.HI.X.SX32 R6, R6, c[0x0][0x16c], 0x2, P6 ;  /* 0x00005b0006067a11 */ /* 0x000fe200030f16ff */
[----:B------:R-:W-:Y:S01]  /*42b0*/  IMAD R7, R137, c[0x0][0x190], RZ ;  /* 0x0000640089077a24 */ /* 0x000fe200078e02ff */
[CC--:B------:R-:W-:Y:S01]  /*42c0*/  LEA R114, P3, R29.reuse, R5.reuse, 0x2 ;  /* 0x000000051d727211 */ /* 0x0c0fe200078610ff */
[----:B------:R-:W-:Y:S01]  /*42d0*/  IMAD R2, R2, c[0x0][0x184], RZ ;  /* 0x0000610002027a24 */ /* 0x000fe200078e02ff */
[-C--:B------:R-:W-:Y:S01]  /*42e0*/  LEA R200, P5, R32, R5.reuse, 0x2 ;  /* 0x0000000520c87211 */ /* 0x080fe200078a10ff */
[----:B------:R-:W-:Y:S01]  /*42f0*/  IMAD R4, R4, c[0x0][0x184], RZ ;  /* 0x0000610004047a24 */ /* 0x000fe200078e02ff */
[-C--:B------:R-:W-:Y:S01]  /*4300*/  LEA.HI.X.SX32 R115, R29, R6.reuse, 0x2, P3 ;  /* 0x000000061d737211 */ /* 0x080fe200018f16ff */
[----:B------:R-:W-:Y:S01]  /*4310*/  IMAD R3, R3, c[0x0][0x184], RZ ;  /* 0x0000610003037a24 */ /* 0x000fe200078e02ff */
[-C--:B------:R-:W-:Y:S01]  /*4320*/  LEA R216, P3, R31, R5.reuse, 0x2 ;  /* 0x000000051fd87211 */ /* 0x080fe200078610ff */
[----:B------:R-:W-:Y:S01]  /*4330*/  CS2R R136, SRZ ;  /* 0x0000000000887805 */ /* 0x000fe2000001ff00 */
[----:B------:R-:W-:Y:S01]  /*4340*/  LEA.HI.X.SX32 R201, R32, R6, 0x2, P5 ;  /* 0x0000000620c97211 */ /* 0x000fe200028f16ff */
[----:B------:R-:W-:Y:S01]  /*4350*/  STL.64 [R1+0x15c0], R114 ;  /* 0x0015c07201007387 */ /* 0x000fe20000100a00 */
[----:B------:R-:W-:-:S02]  /*4360*/  LEA R152, P5, R35, R5, 0x2 ;  /* 0x0000000523987211 */ /* 0x000fc400078a10ff */
[-C--:B------:R-:W-:Y:S02]  /*4370*/  LEA.HI.X.SX32 R217, R31, R6.reuse, 0x2, P3 ;  /* 0x000000061fd97211 */ /* 0x080fe400018f16ff */
[-C--:B------:R-:W-:Y:S02]  /*4380*/  LEA R168, P3, R34, R5.reuse, 0x2 ;  /* 0x0000000522a87211 */ /* 0x080fe400078610ff */
[-C--:B------:R-:W-:Y:S02]  /*4390*/  LEA.HI.X.SX32 R153, R35, R6.reuse, 0x2, P5 ;  /* 0x0000000623997211 */ /* 0x080fe400028f16ff */
[-C--:B------:R-:W-:Y:S02]  /*43a0*/  LEA R232, P6, R30, R5.reuse, 0x2 ;  /* 0x000000051ee87211 */ /* 0x080fe400078c10ff */
[----:B------:R-:W-:Y:S02]  /*43b0*/  LEA R230, P5, R38, R5, 0x2 ;  /* 0x0000000526e67211 */ /* 0x000fe400078a10ff */
[----:B------:R-:W-:-:S02]  /*43c0*/  LEA.HI.X.SX32 R169, R34, R6, 0x2, P3 ;  /* 0x0000000622a97211 */ /* 0x000fc400018f16ff */
[-C--:B------:R-:W-:Y:S02]  /*43d0*/  LEA.HI.X.SX32 R233, R30, R6.reuse, 0x2, P6 ;  /* 0x000000061ee97211 */ /* 0x080fe400030f16ff */
[-C--:B------:R-:W-:Y:S02]  /*43e0*/  LEA R106, P3, R37, R5.reuse, 0x2 ;  /* 0x00000005256a7211 */ /* 0x080fe400078610ff */
[-C--:B------:R-:W-:Y:S01]  /*43f0*/  LEA.HI.X.SX32 R231, R38, R6.reuse, 0x2, P5 ;  /* 0x0000000626e77211 */ /* 0x080fe200028f16ff */
[----:B------:R-:W-:Y:S01]  /*4400*/  STL.64 [R1+0x15c8], R232 ;  /* 0x0015c8e801007387 */ /* 0x000fe20000100a00 */
[-C--:B------:R-:W-:Y:S02]  /*4410*/  LEA R184, P6, R33, R5.reuse, 0x2 ;  /* 0x0000000521b87211 */ /* 0x080fe400078c10ff */
[----:B------:R-:W-:Y:S01]  /*4420*/  LEA R182, P5, R41, R5, 0x2 ;  /* 0x0000000529b67211 */ /* 0x000fe200078a10ff */
[----:B------:R-:W-:Y:S01]  /*4430*/  STL.64 [R1+0x15d0], R216 ;  /* 0x0015d0d801007387 */ /* 0x000fe20000100a00 */
[----:B------:R-:W-:-:S02]  /*4440*/  LEA.HI.X.SX32 R107, R37, R6, 0x2, P3 ;  /* 0x00000006256b7211 */ /* 0x000fc400018f16ff */
[-C--:B------:R-:W-:Y:S01]  /*4450*/  LEA.HI.X.SX32 R185, R33, R6.reuse, 0x2, P6 ;  /* 0x0000000621b97211 */ /* 0x080fe200030f16ff */
[----:B------:R-:W-:Y:S01]  /*4460*/  STL.64 [R1+0x15d8], R200 ;  /* 0x0015d8c801007387 */ /* 0x000fe20000100a00 */
        /* <DEDUP_REMOVED lines=156> */
[----:B------:R-:W-:Y:S02]  /*4e30*/  LEA R202, P6, R12, R5, 0x2 ;  /* 0x000000050cca7211 */ /* 0x000fe400078c10ff */
[----:B------:R-:W-:Y:S01]  /*4e40*/  LEA R18, P5, R2, c[0x0][0x160], 0x2 ;  /* 0x0000580002127a11 */ /* 0x000fe200078a10ff */
[----:B------:R-:W-:Y:S01]  /*4e50*/  STL.64 [R1+0x1780], R234 ;  /* 0x001780ea01007387 */ /* 0x000fe20000100a00 */
[----:B------:R-:W-:-:S02]  /*4e60*/  LEA.HI.X.SX32 R139, R7, R6, 0x2, P3 ;  /* 0x00000006078b7211 */ /* 0x000fc400018f16ff */
[----:B------:R-:W-:Y:S01]  /*4e70*/  LEA.HI.X.SX32 R203, R12, R6, 0x2, P6 ;  /* 0x000000060ccb7211 */ /* 0x000fe200030f16ff */
[----:B------:R-:W-:Y:S01]  /*4e80*/  STL.64 [R1+0x1788], R218 ;  /* 0x001788da01007387 */ /* 0x000fe20000100a00 */
[----:B------:R-:W-:Y:S02]  /*4e90*/  LEA R16, P3, R4, c[0x0][0x160], 0x2 ;  /* 0x0000580004107a11 */ /* 0x000fe400078610ff */
[----:B------:R-:W-:Y:S01]  /*4ea0*/  LEA.HI.X.SX32 R19, R2, c[0x0][0x164], 0x2, P5 ;  /* 0x0000590002137a11 */ /* 0x000fe200028f16ff */
[----:B------:R-:W-:Y:S01]  /*4eb0*/  STL.64 [R1+0x1790], R202 ;  /* 0x001790ca01007387 */ /* 0x000fe20000100a00 */
[----:B------:R-:W-:Y:S02]  /*4ec0*/  LEA R154, P6, R8, R5, 0x2 ;  /* 0x00000005089a7211 */ /* 0x000fe400078c10ff */
[----:B------:R-:W-:Y:S01]  /*4ed0*/  LEA R14, P5, R3, c[0x0][0x160], 0x2 ;  /* 0x00005800030e7a11 */ /* 0x000fe200078a10ff */
[----:B------:R-:W-:Y:S01]  /*4ee0*/  STL.64 [R1+0x1798], R186 ;  /* 0x001798ba01007387 */ /* 0x000fe20000100a00 */
[----:B------:R-:W-:-:S02]  /*4ef0*/  IADD3 R5, R120, -0x15, RZ ;  /* 0xffffffeb78057810 */ /* 0x000fc40007ffe0ff */
[----:B------:R-:W-:Y:S01]  /*4f00*/  MOV R2, c[0x0][0x188] ;  /* 0x0000620000027a02 */ /* 0x000fe20000000f00 */
[----:B------:R-:W-:Y:S01]  /*4f10*/  STL.64 [R1+0x17a0], R170 ;  /* 0x0017a0aa01007387 */ /* 0x000fe20000100a00 */
[----:B------:R-:W-:Y:S02]  /*4f20*/  LEA.HI.X.SX32 R17, R4, c[0x0][0x164], 0x2, P3 ;  /* 0x0000590004117a11 */ /* 0x000fe400018f16ff */
[----:B------:R-:W-:Y:S01]  /*4f30*/  LEA R12, P3, R0, c[0x0][0x160], 0x2 ;  /* 0x00005800000c7a11 */ /* 0x000fe200078610ff */
[----:B--2---:R-:W-:Y:S01]  /*4f40*/  IMAD R76, R2, 0x18, RZ ;  /* 0x00000018024c7824 */ /* 0x004fe200078e02ff */
[----:B------:R-:W-:Y:S01]  /*4f50*/  LEA.HI.X.SX32 R15, R3, c[0x0][0x164], 0x2, P5 ;  /* 0x00005900030f7a11 */ /* 0x000fe200028f16ff */
[----:B------:R-:W-:Y:S01]  /*4f60*/  IMAD.SHL.U32 R3, R118, 0x4, RZ ;  /* 0x0000000476037824 */ /* 0x000fe200078e00ff */
[----:B------:R-:W-:Y:S01]  /*4f70*/  ISETP.GE.U32.AND P5, PT, R5, 0x7fffff6c, PT ;  /* 0x7fffff6c0500780c */ /* 0x000fe20003fa6070 */
[----:B------:R-:W-:Y:S01]  /*4f80*/  IMAD.SHL.U32 R5, R2, 0x4, RZ ;  /* 0x0000000402057824 */ /* 0x000fe200078e00ff */
[----:B------:R-:W-:Y:S01]  /*4f90*/  LEA.HI.X.SX32 R155, R8, R6, 0x2, P6 ;  /* 0x00000006089b7211 */ /* 0x000fe200030f16ff */
[--C-:B------:R-:W-:Y:S01]  /*4fa0*/  IMAD.WIDE R82, R76, 0x4, R18.reuse ;  /* 0x000000044c527825 */ /* 0x100fe200078e0212 */
[----:B------:R-:W-:Y:S01]  /*4fb0*/  LEA.HI.X.SX32 R13, R0, c[0x0][0x164], 0x2, P3 ;  /* 0x00005900000d7a11 */ /* 0x000fe200018f16ff */
[----:B------:R2:W-:Y:S01]  /*4fc0*/  LDGSTS.E [R3], [R18.64], !P0 ;  /* 0x0000000012037fae */ /* 0x0005e2000c121846 */
[----:B------:R-:W-:Y:S01]  /*4fd0*/  SHF.L.U32 R7, R2, 0x3, RZ ;  /* 0x0000000302077819 */ /* 0x000fe200000006ff */
[C---:B------:R-:W-:Y:S01]  /*4fe0*/  IMAD.WIDE R80, R5.reuse, 0x4, R18 ;  /* 0x0000000405507825 */ /* 0x040fe200078e0212 */
[C---:B------:R-:W-:Y:S01]  /*4ff0*/  IADD3 R0, R120.reuse, -0x1d, RZ ;  /* 0xffffffe378007810 */ /* 0x040fe20007ffe0ff */
[----:B------:R-:W-:Y:S01]  /*5000*/  STL.64 [R1+0x17a8], R154 ;  /* 0x0017a89a01007387 */ /* 0x000fe20000100a00 */
[C---:B------:R-:W-:Y:S01]  /*5010*/  IADD3 R51, R120.reuse, -0x11, RZ ;  /* 0xffffffef78337810 */ /* 0x040fe20007ffe0ff */
[----:B------:R-:W-:Y:S01]  /*5020*/  IMAD.WIDE R78, R5, 0x4, R16 ;  /* 0x00000004054e7825 */ /* 0x000fe200078e0210 */
[----:B------:R-:W-:Y:S01]  /*5030*/  IADD3 R6, R120, -0x19, RZ ;  /* 0xffffffe778067810 */ /* 0x000fe20007ffe0ff */
[----:B------:R2:W-:Y:S01]  /*5040*/  LDGSTS.E [R3+0x200], [R16.64], !P0 ;  /* 0x0020000010037fae */ /* 0x0005e2000c121846 */
[----:B------:R-:W-:Y:S01]  /*5050*/  ISETP.GE.U32.AND P6, PT, R51, 0x7fffff70, PT ;  /* 0x7fffff703300780c */ /* 0x000fe20003fc6070 */
[C---:B----4-:R-:W-:Y:S01]  /*5060*/  IMAD.WIDE R74, R5.reuse, 0x4, R14 ;  /* 0x00000004054a7825 */ /* 0x050fe200078e020e */
[----:B------:R-:W-:Y:S01]  /*5070*/  ISETP.GE.U32.AND P3, PT, R6, 0x7fffff68, PT ;  /* 0x7fffff680600780c */ /* 0x000fe20003f66070 */
[----:B------:R-:W-:Y:S02]  /*5080*/  STL.64 [R1+0x17b0], R138 ;  /* 0x0017b08a01007387 */ /* 0x000fe40000100a00 */
[----:B-1----:R-:W-:-:S02]  /*5090*/  IMAD.WIDE R72, R5, 0x4, R12 ;  /* 0x0000000405487825 */ /* 0x002fc400078e020c */
[----:B------:R2:W-:Y:S02]  /*50a0*/  LDGSTS.E [R3+0x400], [R14.64], !P0 ;  /* 0x004000000e037fae */ /* 0x0005e4000c121846 */
[C---:B------:R-:W-:Y:S02]  /*50b0*/  IMAD.WIDE R22, R7.reuse, 0x4, R18 ;  /* 0x0000000407167825 */ /* 0x040fe400078e0212 */
[----:B------:R-:W-:Y:S02]  /*50c0*/  STL.64 [R1+0x17b8], R96 ;  /* 0x0017b86001007387 */ /* 0x000fe40000100a00 */
[C---:B------:R-:W-:Y:S02]  /*50d0*/  IMAD.WIDE R20, R7.reuse, 0x4, R16 ;  /* 0x0000000407147825 */ /* 0x040fe400078e0210 */
[----:B------:R2:W-:Y:S01]  /*50e0*/  LDGSTS.E [R3+0x600], [R12.64], !P0 ;  /* 0x006000000c037fae */ /* 0x0005e2000c121846 */
[----:B------:R-:W-:Y:S01]  /*50f0*/  ISETP.GE.U32.AND P0, PT, R0, 0x7fffff64, PT ;  /* 0x7fffff640000780c */ /* 0x000fe20003f06070 */
[----:B------:R-:W-:Y:S01]  /*5100*/  IMAD R5, R2, 0xc, RZ ;  /* 0x0000000c02057824 */ /* 0x000fe200078e02ff */
[----:B------:R-:W-:Y:S01]  /*5110*/  IADD3 R0, R120, -0x21, RZ ;  /* 0xffffffdf78007810 */ /* 0x000fe20007ffe0ff */
[----:B------:R1:W-:Y:S01]  /*5120*/  STL.64 [R1+0x328], R80 ;  /* 0x0003285001007387 */ /* 0x0003e20000100a00 */
[----:B------:R-:W-:-:S03]  /*5130*/  IMAD.WIDE R10, R7, 0x4, R14 ;  /* 0x00000004070a7825 */ /* 0x000fc600078e020e */
[----:B------:R1:W-:Y:S01]  /*5140*/  LDGSTS.E [R3+0x2000], [R80.64], !P1 ;  /* 0x0200000050037fae */ /* 0x0003e2000c921846 */
[----:B------:R-:W-:-:S03]  /*5150*/  IMAD.WIDE R8, R7, 0x4, R12 ;  /* 0x0000000407087825 */ /* 0x000fc600078e020c */
[----:B------:R3:W-:Y:S01]  /*5160*/  STL.64 [R1+0x320], R78 ;  /* 0x0003204e01007387 */ /* 0x0007e20000100a00 */
[C---:B------:R-:W-:Y:S02]  /*5170*/  IMAD.SHL.U32 R7, R2.reuse, 0x10, RZ ;  /* 0x0000001002077824 */ /* 0x040fe400078e00ff */
[C---:B------:R-:W-:Y:S01]  /*5180*/  IMAD R4, R2.reuse, 0x1c, RZ ;  /* 0x0000001c02047824 */ /* 0x040fe200078e02ff */
[----:B------:R3:W-:Y:S01]  /*5190*/  LDGSTS.E [R3+0x2200], [R78.64], !P1 ;  /* 0x022000004e037fae */ /* 0x0007e2000c921846 */
[C---:B------:R-:W-:Y:S02]  /*51a0*/  IMAD R240, R2.reuse, 0x15, RZ ;  /* 0x0000001502f07824 */ /* 0x040fe400078e02ff */
[----:B------:R-:W-:Y:S01]  /*51b0*/  IMAD R68, R2, 0x19, RZ ;  /* 0x0000001902447824 */ /* 0x000fe200078e02ff */
[----:B------:R4:W-:Y:S01]  /*51c0*/  STL.64 [R1+0x318], R74 ;  /* 0x0003184a01007387 */ /* 0x0009e20000100a00 */
[----:B-1----:R-:W-:-:S03]  /*51d0*/  IMAD.WIDE R80, R76, 0x4, R16 ;  /* 0x000000044c507825 */ /* 0x002fc600078e0210 */
[----:B------:R4:W-:Y:S01]  /*51e0*/  LDGSTS.E [R3+0x2400], [R74.64], !P1 ;  /* 0x024000004a037fae */ /* 0x0009e2000c921846 */
[----:B------:R-:W-:-:S03]  /*51f0*/  IMAD.WIDE R242, R240, 0x4, R14 ;  /* 0x00000004f0f27825 */ /* 0x000fc600078e020e */
[----:B------:R1:W-:Y:S01]  /*5200*/  STL.64 [R1+0x310], R72 ;  /* 0x0003104801007387 */ /* 0x0003e20000100a00 */
[----:B---3--:R-:W-:-:S03]  /*5210*/  IMAD.WIDE R78, R76, 0x4, R14 ;  /* 0x000000044c4e7825 */ /* 0x008fc600078e020e */
[----:B------:R1:W-:Y:S01]  /*5220*/  LDGSTS.E [R3+0x2600], [R72.64], !P1 ;  /* 0x0260000048037fae */ /* 0x0003e2000c921846 */
[----:B------:R-:W-:Y:S01]  /*5230*/  ISETP.GE.U32.AND P1, PT, R0, 0x7fffff60, PT ;  /* 0x7fffff600000780c */ /* 0x000fe20003f26070 */
[----:B------:R-:W-:Y:S01]  /*5240*/  IMAD.WIDE R76, R76, 0x4, R12 ;  /* 0x000000044c4c7825 */ /* 0x000fe200078e020c */
[----:B------:R-:W-:Y:S01]  /*5250*/  IADD3 R0, R120, -0x25, RZ ;  /* 0xffffffdb78007810 */ /* 0x000fe20007ffe0ff */
[----:B------:R3:W-:Y:S02]  /*5260*/  STL.64 [R1+0x2a8], R22 ;  /* 0x0002a81601007387 */ /* 0x0007e40000100a00 */
[C---:B----4-:R-:W-:Y:S02]  /*5270*/  IMAD.WIDE R74, R68.reuse, 0x4, R18 ;  /* 0x00000004444a7825 */ /* 0x050fe400078e0212 */
[----:B------:R3:W-:Y:S02]  /*5280*/  LDGSTS.E [R3+0x4000], [R22.64], !P2 ;  /* 0x0400000016037fae */ /* 0x0007e4000d121846 */
[----:B------:R-:W-:-:S02]  /*5290*/  IMAD.WIDE R70, R68, 0x4, R14 ;  /* 0x0000000444467825 */ /* 0x000fc400078e020e */
[----:B------:R4:W-:Y:S02]  /*52a0*/  STL.64 [R1+0x2a0], R20 ;  /* 0x0002a01401007387 */ /* 0x0009e40000100a00 */
[C---:B-1----:R-:W-:Y:S02]  /*52b0*/  IMAD.WIDE R72, R68.reuse, 0x4, R16 ;  /* 0x0000000444487825 */ /* 0x042fe400078e0210 */
[----:B------:R4:W-:Y:S02]  /*52c0*/  LDGSTS.E [R3+0x4200], [R20.64], !P2 ;  /* 0x0420000014037fae */ /* 0x0009e4000d121846 */
[----:B------:R-:W-:Y:S02]  /*52d0*/  IMAD.WIDE R68, R68, 0x4, R12 ;  /* 0x0000000444447825 */ /* 0x000fe400078e020c */
[----:B------:R1:W-:Y:S02]  /*52e0*/  STL.64 [R1+0x298], R10 ;  /* 0x0002980a01007387 */ /* 0x0003e40000100a00 */
[----:B---3--:R-:W-:-:S02]  /*52f0*/  IMAD.WIDE R22, R5, 0x4, R18 ;  /* 0x0000000405167825 */ /* 0x008fc400078e0212 */
[----:B------:R1:W-:Y:S02]  /*5300*/  LDGSTS.E [R3+0x4400], [R10.64], !P2 ;  /* 0x044000000a037fae */ /* 0x0003e4000d121846 */
[----:B------:R-:W-:Y:S02]  /*5310*/  IMAD R92, R2, 0x16, RZ ;  /* 0x00000016025c7824 */ /* 0x000fe400078e02ff */
[----:B----4-:R-:W-:Y:S01]  /*5320*/  IMAD.WIDE R20, R5, 0x4, R16 ;  /* 0x0000000405147825 */ /* 0x010fe200078e0210 */
[----:B------:R3:W-:Y:S03]  /*5330*/  STL.64 [R1+0x290], R8 ;  /* 0x0002900801007387 */ /* 0x0007e60000100a00 */
[----:B------:R-:W-:Y:S01]  /*5340*/  IMAD.WIDE R238, R92, 0x4, R18 ;  /* 0x000000045cee7825 */ /* 0x000fe200078e0212 */
[----:B------:R3:W-:Y:S01]  /*5350*/  LDGSTS.E [R3+0x4600], [R8.64], !P2 ;  /* 0x0460000008037fae */ /* 0x0007e2000d121846 */
[----:B------:R-:W-:-:S02]  /*5360*/  ISETP.GE.U32.AND P2, PT, R0, 0x7fffff5c, PT ;  /* 0x7fffff5c0000780c */ /* 0x000fc40003f46070 */
[C---:B-1----:R-:W-:Y:S01]  /*5370*/  IMAD.WIDE R10, R5.reuse, 0x4, R14 ;  /* 0x00000004050a7825 */ /* 0x042fe200078e020e */
[----:B------:R1:W-:Y:S01]  /*5380*/  STL.64 [R1+0x228], R22 ;  /* 0x0002281601007387 */ /* 0x0003e20000100a00 */
[----:B------:R-:W-:Y:S02]  /*5390*/  IADD3 R0, R120, -0x29, RZ ;  /* 0xffffffd778007810 */ /* 0x000fe40007ffe0ff */
[C---:B------:R-:W-:Y:S01]  /*53a0*/  IMAD.WIDE R236, R92.reuse, 0x4, R16 ;  /* 0x000000045cec7825 */ /* 0x040fe200078e0210 */
[----:B------:R1:W-:Y:S03]  /*53b0*/  LDGSTS.E [R3+0x6000], [R22.64], !P4 ;  /* 0x0600000016037fae */ /* 0x0003e6000e121846 */
[----:B------:R-:W-:Y:S01]  /*53c0*/  IMAD.WIDE R94, R92, 0x4, R14 ;  /* 0x000000045c5e7825 */ /* 0x000fe200078e020e */
[----:B------:R4:W-:Y:S03]  /*53d0*/  STL.64 [R1+0x220], R20 ;  /* 0x0002201401007387 */ /* 0x0009e60000100a00 */
[----:B---3--:R-:W-:Y:S01]  /*53e0*/  IMAD.WIDE R8, R5, 0x4, R12 ;  /* 0x0000000405087825 */ /* 0x008fe200078e020c */
[----:B------:R4:W-:Y:S03]  /*53f0*/  LDGSTS.E [R3+0x6200], [R20.64], !P4 ;  /* 0x0620000014037fae */ /* 0x0009e6000e121846 */
[----:B------:R-:W-:Y:S01]  /*5400*/  IMAD R5, R2, 0x14, RZ ;  /* 0x0000001402057824 */ /* 0x000fe200078e02ff */
[----:B------:R3:W-:Y:S01]  /*5410*/  STL.64 [R1+0x218], R10 ;  /* 0x0002180a01007387 */ /* 0x0007e20000100a00 */
[----:B-1----:R-:W-:-:S03]  /*5420*/  IMAD.WIDE R22, R7, 0x4, R18 ;  /* 0x0000000407167825 */ /* 0x002fc600078e0212 */
[----:B------:R3:W-:Y:S01]  /*5430*/  LDGSTS.E [R3+0x6400], [R10.64], !P4 ;  /* 0x064000000a037fae */ /* 0x0007e2000e121846 */
[----:B------:R-:W-:-:S03]  /*5440*/  IMAD.WIDE R92, R92, 0x4, R12 ;  /* 0x000000045c5c7825 */ /* 0x000fc600078e020c */
[----:B------:R1:W-:Y:S01]  /*5450*/  STL.64 [R1+0x210], R8 ;  /* 0x0002100801007387 */ /* 0x0003e20000100a00 */
[----:B----4-:R-:W-:-:S03]  /*5460*/  IMAD.WIDE R20, R7, 0x4, R16 ;  /* 0x0000000407147825 */ /* 0x010fc600078e0210 */
[----:B------:R1:W-:Y:S01]  /*5470*/  LDGSTS.E [R3+0x6600], [R8.64], !P4 ;  /* 0x0660000008037fae */ /* 0x0003e2000e121846 */
[----:B------:R-:W-:Y:S01]  /*5480*/  ISETP.GE.U32.AND P4, PT, R0, 0x7fffff58, PT ;  /* 0x7fffff580000780c */ /* 0x000fe20003f86070 */
[----:B------:R-:W-:Y:S01]  /*5490*/  IMAD R24, R2, 0x1a, RZ ;  /* 0x0000001a02187824 */ /* 0x000fe200078e02ff */
[----:B------:R-:W-:Y:S01]  /*54a0*/  IADD3 R0, R120, -0x2d, RZ ;  /* 0xffffffd378007810 */ /* 0x000fe20007ffe0ff */
[C---:B---3--:R-:W-:Y:S01]  /*54b0*/  IMAD.WIDE R10, R7.reuse, 0x4, R14 ;  /* 0x00000004070a7825 */ /* 0x048fe200078e020e */
[----:B------:R3:W-:Y:S03]  /*54c0*/  STL.64 [R1+0x158], R22 ;  /* 0x0001581601007387 */ /* 0x0007e60000100a00 */
[C---:B------:R-:W-:Y:S01]  /*54d0*/  IMAD.WIDE R34, R24.reuse, 0x4, R18 ;  /* 0x0000000418227825 */ /* 0x040fe200078e0212 */
[----:B------:R3:W-:Y:S03]  /*54e0*/  LDGSTS.E [R3+0x8000], [R22.64], !P6 ;  /* 0x0800000016037fae */ /* 0x0007e6000f121846 */
[--C-:B-1----:R-:W-:Y:S01]  /*54f0*/  IMAD.WIDE R8, R7, 0x4, R12.reuse ;  /* 0x0000000407087825 */ /* 0x102fe200078e020c */
[----:B------:R1:W-:Y:S03]  /*5500*/  STL.64 [R1+0x150], R20 ;  /* 0x0001501401007387 */ /* 0x0003e60000100a00 */
[C---:B------:R-:W-:Y:S01]  /*5510*/  IMAD.WIDE R6, R5.reuse, 0x4, R12 ;  /* 0x0000000405067825 */ /* 0x040fe200078e020c */
[----:B------:R1:W-:Y:S03]  /*5520*/  LDGSTS.E [R3+0x8200], [R20.64], !P6 ;  /* 0x0820000014037fae */ /* 0x0003e6000f121846 */
[----:B------:R-:W-:Y:S01]  /*5530*/  IMAD.WIDE R32, R24, 0x4, R16 ;  /* 0x0000000418207825 */ /* 0x000fe200078e0210 */
[----:B------:R4:W-:Y:S03]  /*5540*/  STL.64 [R1+0x148], R10 ;  /* 0x0001480a01007387 */ /* 0x0009e60000100a00 */
[----:B---3--:R-:W-:Y:S01]  /*5550*/  IMAD.WIDE R22, R2, 0x4, R18 ;  /* 0x0000000402167825 */ /* 0x008fe200078e0212 */
[----:B------:R4:W-:Y:S03]  /*5560*/  LDGSTS.E [R3+0x8400], [R10.64], !P6 ;  /* 0x084000000a037fae */ /* 0x0009e6000f121846 */
[----:B------:R-:W-:Y:S01]  /*5570*/  IMAD.WIDE R26, R24, 0x4, R14 ;  /* 0x00000004181a7825 */ /* 0x000fe200078e020e */
[----:B------:R3:W-:Y:S03]  /*5580*/  STL.64 [R1+0x140], R8 ;  /* 0x0001400801007387 */ /* 0x0007e60000100a00 */
[----:B-1----:R-:W-:Y:S01]  /*5590*/  IMAD.WIDE R20, R5, 0x4, R18 ;  /* 0x0000000405147825 */ /* 0x002fe200078e0212 */
[----:B------:R3:W-:Y:S01]  /*55a0*/  LDGSTS.E [R3+0x8600], [R8.64], !P6 ;  /* 0x0860000008037fae */ /* 0x0007e2000f121846 */
[----:B------:R-:W-:-:S02]  /*55b0*/  ISETP.GE.U32.AND P6, PT, R0, 0x7fffff54, PT ;  /* 0x7fffff540000780c */ /* 0x000fc40003fc6070 */
[----:B------:R-:W-:Y:S01]  /*55c0*/  IADD3 R0, R120, -0x31, RZ ;  /* 0xffffffcf78007810 */ /* 0x000fe20007ffe0ff */
[C---:B----4-:R-:W-:Y:S01]  /*55d0*/  IMAD.WIDE R10, R5.reuse, 0x4, R16 ;  /* 0x00000004050a7825 */ /* 0x050fe200078e0210 */
[----:B------:R1:W-:Y:S03]  /*55e0*/  LDGSTS.E [R3+0xa000], [R20.64], !P5 ;  /* 0x0a00000014037fae */ /* 0x0003e6000e921846 */
[----:B------:R-:W-:Y:S01]  /*55f0*/  IMAD.WIDE R24, R24, 0x4, R12 ;  /* 0x0000000418187825 */ /* 0x000fe200078e020c */
[----:B------:R4:W-:Y:S03]  /*5600*/  LDGSTS.E [R3+0xa200], [R10.64], !P5 ;  /* 0x0a2000000a037fae */ /* 0x0009e6000e921846 */
[----:B---3--:R-:W-:Y:S01]  /*5610*/  IMAD.WIDE R8, R5, 0x4, R14 ;  /* 0x0000000405087825 */ /* 0x008fe200078e020e */
[----:B------:R1:W-:Y:S03]  /*5620*/  STL.64 [R1+0x48], R20 ;  /* 0x0000481401007387 */ /* 0x0003e60000100a00 */
[----:B------:R-:W-:Y:S01]  /*5630*/  IMAD R84, R2, 0x17, RZ ;  /* 0x0000001702547824 */ /* 0x000fe200078e02ff */
[----:B------:R3:W-:Y:S03]  /*5640*/  LDGSTS.E [R3+0xa400], [R8.64], !P5 ;  /* 0x0a40000008037fae */ /* 0x0007e6000e921846 */
[----:B------:R-:W-:Y:S01]  /*5650*/  IMAD.WIDE R90, R84, 0x4, R18 ;  /* 0x00000004545a7825 */ /* 0x000fe200078e0212 */
[----:B------:R5:W-:Y:S01]  /*5660*/  LDGSTS.E [R3+0xa600], [R6.64], !P5 ;  /* 0x0a60000006037fae */ /* 0x000be2000e921846 */
[----:B------:R-:W-:-:S02]  /*5670*/  ISETP.GE.U32.AND P5, PT, R0, 0x7fffff50, PT ;  /* 0x7fffff500000780c */ /* 0x000fc40003fa6070 */
[----:B------:R-:W-:Y:S01]  /*5680*/  IADD3 R0, R120, -0x35, RZ ;  /* 0xffffffcb78007810 */ /* 0x000fe20007ffe0ff */
[----:B------:R2:W-:Y:S01]  /*5690*/  LDGSTS.E [R3+0xc000], [R82.64], !P3 ;  /* 0x0c00000052037fae */ /* 0x0005e2000d921846 */
[----:B-1----:R-:W-:-:S03]  /*56a0*/  IMAD.WIDE R20, R4, 0x4, R18 ;  /* 0x0000000404147825 */ /* 0x002fc600078e0212 */
[----:B------:R2:W-:Y:S01]  /*56b0*/  LDGSTS.E [R3+0xc200], [R80.64], !P3 ;  /* 0x0c20000050037fae */ /* 0x0005e2000d921846 */
[----:B------:R-:W-:-:S03]  /*56c0*/  IMAD.WIDE R88, R84, 0x4, R16 ;  /* 0x0000000454587825 */ /* 0x000fc600078e0210 */
[----:B------:R4:W-:Y:S01]  /*56d0*/  STL.64 [R1+0x40], R10 ;  /* 0x0000400a01007387 */ /* 0x0009e20000100a00 */
[----:B------:R-:W-:-:S03]  /*56e0*/  IMAD.WIDE R86, R84, 0x4, R14 ;  /* 0x0000000454567825 */ /* 0x000fc600078e020e */
[----:B------:R2:W-:Y:S01]  /*56f0*/  LDGSTS.E [R3+0xc400], [R78.64], !P3 ;  /* 0x0c4000004e037fae */ /* 0x0005e2000d921846 */
[----:B------:R-:W-:-:S03]  /*5700*/  IMAD.WIDE R84, R84, 0x4, R12 ;  /* 0x0000000454547825 */ /* 0x000fc600078e020c */
[----:B------:R3:W-:Y:S04]  /*5710*/  STL.64 [R1+0x18], R8 ;  /* 0x0000180801007387 */ /* 0x0007e80000100a00 */
[----:B------:R2:W-:Y:S01]  /*5720*/  LDGSTS.E [R3+0xc600], [R76.64], !P3 ;  /* 0x0c6000004c037fae */ /* 0x0005e2000d921846 */
[----:B----4-:R-:W-:Y:S01]  /*5730*/  IMAD.WIDE R10, R4, 0x4, R16 ;  /* 0x00000004040a7825 */ /* 0x010fe200078e0210 */
[----:B------:R-:W-:Y:S02]  /*5740*/  ISETP.GE.U32.AND P3, PT, R0, 0x7fffff4c, PT ;  /* 0x7fffff4c0000780c */ /* 0x000fe40003f66070 */
[----:B------:R5:W-:Y:S01]  /*5750*/  STL.64 [R1+0x10], R6 ;  /* 0x0000100601007387 */ /* 0x000be20000100a00 */
[----:B------:R-:W-:Y:S02]  /*5760*/  IMAD.SHL.U32 R0, R2, 0x20, RZ ;  /* 0x0000002002007824 */ /* 0x000fe400078e00ff */
[C---:B---3--:R-:W-:Y:S01]  /*5770*/  IMAD.WIDE R8, R4.reuse, 0x4, R14 ;  /* 0x0000000404087825 */ /* 0x048fe200078e020e */
[----:B------:R1:W-:Y:S04]  /*5780*/  LDGSTS.E [R3+0xe000], [R20.64], !P0 ;  /* 0x0e00000014037fae */ /* 0x0003e8000c121846 */
[----:B------:R1:W-:Y:S01]  /*5790*/  STL.64 [R1+0x3c8], R20 ;  /* 0x0003c81401007387 */ /* 0x0003e20000100a00 */
[----:B-----5:R-:W-:Y:S01]  /*57a0*/  IMAD.WIDE R6, R4, 0x4, R12 ;  /* 0x0000000404067825 */ /* 0x020fe200078e020c */
[----:B------:R-:W-:-:S02]  /*57b0*/  IADD3 R4, R120, -0x39, RZ ;  /* 0xffffffc778047810 */ /* 0x000fc40007ffe0ff */
[----:B------:R3:W-:Y:S04]  /*57c0*/  LDGSTS.E [R3+0xe200], [R10.64], !P0 ;  /* 0x0e2000000a037fae */ /* 0x0007e8000c121846 */
[----:B------:R3:W-:Y:S01]  /*57d0*/  STL.64 [R1+0x3d0], R10 ;  /* 0x0003d00a01007387 */ /* 0x0007e20000100a00 */
[----:B-1----:R-:W-:-:S03]  /*57e0*/  IMAD.WIDE R20, R0, 0x4, R18 ;  /* 0x0000000400147825 */ /* 0x002fc600078e0212 */
[----:B------:R1:W-:Y:S04]  /*57f0*/  LDGSTS.E [R3+0xe400], [R8.64], !P0 ;  /* 0x0e40000008037fae */ /* 0x0003e8000c121846 */
[----:B------:R1:W-:Y:S04]  /*5800*/  STL.64 [R1+0x3d8], R8 ;  /* 0x0003d80801007387 */ /* 0x0003e80000100a00 */
[----:B------:R4:W-:Y:S01]  /*5810*/  LDGSTS.E [R3+0xe600], [R6.64], !P0 ;  /* 0x0e60000006037fae */ /* 0x0009e2000c121846 */
[----:B---3--:R-:W-:Y:S01]  /*5820*/  IMAD.WIDE R10, R0, 0x4, R16 ;  /* 0x00000004000a7825 */ /* 0x008fe200078e0210 */
[----:B------:R-:W-:-:S02]  /*5830*/  ISETP.GE.U32.AND P0, PT, R4, 0x7fffff48, PT ;  /* 0x7fffff480400780c */ /* 0x000fc40003f06070 */
[----:B------:R4:W-:Y:S01]  /*5840*/  STL.64 [R1+0x3e0], R6 ;  /* 0x0003e00601007387 */ /* 0x0009e20000100a00 */
[----:B------:R-:W-:Y:S02]  /*5850*/  IMAD R4, R2, 0x24, RZ ;  /* 0x0000002402047824 */ /* 0x000fe400078e02ff */
[C---:B-1----:R-:W-:Y:S01]  /*5860*/  IMAD.WIDE R8, R0.reuse, 0x4, R14 ;  /* 0x0000000400087825 */ /* 0x042fe200078e020e */
[----:B------:R1:W-:Y:S04]  /*5870*/  LDGSTS.E [R3+0x10000], [R20.64], !P1 ;  /* 0x1000000014037fae */ /* 0x0003e8000c921846 */
[----:B------:R1:W-:Y:S01]  /*5880*/  STL.64 [R1+0x448], R20 ;  /* 0x0004481401007387 */ /* 0x0003e20000100a00 */
[----:B----4-:R-:W-:Y:S01]  /*5890*/  IMAD.WIDE R6, R0, 0x4, R12 ;  /* 0x0000000400067825 */ /* 0x010fe200078e020c */
        /* <DEDUP_REMOVED lines=100> */
[----:B------:R-:W-:Y:S01]  /*5ee0*/  SHF.L.U32 R0, R2, 0x6, RZ ;  /* 0x0000000602007819 */ /* 0x000fe200000006ff */
[C---:B-1----:R-:W-:Y:S02]  /*5ef0*/  IMAD.WIDE R8, R4.reuse, 0x4, R14 ;  /* 0x0000000404087825 */ /* 0x042fe400078e020e */
[----:B------:R1:W-:Y:S04]  /*5f00*/  LDGSTS.E [R3+0x1e000], [R20.64], !P1 ;  /* 0x1e00000014037fae */ /* 0x0003e8000c921846 */
[----:B------:R3:W-:Y:S01]  /*5f10*/  LDGSTS.E [R3+0x1e200], [R10.64], !P1 ;  /* 0x1e2000000a037fae */ /* 0x0007e2000c921846 */
[----:B----4-:R-:W-:Y:S01]  /*5f20*/  IMAD.WIDE R6, R4, 0x4, R12 ;  /* 0x0000000404067825 */ /* 0x010fe200078e020c */
[----:B------:R-:W-:-:S02]  /*5f30*/  IADD3 R4, R120, -0x59, RZ ;  /* 0xffffffa778047810 */ /* 0x000fc40007ffe0ff */
[----:B------:R1:W-:Y:S04]  /*5f40*/  STL.64 [R1+0x9f8], R20 ;  /* 0x0009f81401007387 */ /* 0x0003e80000100a00 */
[----:B------:R4:W-:Y:S04]  /*5f50*/  LDGSTS.E [R3+0x1e400], [R8.64], !P1 ;  /* 0x1e40000008037fae */ /* 0x0009e8000c921846 */
[----:B------:R3:W-:Y:S04]  /*5f60*/  STL.64 [R1+0xa00], R10 ;  /* 0x000a000a01007387 */ /* 0x0007e80000100a00 */
[----:B------:R5:W-:Y:S01]  /*5f70*/  LDGSTS.E [R3+0x1e600], [R6.64], !P1 ;  /* 0x1e60000006037fae */ /* 0x000be2000c921846 */
[----:B-1----:R-:W-:Y:S01]  /*5f80*/  IMAD.WIDE R20, R0, 0x4, R18 ;  /* 0x0000000400147825 */ /* 0x002fe200078e0212 */
[----:B------:R-:W-:-:S02]  /*5f90*/  ISETP.GE.U32.AND P1, PT, R4, 0x7fffff28, PT ;  /* 0x7fffff280400780c */ /* 0x000fc40003f26070 */
[----:B------:R4:W-:Y:S01]  /*5fa0*/  STL.64 [R1+0xa08], R8 ;  /* 0x000a080801007387 */ /* 0x0009e20000100a00 */
[----:B------:R-:W-:Y:S02]  /*5fb0*/  IMAD R4, R2, 0x44, RZ ;  /* 0x0000004402047824 */ /* 0x000fe400078e02ff */
[C---:B---3--:R-:W-:Y:S01]  /*5fc0*/  IMAD.WIDE R10, R0.reuse, 0x4, R16 ;  /* 0x00000004000a7825 */ /* 0x048fe200078e0210 */
[----:B------:R5:W-:Y:S04]  /*5fd0*/  STL.64 [R1+0xa10], R6 ;  /* 0x000a100601007387 */ /* 0x000be80000100a00 */
[----:B------:R1:W-:Y:S01]  /*5fe0*/  STL.64 [R1+0xa78], R20 ;  /* 0x000a781401007387 */ /* 0x0003e20000100a00 */
[----:B----4-:R-:W-:-:S03]  /*5ff0*/  IMAD.WIDE R8, R0, 0x4, R14 ;  /* 0x0000000400087825 */ /* 0x010fc600078e020e */
[----:B------:R1:W-:Y:S01]  /*6000*/  LDGSTS.E [R3+0x20000], [R20.64], !P2 ;  /* 0x2000000014037fae */ /* 0x0003e2000d121846 */
[----:B-----5:R-:W-:Y:S01]  /*6010*/  IMAD.WIDE R6, R0, 0x4, R12 ;  /* 0x0000000400067825 */ /* 0x020fe200078e020c */
[----:B------:R-:W-:Y:S02]  /*6020*/  IADD3 R0, R120, -0x5d, RZ ;  /* 0xffffffa378007810 */ /* 0x000fe40007ffe0ff */
[----:B------:R3:W-:Y:S04]  /*6030*/  STL.64 [R1+0xa80], R10 ;  /* 0x000a800a01007387 */ /* 0x0007e80000100a00 */
[----:B------:R3:W-:Y:S01]  /*6040*/  LDGSTS.E [R3+0x20200], [R10.64], !P2 ;  /* 0x202000000a037fae */ /* 0x0007e2000d121846 */
[----:B-1----:R-:W-:-:S03]  /*6050*/  IMAD.WIDE R20, R4, 0x4, R18 ;  /* 0x0000000404147825 */ /* 0x002fc600078e0212 */
[----:B------:R1:W-:Y:S04]  /*6060*/  STL.64 [R1+0xa88], R8 ;  /* 0x000a880801007387 */ /* 0x0003e80000100a00 */
[----:B------:R1:W-:Y:S01]  /*6070*/  LDGSTS.E [R3+0x20400], [R8.64], !P2 ;  /* 0x2040000008037fae */ /* 0x0003e2000d121846 */
[----:B---3--:R-:W-:-:S03]  /*6080*/  IMAD.WIDE R10, R4, 0x4, R16 ;  /* 0x00000004040a7825 */ /* 0x008fc600078e0210 */
[----:B------:R3:W-:Y:S04]  /*6090*/  STL.64 [R1+0xa90], R6 ;  /* 0x000a900601007387 */ /* 0x0007e80000100a00 */
[----:B------:R3:W-:Y:S01]  /*60a0*/  LDGSTS.E [R3+0x20600], [R6.64], !P2 ;  /* 0x2060000006037fae */ /* 0x0007e2000d121846 */
[----:B------:R-:W-:Y:S01]  /*60b0*/  ISETP.GE.U32.AND P2, PT, R0, 0x7fffff24, PT ;  /* 0x7fffff240000780c */ /* 0x000fe20003f46070 */
[----:B------:R-:W-:Y:S02]  /*60c0*/  IMAD R0, R2, 0x48, RZ ;  /* 0x0000004802007824 */ /* 0x000fe400078e02ff */
[C---:B-1----:R-:W-:Y:S01]  /*60d0*/  IMAD.WIDE R8, R4.reuse, 0x4, R14 ;  /* 0x0000000404087825 */ /* 0x042fe200078e020e */
[----:B------:R1:W-:Y:S04]  /*60e0*/  LDGSTS.E [R3+0x22000], [R20.64], !P4 ;  /* 0x2200000014037fae */ /* 0x0003e8000e121846 */
[----:B------:R4:W-:Y:S01]  /*60f0*/  LDGSTS.E [R3+0x22200], [R10.64], !P4 ;  /* 0x222000000a037fae */ /* 0x0009e2000e121846 */
[----:B---3--:R-:W-:Y:S01]  /*6100*/  IMAD.WIDE R6, R4, 0x4, R12 ;  /* 0x0000000404067825 */ /* 0x008fe200078e020c */
        /* <DEDUP_REMOVED lines=9> */
[C---:B----4-:R-:W-:Y:S01]  /*61a0*/  IMAD.WIDE R10, R0.reuse, 0x4, R16 ;  /* 0x00000004000a7825 */ /* 0x050fe200078e0210 */
[----:B------:R5:W-:Y:S04]  /*61b0*/  STL.64 [R1+0xb10], R6 ;  /* 0x000b100601007387 */ /* 0x000be80000100a00 */
[----:B------:R1:W-:Y:S01]  /*61c0*/  STL.64 [R1+0xb78], R20 ;  /* 0x000b781401007387 */ /* 0x0003e20000100a00 */
[----:B---3--:R-:W-:-:S03]  /*61d0*/  IMAD.WIDE R8, R0, 0x4, R14 ;  /* 0x0000000400087825 */ /* 0x008fc600078e020e */
        /* <DEDUP_REMOVED lines=181> */
[----:B-----5:R-:W-:-:S03]  /*6d30*/  IMAD.WIDE R6, R0, 0x4, R12 ;  /* 0x0000000400067825 */ /* 0x020fc600078e020c */
[----:B------:R3:W-:Y:S01]  /*6d40*/  STL.64 [R1+0x1180], R10 ;  /* 0x0011800a01007387 */ /* 0x0007e20000100a00 */
[----:B------:R-:W-:-:S03]  /*6d50*/  IADD3 R0, R120, -0x16, RZ ;  /* 0xffffffea78007810 */ /* 0x000fc60007ffe0ff */
        /* <DEDUP_REMOVED lines=8> */
[----:B-1----:R-:W-:Y:S02]  /*6de0*/  IMAD.WIDE R8, R4, 0x4, R14 ;  /* 0x0000000404087825 */ /* 0x002fe400078e020e */
[----:B------:R1:W-:Y:S01]  /*6df0*/  STL.64 [R1+0x11f8], R20 ;  /* 0x0011f81401007387 */ /* 0x0003e20000100a00 */
[----:B------:R-:W-:-:S03]  /*6e00*/  IADD3 R0, R120, -0x1a, RZ ;  /* 0xffffffe678007810 */ /* 0x000fc60007ffe0ff */
[----:B------:R1:W-:Y:S01]  /*6e10*/  LDGSTS.E [R3+0x3e000], [R20.64], !P4 ;  /* 0x3e00000014037fae */ /* 0x0003e2000e121846 */
[----:B---3--:R-:W-:-:S03]  /*6e20*/  IMAD.WIDE R6, R4, 0x4, R12 ;  /* 0x0000000404067825 */ /* 0x008fc600078e020c */
[----:B------:R3:W-:Y:S01]  /*6e30*/  STL.64 [R1+0x1200], R10 ;  /* 0x0012000a01007387 */ /* 0x0007e20000100a00 */
[----:B------:R-:W-:-:S03]  /*6e40*/  IADD3 R4, R120, -0x1e, RZ ;  /* 0xffffffe278047810 */ /* 0x000fc60007ffe0ff */
[----:B------:R3:W-:Y:S01]  /*6e50*/  LDGSTS.E [R3+0x3e200], [R10.64], !P4 ;  /* 0x3e2000000a037fae */ /* 0x0007e2000e121846 */
[----:B-1----:R-:W-:-:S03]  /*6e60*/  IMAD.WIDE R20, R2, 0x4, R16 ;  /* 0x0000000402147825 */ /* 0x002fc600078e0210 */
[----:B------:R1:W-:Y:S04]  /*6e70*/  STL.64 [R1+0x1208], R8 ;  /* 0x0012080801007387 */ /* 0x0003e80000100a00 */
[----:B------:R1:W-:Y:S01]  /*6e80*/  LDGSTS.E [R3+0x3e400], [R8.64], !P4 ;  /* 0x3e40000008037fae */ /* 0x0003e2000e121846 */
[----:B---3--:R-:W-:-:S03]  /*6e90*/  LOP3.LUT R11, R3, 0x20, RZ, 0x3c, !PT ;  /* 0x00000020030b7812 */ /* 0x008fc600078e3cff */
[----:B------:R3:W-:Y:S01]  /*6ea0*/  STL.64 [R1+0x1210], R6 ;  /* 0x0012100601007387 */ /* 0x0007e20000100a00 */
[----:B------:R-:W-:-:S03]  /*6eb0*/  LOP3.LUT R10, R3, 0x40, RZ, 0x3c, !PT ;  /* 0x00000040030a7812 */ /* 0x000fc600078e3cff */
[----:B------:R3:W-:Y:S01]  /*6ec0*/  LDGSTS.E [R3+0x3e600], [R6.64], !P4 ;  /* 0x3e60000006037fae */ /* 0x0007e2000e121846 */
[----:B------:R-:W-:Y:S01]  /*6ed0*/  ISETP.GE.U32.AND P4, PT, R0, 0x7fffff67, PT ;  /* 0x7fffff670000780c */ /* 0x000fe20003f86070 */
[C---:B------:R-:W-:Y:S02]  /*6ee0*/  IMAD R0, R2.reuse, 0x5, RZ ;  /* 0x0000000502007824 */ /* 0x040fe400078e02ff */
[C---:B-1----:R-:W-:Y:S01]  /*6ef0*/  IMAD.WIDE R8, R2.reuse, 0x4, R14 ;  /* 0x0000000402087825 */ /* 0x042fe200078e020e */
[----:B------:R1:W-:Y:S04]  /*6f00*/  LDGSTS.E [R11+0x800], [R22.64], !P6 ;  /* 0x00800000160b7fae */ /* 0x0003e8000f121846 */
[----:B------:R4:W-:Y:S01]  /*6f10*/  LDGSTS.E [R11+0xa00], [R20.64], !P6 ;  /* 0x00a00000140b7fae */ /* 0x0009e2000f121846 */
[----:B---3--:R-:W-:-:S03]  /*6f20*/  IMAD.WIDE R6, R2, 0x4, R12 ;  /* 0x0000000402067825 */ /* 0x008fc600078e020c */
        /* <DEDUP_REMOVED lines=55> */
[----:B------:R-:W-:Y:S01]  /*72a0*/  STL.64 [R1+0x138], R22 ;  /* 0x0001381601007387 */ /* 0x000fe20000100a00 */
[----:B------:R-:W-:-:S03]  /*72b0*/  IADD3 R0, R120, -0x2e, RZ ;  /* 0xffffffd278007810 */ /* 0x000fc60007ffe0ff */
[----:B------:R1:W-:Y:S01]  /*72c0*/  LDGSTS.E [R11+0x8800], [R22.64], !P1 ;  /* 0x08800000160b7fae */ /* 0x0003e2000c921846 */
[----:B---3--:R-:W-:-:S03]  /*72d0*/  IMAD.WIDE R6, R4, 0x4, R12 ;  /* 0x0000000404067825 */ /* 0x008fc600078e020c */
[----:B------:R-:W-:Y:S01]  /*72e0*/  STL.64 [R1+0x130], R20 ;  /* 0x0001301401007387 */ /* 0x000fe20000100a00 */
[----:B------:R-:W-:-:S03]  /*72f0*/  IMAD.WIDE R4, R240, 0x4, R16 ;  /* 0x00000004f0047825 */ /* 0x000fc600078e0210 */
[----:B------:R3:W-:Y:S04]  /*7300*/  LDGSTS.E [R11+0x8a00], [R20.64], !P1 ;  /* 0x08a00000140b7fae */ /* 0x0007e8000c921846 */
[----:B------:R-:W-:Y:S04]  /*7310*/  STL.64 [R1+0x128], R8 ;  /* 0x0001280801007387 */ /* 0x000fe80000100a00 */
[----:B------:R4:W-:Y:S04]  /*7320*/  LDGSTS.E [R11+0x8c00], [R8.64], !P1 ;  /* 0x08c00000080b7fae */ /* 0x0009e8000c921846 */
[----:B------:R5:W-:Y:S04]  /*7330*/  STL.64 [R1+0x120], R6 ;  /* 0x0001200601007387 */ /* 0x000be80000100a00 */
[----:B------:R5:W-:Y:S01]  /*7340*/  LDGSTS.E [R11+0x8e00], [R6.64], !P1 ;  /* 0x08e00000060b7fae */ /* 0x000be2000c921846 */
[----:B------:R-:W-:-:S02]  /*7350*/  ISETP.GE.U32.AND P1, PT, R0, 0x7fffff53, PT ;  /* 0x7fffff530000780c */ /* 0x000fc40003f26070 */
[----:B------:R-:W-:Y:S01]  /*7360*/  IADD3 R0, R120, -0x32, RZ ;  /* 0xffffffce78007810 */ /* 0x000fe20007ffe0ff */
[----:B-----5:R-:W-:-:S04]  /*7370*/  IMAD.WIDE R6, R240, 0x4, R18 ;  /* 0x00000004f0067825 */ /* 0x020fc800078e0212 */
[----:B------:R-:W-:Y:S01]  /*7380*/  IMAD.WIDE R240, R240, 0x4, R12 ;  /* 0x00000004f0f07825 */ /* 0x000fe200078e020c */
[----:B------:R5:W-:Y:S04]  /*7390*/  LDGSTS.E [R11+0xa800], [R6.64], !P2 ;  /* 0x0a800000060b7fae */ /* 0x000be8000d121846 */
[----:B------:R1:W-:Y:S04]  /*73a0*/  LDGSTS.E [R11+0xaa00], [R4.64], !P2 ;  /* 0x0aa00000040b7fae */ /* 0x0003e8000d121846 */
[----:B------:R2:W-:Y:S04]  /*73b0*/  LDGSTS.E [R11+0xac00], [R242.64], !P2 ;  /* 0x0ac00000f20b7fae */ /* 0x0005e8000d121846 */
[----:B------:R2:W-:Y:S01]  /*73c0*/  LDGSTS.E [R11+0xae00], [R240.64], !P2 ;  /* 0x0ae00000f00b7fae */ /* 0x0005e2000d121846 */
[----:B------:R-:W-:Y:S01]  /*73d0*/  ISETP.GE.U32.AND P2, PT, R0, 0x7fffff4f, PT ;  /* 0x7fffff4f0000780c */ /* 0x000fe20003f46070 */
[----:B------:R-:W-:-:S02]  /*73e0*/  IMAD R0, R2, 0x1d, RZ ;  /* 0x0000001d02007824 */ /* 0x000fc400078e02ff */
[----:B------:R5:W-:Y:S02]  /*73f0*/  STL.64 [R1+0x8], R6 ;  /* 0x0000080601007387 */ /* 0x000be40000100a00 */
[C---:B-1----:R-:W-:Y:S02]  /*7400*/  IMAD.WIDE R22, R0.reuse, 0x4, R18 ;  /* 0x0000000400167825 */ /* 0x042fe400078e0212 */
[----:B------:R1:W-:Y:S02]  /*7410*/  STL.64 [R1], R4 ;  /* 0x0000000401007387 */ /* 0x0003e40000100a00 */
[C---:B---3--:R-:W-:Y:S02]  /*7420*/  IMAD.WIDE R20, R0.reuse, 0x4, R16 ;  /* 0x0000000400147825 */ /* 0x048fe400078e0210 */
[----:B------:R2:W-:Y:S02]  /*7430*/  LDGSTS.E [R11+0xc800], [R74.64], !P4 ;  /* 0x0c8000004a0b7fae */ /* 0x0005e4000e121846 */
[----:B----4-:R-:W-:-:S02]  /*7440*/  IMAD.WIDE R8, R0, 0x4, R14 ;  /* 0x0000000400087825 */ /* 0x010fc400078e020e */
[----:B------:R2:W-:Y:S02]  /*7450*/  LDGSTS.E [R11+0xca00], [R72.64], !P4 ;  /* 0x0ca00000480b7fae */ /* 0x0005e4000e121846 */
[----:B-----5:R-:W-:Y:S01]  /*7460*/  IMAD.WIDE R6, R0, 0x4, R12 ;  /* 0x0000000400067825 */ /* 0x020fe200078e020c */
[C---:B------:R-:W-:Y:S01]  /*7470*/  IADD3 R0, R120.reuse, -0x3a, RZ ;  /* 0xffffffc678007810 */ /* 0x040fe20007ffe0ff */
[----:B------:R2:W-:Y:S01]  /*7480*/  LDGSTS.E [R11+0xcc00], [R70.64], !P4 ;  /* 0x0cc00000460b7fae */ /* 0x0005e2000e121846 */
[C---:B-1----:R-:W-:Y:S02]  /*7490*/  IADD3 R4, R120.reuse, -0x36, RZ ;  /* 0xffffffca78047810 */ /* 0x042fe40007ffe0ff */
[----:B------:R-:W-:Y:S01]  /*74a0*/  IADD3 R5, R120, -0x7c, RZ ;  /* 0xffffff8478057810 */ /* 0x000fe20007ffe0ff */
[----:B------:R2:W-:Y:S01]  /*74b0*/  LDGSTS.E [R11+0xce00], [R68.64], !P4 ;  /* 0x0ce00000440b7fae */ /* 0x0005e2000e121846 */
[----:B------:R-:W-:Y:S01]  /*74c0*/  ISETP.GE.U32.AND P4, PT, R4, 0x7fffff4b, PT ;  /* 0x7fffff4b0400780c */ /* 0x000fe20003f86070 */
[----:B------:R-:W-:-:S02]  /*74d0*/  IMAD R4, R2, 0x21, RZ ;  /* 0x0000002102047824 */ /* 0x000fc400078e02ff */
[----:B------:R1:W-:Y:S04]  /*74e0*/  STL.64 [R1+0x3e8], R22 ;  /* 0x0003e81601007387 */ /* 0x0003e80000100a00 */
[----:B------:R1:W-:Y:S04]  /*74f0*/  LDGSTS.E [R11+0xe800], [R22.64], !P6 ;  /* 0x0e800000160b7fae */ /* 0x0003e8000f121846 */
        /* <DEDUP_REMOVED lines=352> */
[----:B------:R-:W-:Y:S02]  /*8b00*/  IMAD.SHL.U32 R4, R2, 0x2, RZ ;  /* 0x0000000202047824 */ /* 0x000fe400078e00ff */
        /* <DEDUP_REMOVED lines=76> */
[----:B-1----:R-:W-:Y:S01]  /*8fd0*/  IMAD.WIDE R8, R4, 0x4, R14 ;  /* 0x0000000404087825 */ /* 0x002fe200078e020e */
[----:B------:R-:W-:Y:S01]  /*8fe0*/  IADD3 R0, R120, -0x2f, RZ ;  /* 0xffffffd178007810 */ /* 0x000fe20007ffe0ff */
[----:B------:R1:W-:Y:S04]  /*8ff0*/  LDGSTS.E [R10+0x9000], [R22.64], !P5 ;  /* 0x09000000160a7fae */ /* 0x0003e8000e921846 */
[----:B------:R4:W-:Y:S01]  /*9000*/  LDGSTS.E [R10+0x9200], [R20.64], !P5 ;  /* 0x09200000140a7fae */ /* 0x0009e2000e921846 */
[----:B---3--:R-:W-:-:S03]  /*9010*/  IMAD.WIDE R6, R4, 0x4, R12 ;  /* 0x0000000404067825 */ /* 0x008fc600078e020c */
[----:B------:R3:W-:Y:S01]  /*9020*/  LDGSTS.E [R10+0x9400], [R8.64], !P5 ;  /* 0x09400000080a7fae */ /* 0x0007e2000e921846 */
[----:B------:R-:W-:-:S03]  /*9030*/  IADD3 R4, R120, -0x37, RZ ;  /* 0xffffffc978047810 */ /* 0x000fc60007ffe0ff */
[----:B------:R5:W-:Y:S01]  /*9040*/  LDGSTS.E [R10+0x9600], [R6.64], !P5 ;  /* 0x09600000060a7fae */ /* 0x000be2000e921846 */
[----:B------:R-:W-:Y:S02]  /*9050*/  ISETP.GE.U32.AND P5, PT, R0, 0x7fffff52, PT ;  /* 0x7fffff520000780c */ /* 0x000fe40003fa6070 */
[----:B------:R-:W-:Y:S01]  /*9060*/  IADD3 R0, R120, -0x33, RZ ;  /* 0xffffffcd78007810 */ /* 0x000fe20007ffe0ff */
[----:B------:R2:W-:Y:S04]  /*9070*/  LDGSTS.E [R10+0xb000], [R238.64], !P3 ;  /* 0x0b000000ee0a7fae */ /* 0x0005e8000d921846 */
[----:B------:R2:W-:Y:S04]  /*9080*/  LDGSTS.E [R10+0xb200], [R236.64], !P3 ;  /* 0x0b200000ec0a7fae */ /* 0x0005e8000d921846 */
[----:B------:R2:W-:Y:S04]  /*9090*/  LDGSTS.E [R10+0xb400], [R94.64], !P3 ;  /* 0x0b4000005e0a7fae */ /* 0x0005e8000d921846 */
        /* <DEDUP_REMOVED lines=10> */
[----:B----4-:R-:W-:-:S03]  /*9140*/  IMAD.WIDE R20, R0, 0x4, R16 ;  /* 0x0000000400147825 */ /* 0x010fc600078e0210 */
[----:B------:R5:W-:Y:S04]  /*9150*/  STL.64 [R1+0x100], R6 ;  /* 0x0001000601007387 */ /* 0x000be80000100a00 */
[----:B------:R2:W-:Y:S01]  /*9160*/  LDGSTS.E [R10+0xd600], [R24.64], !P0 ;  /* 0x0d600000180a7fae */ /* 0x0005e2000c121846 */
[----:B---3--:R-:W-:Y:S01]  /*9170*/  IMAD.WIDE R8, R0, 0x4, R14 ;  /* 0x0000000400087825 */ /* 0x008fe200078e020e */
[----:B------:R-:W-:Y:S02]  /*9180*/  ISETP.GE.U32.AND P0, PT, R4, 0x7fffff4a, PT ;  /* 0x7fffff4a0400780c */ /* 0x000fe40003f06070 */
[----:B------:R1:W-:Y:S01]  /*9190*/  LDGSTS.E [R10+0xf000], [R22.64], !P1 ;  /* 0x0f000000160a7fae */ /* 0x0003e2000c921846 */
[----:B------:R-:W-:Y:S02]  /*91a0*/  IMAD R4, R2, 0x22, RZ ;  /* 0x0000002202047824 */ /* 0x000fe400078e02ff */
[----:B-----5:R-:W-:Y:S01]  /*91b0*/  IMAD.WIDE R6, R0, 0x4, R12 ;  /* 0x0000000400067825 */ /* 0x020fe200078e020c */
[----:B------:R-:W-:Y:S01]  /*91c0*/  IADD3 R0, R120, -0x3b, RZ ;  /* 0xffffffc578007810 */ /* 0x000fe20007ffe0ff */
[----:B------:R3:W-:Y:S04]  /*91d0*/  LDGSTS.E [R10+0xf200], [R20.64], !P1 ;  /* 0x0f200000140a7fae */ /* 0x0007e8000c921846 */
        /* <DEDUP_REMOVED lines=351> */
[----:B------:R3:W-:Y:S01]  /*a7d0*/  LDGSTS.E [R10+0x3d600], [R6.64], !P4 ;  /* 0x3d600000060a7fae */ /* 0x0007e2000e121846 */
[----:B------:R-:W-:Y:S01]  /*a7e0*/  ISETP.GE.U32.AND P4, PT, R4, 0x7fffff69, PT ;  /* 0x7fffff690400780c */ /* 0x000fe20003f86070 */
[----:B------:R-:W-:Y:S02]  /*a7f0*/  IMAD R4, R2, 0x3, RZ ;  /* 0x0000000302047824 */ /* 0x000fe400078e02ff */
[----:B------:R3:W-:Y:S01]  /*a800*/  STL.64 [R1+0x11d0], R6 ;  /* 0x0011d00601007387 */ /* 0x0007e20000100a00 */
[----:B-1----:R-:W-:-:S03]  /*a810*/  IMAD.WIDE R8, R0, 0x4, R14 ;  /* 0x0000000400087825 */ /* 0x002fc600078e020e */
[----:B------:R1:W-:Y:S01]  /*a820*/  STL.64 [R1+0x1238], R22 ;  /* 0x0012381601007387 */ /* 0x0003e20000100a00 */
[----:B------:R-:W-:-:S03]  /*a830*/  IMAD.WIDE R28, R4, 0x4, R18 ;  /* 0x00000004041c7825 */ /* 0x000fc600078e0212 */
[----:B------:R1:W-:Y:S01]  /*a840*/  LDGSTS.E [R10+0x3f000], [R22.64], !P6 ;  /* 0x3f000000160a7fae */ /* 0x0003e2000f121846 */
[----:B---3--:R-:W-:-:S03]  /*a850*/  IMAD.WIDE R6, R0, 0x4, R12 ;  /* 0x0000000400067825 */ /* 0x008fc600078e020c */
[----:B------:R3:W-:Y:S01]  /*a860*/  STL.64 [R1+0x1240], R20 ;  /* 0x0012401401007387 */ /* 0x0007e20000100a00 */
[----:B------:R-:W-:-:S03]  /*a870*/  IADD3 R0, R120, -0x1c, RZ ;  /* 0xffffffe478007810 */ /* 0x000fc60007ffe0ff */
[----:B------:R3:W-:Y:S01]  /*a880*/  LDGSTS.E [R10+0x3f200], [R20.64], !P6 ;  /* 0x3f200000140a7fae */ /* 0x0007e2000f121846 */
[----:B-1----:R-:W-:-:S03]  /*a890*/  IMAD.WIDE R22, R4, 0x4, R16 ;  /* 0x0000000404167825 */ /* 0x002fc600078e0210 */
[----:B------:R1:W-:Y:S04]  /*a8a0*/  STL.64 [R1+0x1248], R8 ;  /* 0x0012480801007387 */ /* 0x0003e80000100a00 */
[----:B------:R1:W-:Y:S04]  /*a8b0*/  LDGSTS.E [R10+0x3f400], [R8.64], !P6 ;  /* 0x3f400000080a7fae */ /* 0x0003e8000f121846 */
[----:B------:R4:W-:Y:S01]  /*a8c0*/  STL.64 [R1+0x1250], R6 ;  /* 0x0012500601007387 */ /* 0x0009e20000100a00 */
[----:B---3--:R-:W-:-:S03]  /*a8d0*/  IMAD.WIDE R20, R4, 0x4, R14 ;  /* 0x0000000404147825 */ /* 0x008fc600078e020e */
[----:B------:R4:W-:Y:S01]  /*a8e0*/  LDGSTS.E [R10+0x3f600], [R6.64], !P6 ;  /* 0x3f600000060a7fae */ /* 0x0009e2000f121846 */
[----:B------:R-:W-:Y:S01]  /*a8f0*/  ISETP.GE.U32.AND P6, PT, R0, 0x7fffff65, PT ;  /* 0x7fffff650000780c */ /* 0x000fe20003fc6070 */
[C---:B------:R-:W-:Y:S01]  /*a900*/  IMAD R0, R2.reuse, 0x7, RZ ;  /* 0x0000000702007824 */ /* 0x040fe200078e02ff */
[----:B-1----:R-:W-:Y:S01]  /*a910*/  LOP3.LUT R9, R3, 0x60, RZ, 0x3c, !PT ;  /* 0x0000006003097812 */ /* 0x002fe200078e3cff */
[----:B------:R1:W-:Y:S01]  /*a920*/  STL.64 [R1+0x348], R28 ;  /* 0x0003481c01007387 */ /* 0x0003e20000100a00 */
[----:B------:R-:W-:-:S03]  /*a930*/  IMAD R8, R2, 0x7f, RZ ;  /* 0x0000007f02087824 */ /* 0x000fc600078e02ff */
[----:B------:R1:W-:Y:S01]  /*a940*/  LDGSTS.E [R9+0x1800], [R28.64], !P5 ;  /* 0x018000001c097fae */ /* 0x0003e2000e921846 */
[----:B----4-:R-:W-:Y:S01]  /*a950*/  IMAD.WIDE R6, R4, 0x4, R12 ;  /* 0x0000000404067825 */ /* 0x010fe200078e020c */
[----:B------:R-:W-:Y:S02]  /*a960*/  IADD3 R4, R120, -0x20, RZ ;  /* 0xffffffe078047810 */ /* 0x000fe40007ffe0ff */
[----:B------:R3:W-:Y:S04]  /*a970*/  LDGSTS.E [R9+0x1a00], [R22.64], !P5 ;  /* 0x01a0000016097fae */ /* 0x0007e8000e921846 */
[----:B------:R4:W-:Y:S01]  /*a980*/  LDGSTS.E [R9+0x1c00], [R20.64], !P5 ;  /* 0x01c0000014097fae */ /* 0x0009e2000e921846 */
[----:B-1----:R-:W-:-:S03]  /*a990*/  IMAD.WIDE R28, R0, 0x4, R18 ;  /* 0x00000004001c7825 */ /* 0x002fc600078e0212 */
[----:B------:R3:W-:Y:S04]  /*a9a0*/  STL.64 [R1+0x340], R22 ;  /* 0x0003401601007387 */ /* 0x0007e80000100a00 */
[----:B------:R1:W-:Y:S01]  /*a9b0*/  LDGSTS.E [R9+0x1e00], [R6.64], !P5 ;  /* 0x01e0000006097fae */ /* 0x0003e2000e921846 */
[----:B------:R-:W-:Y:S01]  /*a9c0*/  ISETP.GE.U32.AND P5, PT, R4, 0x7fffff61, PT ;  /* 0x7fffff610400780c */ /* 0x000fe20003fa6070 */
[----:B------:R-:W-:Y:S02]  /*a9d0*/  IMAD R4, R2, 0xb, RZ ;  /* 0x0000000b02047824 */ /* 0x000fe400078e02ff */
[----:B------:R4:W-:Y:S01]  /*a9e0*/  STL.64 [R1+0x338], R20 ;  /* 0x0003381401007387 */ /* 0x0009e20000100a00 */
[----:B---3--:R-:W-:-:S03]  /*a9f0*/  IMAD.WIDE R22, R0, 0x4, R16 ;  /* 0x0000000400167825 */ /* 0x008fc600078e0210 */
[----:B------:R1:W-:Y:S04]  /*aa00*/  STL.64 [R1+0x330], R6 ;  /* 0x0003300601007387 */ /* 0x0003e80000100a00 */
[----:B------:R3:W-:Y:S01]  /*aa10*/  STL.64 [R1+0x2c8], R28 ;  /* 0x0002c81c01007387 */ /* 0x0007e20000100a00 */
[----:B----4-:R-:W-:-:S03]  /*aa20*/  IMAD.WIDE R20, R0, 0x4, R14 ;  /* 0x0000000400147825 */ /* 0x010fc600078e020e */
[----:B------:R3:W-:Y:S01]  /*aa30*/  LDGSTS.E [R9+0x3800], [R28.64], !P3 ;  /* 0x038000001c097fae */ /* 0x0007e2000d921846 */
[----:B-1----:R-:W-:Y:S01]  /*aa40*/  IMAD.WIDE R6, R0, 0x4, R12 ;  /* 0x0000000400067825 */ /* 0x002fe200078e020c */
[----:B------:R-:W-:Y:S02]  /*aa50*/  IADD3 R0, R120, -0x24, RZ ;  /* 0xffffffdc78007810 */ /* 0x000fe40007ffe0ff */
[----:B------:R1:W-:Y:S04]  /*aa60*/  STL.64 [R1+0x2c0], R22 ;  /* 0x0002c01601007387 */ /* 0x0003e80000100a00 */
[----:B------:R1:W-:Y:S01]  /*aa70*/  LDGSTS.E [R9+0x3a00], [R22.64], !P3 ;  /* 0x03a0000016097fae */ /* 0x0003e2000d921846 */
[----:B---3--:R-:W-:-:S03]  /*aa80*/  IMAD.WIDE R28, R4, 0x4, R18 ;  /* 0x00000004041c7825 */ /* 0x008fc600078e0212 */
[----:B------:R3:W-:Y:S04]  /*aa90*/  STL.64 [R1+0x2b8], R20 ;  /* 0x0002b81401007387 */ /* 0x0007e80000100a00 */
[----:B------:R3:W-:Y:S01]  /*aaa0*/  LDGSTS.E [R9+0x3c00], [R20.64], !P3 ;  /* 0x03c0000014097fae */ /* 0x0007e2000d921846 */
[----:B-1----:R-:W-:-:S03]  /*aab0*/  IMAD.WIDE R22, R4, 0x4, R16 ;  /* 0x0000000404167825 */ /* 0x002fc600078e0210 */
[----:B------:R1:W-:Y:S04]  /*aac0*/  STL.64 [R1+0x2b0], R6 ;  /* 0x0002b00601007387 */ /* 0x0003e80000100a00 */
[----:B------:R1:W-:Y:S01]  /*aad0*/  LDGSTS.E [R9+0x3e00], [R6.64], !P3 ;  /* 0x03e0000006097fae */ /* 0x0003e2000d921846 */
[----:B------:R-:W-:Y:S01]  /*aae0*/  ISETP.GE.U32.AND P3, PT, R0, 0x7fffff5d, PT ;  /* 0x7fffff5d0000780c */ /* 0x000fe20003f66070 */
[----:B------:R-:W-:Y:S02]  /*aaf0*/  IMAD R0, R2, 0xf, RZ ;  /* 0x0000000f02007824 */ /* 0x000fe400078e02ff */
[C---:B---3--:R-:W-:Y:S01]  /*ab00*/  IMAD.WIDE R20, R4.reuse, 0x4, R14 ;  /* 0x0000000404147825 */ /* 0x048fe200078e020e */
[----:B------:R3:W-:Y:S04]  /*ab10*/  LDGSTS.E [R9+0x5800], [R28.64], !P0 ;  /* 0x058000001c097fae */ /* 0x0007e8000c121846 */
[----:B------:R4:W-:Y:S01]  /*ab20*/  LDGSTS.E [R9+0x5a00], [R22.64], !P0 ;  /* 0x05a0000016097fae */ /* 0x0009e2000c121846 */
[----:B-1----:R-:W-:Y:S01]  /*ab30*/  IMAD.WIDE R6, R4, 0x4, R12 ;  /* 0x0000000404067825 */ /* 0x002fe200078e020c */
[----:B------:R-:W-:-:S02]  /*ab40*/  IADD3 R4, R120, -0x28, RZ ;  /* 0xffffffd878047810 */ /* 0x000fc40007ffe0ff */
[----:B------:R3:W-:Y:S04]  /*ab50*/  STL.64 [R1+0x248], R28 ;  /* 0x0002481c01007387 */ /* 0x0007e80000100a00 */
[----:B------:R1:W-:Y:S04]  /*ab60*/  LDGSTS.E [R9+0x5c00], [R20.64], !P0 ;  /* 0x05c0000014097fae */ /* 0x0003e8000c121846 */
[----:B------:R4:W-:Y:S04]  /*ab70*/  STL.64 [R1+0x240], R22 ;  /* 0x0002401601007387 */ /* 0x0009e80000100a00 */
[----:B------:R5:W-:Y:S01]  /*ab80*/  LDGSTS.E [R9+0x5e00], [R6.64], !P0 ;  /* 0x05e0000006097fae */ /* 0x000be2000c121846 */
[----:B---3--:R-:W-:Y:S01]  /*ab90*/  IMAD.WIDE R28, R0, 0x4, R18 ;  /* 0x00000004001c7825 */ /* 0x008fe200078e0212 */
[----:B------:R-:W-:-:S02]  /*aba0*/  ISETP.GE.U32.AND P0, PT, R4, 0x7fffff59, PT ;  /* 0x7fffff590400780c */ /* 0x000fc40003f06070 */
[----:B------:R1:W-:Y:S01]  /*abb0*/  STL.64 [R1+0x238], R20 ;  /* 0x0002381401007387 */ /* 0x0003e20000100a00 */
[----:B------:R-:W-:Y:S02]  /*abc0*/  IMAD R4, R2, 0x13, RZ ;  /* 0x0000001302047824 */ /* 0x000fe400078e02ff */
[C---:B----4-:R-:W-:Y:S01]  /*abd0*/  IMAD.WIDE R22, R0.reuse, 0x4, R16 ;  /* 0x0000000400167825 */ /* 0x050fe200078e0210 */
[----:B------:R5:W-:Y:S04]  /*abe0*/  STL.64 [R1+0x230], R6 ;  /* 0x0002300601007387 */ /* 0x000be80000100a00 */
[----:B------:R3:W-:Y:S01]  /*abf0*/  STL.64 [R1+0x178], R28 ;  /* 0x0001781c01007387 */ /* 0x0007e20000100a00 */
[----:B-1----:R-:W-:-:S03]  /*ac00*/  IMAD.WIDE R20, R0, 0x4, R14 ;  /* 0x0000000400147825 */ /* 0x002fc600078e020e */
[----:B------:R3:W-:Y:S01]  /*ac10*/  LDGSTS.E [R9+0x7800], [R28.64], !P1 ;  /* 0x078000001c097fae */ /* 0x0007e2000c921846 */
[----:B-----5:R-:W-:Y:S01]  /*ac20*/  IMAD.WIDE R6, R0, 0x4, R12 ;  /* 0x0000000400067825 */ /* 0x020fe200078e020c */
        /* <DEDUP_REMOVED lines=10> */
[----:B---3--:R-:W-:Y:S01]  /*acd0*/  IMAD.WIDE R20, R4, 0x4, R14 ;  /* 0x0000000404147825 */ /* 0x008fe200078e020e */
[----:B------:R-:W-:Y:S01]  /*ace0*/  IADD3 R0, R120, -0x30, RZ ;  /* 0xffffffd078007810 */ /* 0x000fe20007ffe0ff */
[----:B------:R3:W-:Y:S04]  /*acf0*/  LDGSTS.E [R9+0x9800], [R28.64], !P2 ;  /* 0x098000001c097fae */ /* 0x0007e8000d121846 */
[----:B------:R4:W-:Y:S01]  /*ad00*/  LDGSTS.E [R9+0x9a00], [R22.64], !P2 ;  /* 0x09a0000016097fae */ /* 0x0009e2000d121846 */
[----:B-1----:R-:W-:-:S03]  /*ad10*/  IMAD.WIDE R6, R4, 0x4, R12 ;  /* 0x0000000404067825 */ /* 0x002fc600078e020c */
[----:B------:R1:W-:Y:S01]  /*ad20*/  LDGSTS.E [R9+0x9c00], [R20.64], !P2 ;  /* 0x09c0000014097fae */ /* 0x0003e2000d121846 */
[----:B------:R-:W-:-:S03]  /*ad30*/  IADD3 R4, R120, -0x34, RZ ;  /* 0xffffffcc78047810 */ /* 0x000fc60007ffe0ff */
[----:B------:R5:W-:Y:S01]  /*ad40*/  LDGSTS.E [R9+0x9e00], [R6.64], !P2 ;  /* 0x09e0000006097fae */ /* 0x000be2000d121846 */
[----:B------:R-:W-:Y:S01]  /*ad50*/  ISETP.GE.U32.AND P2, PT, R0, 0x7fffff51, PT ;  /* 0x7fffff510000780c */ /* 0x000fe20003f46070 */
[----:B------:R-:W-:Y:S02]  /*ad60*/  IMAD R0, R2, 0x1b, RZ ;  /* 0x0000001b02007824 */ /* 0x000fe400078e02ff */
[----:B------:R3:W-:Y:S04]  /*ad70*/  STL.64 [R1+0x78], R28 ;  /* 0x0000781c01007387 */ /* 0x0007e80000100a00 */
[----:B------:R4:W-:Y:S04]  /*ad80*/  STL.64 [R1+0x70], R22 ;  /* 0x0000701601007387 */ /* 0x0009e80000100a00 */
[----:B------:R1:W-:Y:S04]  /*ad90*/  LDGSTS.E [R9+0xb800], [R90.64], !P4 ;  /* 0x0b8000005a097fae */ /* 0x0003e8000e121846 */
[----:B------:R1:W-:Y:S01]  /*ada0*/  STL.64 [R1+0x58], R20 ;  /* 0x0000581401007387 */ /* 0x0003e20000100a00 */
[----:B---3--:R-:W-:-:S03]  /*adb0*/  IMAD.WIDE R28, R0, 0x4, R14 ;  /* 0x00000004001c7825 */ /* 0x008fc600078e020e */
[----:B------:R3:W-:Y:S01]  /*adc0*/  LDGSTS.E [R9+0xba00], [R88.64], !P4 ;  /* 0x0ba0000058097fae */ /* 0x0007e2000e121846 */
[----:B----4-:R-:W-:-:S03]  /*add0*/  IMAD.WIDE R22, R0, 0x4, R18 ;  /* 0x0000000400167825 */ /* 0x010fc600078e0212 */
[----:B------:R3:W-:Y:S01]  /*ade0*/  LDGSTS.E [R9+0xbc00], [R86.64], !P4 ;  /* 0x0bc0000056097fae */ /* 0x0007e2000e121846 */
[----:B-1----:R-:W-:-:S03]  /*adf0*/  IMAD.WIDE R20, R0, 0x4, R16 ;  /* 0x0000000400147825 */ /* 0x002fc600078e0210 */
[----:B------:R5:W-:Y:S04]  /*ae00*/  STL.64 [R1+0x50], R6 ;  /* 0x0000500601007387 */ /* 0x000be80000100a00 */
[----:B------:R3:W-:Y:S01]  /*ae10*/  LDGSTS.E [R9+0xbe00], [R84.64], !P4 ;  /* 0x0be0000054097fae */ /* 0x0007e2000e121846 */
[----:B------:R-:W-:Y:S01]  /*ae20*/  ISETP.GE.U32.AND P4, PT, R4, 0x7fffff4d, PT ;  /* 0x7fffff4d0400780c */ /* 0x000fe20003f86070 */
[----:B------:R-:W-:Y:S02]  /*ae30*/  IMAD R4, R2, 0x1f, RZ ;  /* 0x0000001f02047824 */ /* 0x000fe400078e02ff */
[----:B------:R3:W-:Y:S02]  /*ae40*/  LDGSTS.E [R9+0xd800], [R22.64], !P6 ;  /* 0x0d80000016097fae */ /* 0x0007e4000f121846 */
[----:B------:R-:W-:-:S02]  /*ae50*/  IMAD.WIDE R36, R4, 0x4, R18 ;  /* 0x0000000404247825 */ /* 0x000fc400078e0212 */
[----:B------:R3:W-:Y:S02]  /*ae60*/  LDGSTS.E [R9+0xda00], [R20.64], !P6 ;  /* 0x0da0000014097fae */ /* 0x0007e4000f121846 */
[----:B-----5:R-:W-:Y:S01]  /*ae70*/  IMAD.WIDE R6, R0, 0x4, R12 ;  /* 0x0000000400067825 */ /* 0x020fe200078e020c */
[----:B------:R-:W-:Y:S01]  /*ae80*/  IADD3 R0, R120, -0x38, RZ ;  /* 0xffffffc878007810 */ /* 0x000fe20007ffe0ff */
[----:B------:R1:W-:Y:S02]  /*ae90*/  LDGSTS.E [R9+0xdc00], [R28.64], !P6 ;  /* 0x0dc000001c097fae */ /* 0x0003e4000f121846 */
[----:B------:R-:W-:Y:S02]  /*aea0*/  IMAD.WIDE R30, R4, 0x4, R16 ;  /* 0x00000004041e7825 */ /* 0x000fe400078e0210 */
[----:B------:R4:W-:Y:S01]  /*aeb0*/  LDGSTS.E [R9+0xde00], [R6.64], !P6 ;  /* 0x0de0000006097fae */ /* 0x0009e2000f121846 */
[----:B------:R-:W-:Y:S01]  /*aec0*/  ISETP.GE.U32.AND P6, PT, R0, 0x7fffff49, PT ;  /* 0x7fffff490000780c */ /* 0x000fe20003fc6070 */
[----:B------:R-:W-:-:S02]  /*aed0*/  IMAD R0, R2, 0x23, RZ ;  /* 0x0000002302007824 */ /* 0x000fc400078e02ff */
[----:B------:R1:W-:Y:S04]  /*aee0*/  STL.64 [R1+0x390], R28 ;  /* 0x0003901c01007387 */ /* 0x0003e80000100a00 */
[----:B------:R4:W-:Y:S04]  /*aef0*/  STL.64 [R1+0x3c0], R6 ;  /* 0x0003c00601007387 */ /* 0x0009e80000100a00 */
[----:B------:R5:W-:Y:S01]  /*af00*/  STL.64 [R1+0x428], R36 ;  /* 0x0004282401007387 */ /* 0x000be20000100a00 */
[----:B-1----:R-:W-:-:S03]  /*af10*/  IMAD.WIDE R28, R4, 0x4, R14 ;  /* 0x00000004041c7825 */ /* 0x002fc600078e020e */
[----:B------:R5:W-:Y:S01]  /*af20*/  LDGSTS.E [R9+0xf800], [R36.64], !P5 ;  /* 0x0f80000024097fae */ /* 0x000be2000e921846 */
[----:B----4-:R-:W-:Y:S01]  /*af30*/  IMAD.WIDE R6, R4, 0x4, R12 ;  /* 0x0000000404067825 */ /* 0x010fe200078e020c */
[----:B------:R-:W-:Y:S02]  /*af40*/  IADD3 R4, R120, -0x3c, RZ ;  /* 0xffffffc478047810 */ /* 0x000fe40007ffe0ff */
[----:B------:R1:W-:Y:S04]  /*af50*/  STL.64 [R1+0x430], R30 ;  /* 0x0004301e01007387 */ /* 0x0003e80000100a00 */
[----:B------:R1:W-:Y:S01]  /*af60*/  LDGSTS.E [R9+0xfa00], [R30.64], !P5 ;  /* 0x0fa000001e097fae */ /* 0x0003e2000e921846 */
[----:B-----5:R-:W-:-:S03]  /*af70*/  IMAD.WIDE R36, R0, 0x4, R18 ;  /* 0x0000000400247825 */ /* 0x020fc600078e0212 */
[----:B------:R4:W-:Y:S04]  /*af80*/  STL.64 [R1+0x438], R28 ;  /* 0x0004381c01007387 */ /* 0x0009e80000100a00 */
[----:B------:R4:W-:Y:S01]  /*af90*/  LDGSTS.E [R9+0xfc00], [R28.64], !P5 ;  /* 0x0fc000001c097fae */ /* 0x0009e2000e921846 */
[----:B-1----:R-:W-:-:S03]  /*afa0*/  IMAD.WIDE R30, R0, 0x4, R16 ;  /* 0x00000004001e7825 */ /* 0x002fc600078e0210 */
[----:B------:R1:W-:Y:S04]  /*afb0*/  STL.64 [R1+0x440], R6 ;  /* 0x0004400601007387 */ /* 0x0003e80000100a00 */
[----:B------:R1:W-:Y:S01]  /*afc0*/  LDGSTS.E [R9+0xfe00], [R6.64], !P5 ;  /* 0x0fe0000006097fae */ /* 0x0003e2000e921846 */
[----:B------:R-:W-:Y:S01]  /*afd0*/  ISETP.GE.U32.AND P5, PT, R4, 0x7fffff45, PT ;  /* 0x7fffff450400780c */ /* 0x000fe20003fa6070 */
[----:B------:R-:W-:Y:S02]  /*afe0*/  IMAD R4, R2, 0x27, RZ ;  /* 0x0000002702047824 */ /* 0x000fe400078e02ff */
[C---:B----4-:R-:W-:Y:S01]  /*aff0*/  IMAD.WIDE R28, R0.reuse, 0x4, R14 ;  /* 0x00000004001c7825 */ /* 0x050fe200078e020e */
        /* <DEDUP_REMOVED lines=8> */
[----:B----4-:R-:W-:Y:S01]  /*b080*/  IMAD.WIDE R36, R4, 0x4, R18 ;  /* 0x0000000404247825 */ /* 0x010fe200078e0212 */
[----:B------:R-:W-:-:S02]  /*b090*/  ISETP.GE.U32.AND P3, PT, R0, 0x7fffff41, PT ;  /* 0x7fffff410000780c */ /* 0x000fc40003f66070 */
[----:B------:R1:W-:Y:S01]  /*b0a0*/  STL.64 [R1+0x4b8], R28 ;  /* 0x0004b81c01007387 */ /* 0x0003e20000100a00 */
[----:B------:R-:W-:Y:S02]  /*b0b0*/  IMAD R0, R2, 0x2b, RZ ;  /* 0x0000002b02007824 */ /* 0x000fe400078e02ff */
[C---:B-----5:R-:W-:Y:S01]  /*b0c0*/  IMAD.WIDE R30, R4.reuse, 0x4, R16 ;  /* 0x00000004041e7825 */ /* 0x060fe200078e0210 */
        /* <DEDUP_REMOVED lines=184> */
[----:B----4-:R-:W-:-:S03]  /*bc50*/  IMAD.WIDE R6, R4, 0x4, R12 ;  /* 0x0000000404067825 */ /* 0x010fc600078e020c */
[----:B------:R1:W-:Y:S01]  /*bc60*/  STL.64 [R1+0xd60], R30 ;  /* 0x000d601e01007387 */ /* 0x0003e20000100a00 */
[----:B------:R-:W-:-:S03]  /*bc70*/  IADD3 R4, R120, -0x74, RZ ;  /* 0xffffff8c78047810 */ /* 0x000fc60007ffe0ff */
        /* <DEDUP_REMOVED lines=14> */
[----:B------:R1:W-:Y:S04]  /*bd60*/  LDGSTS.E [R9+0x2dc00], [R28.64], !P3 ;  /* 0x2dc000001c097fae */ /* 0x0003e8000d921846 */
[----:B------:R1:W-:Y:S01]  /*bd70*/  LDGSTS.E [R9+0x2de00], [R6.64], !P3 ;  /* 0x2de0000006097fae */ /* 0x0003e2000d921846 */
[----:B------:R-:W-:Y:S01]  /*bd80*/  ISETP.GE.U32.AND P3, PT, R0, 0x7fffff09, PT ;  /* 0x7fffff090000780c */ /* 0x000fe20003f66070 */
[----:B------:R-:W-:Y:S02]  /*bd90*/  IMAD R0, R2, 0x5f, RZ ;  /* 0x0000005f02007824 */ /* 0x000fe400078e02ff */
[----:B------:R4:W-:Y:S02]  /*bda0*/  STL.64 [R1+0xdd8], R36 ;  /* 0x000dd82401007387 */ /* 0x0009e40000100a00 */
[----:B------:R-:W-:-:S02]  /*bdb0*/  IMAD.WIDE R44, R0, 0x4, R18 ;  /* 0x00000004002c7825 */ /* 0x000fc400078e0212 */
[----:B------:R5:W-:Y:S02]  /*bdc0*/  STL.64 [R1+0xde0], R30 ;  /* 0x000de01e01007387 */ /* 0x000be40000100a00 */
[C---:B------:R-:W-:Y:S02]  /*bdd0*/  IMAD.WIDE R42, R0.reuse, 0x4, R16 ;  /* 0x00000004002a7825 */ /* 0x040fe400078e0210 */
[----:B------:R1:W-:Y:S02]  /*bde0*/  LDGSTS.E [R9+0x2f800], [R44.64], !P0 ;  /* 0x2f8000002c097fae */ /* 0x0003e4000c121846 */
[C---:B------:R-:W-:Y:S02]  /*bdf0*/  IMAD.WIDE R40, R0.reuse, 0x4, R14 ;  /* 0x0000000400287825 */ /* 0x040fe400078e020e */
[----:B------:R1:W-:Y:S02]  /*be00*/  STL.64 [R1+0xde8], R28 ;  /* 0x000de81c01007387 */ /* 0x0003e40000100a00 */
[----:B------:R-:W-:-:S02]  /*be10*/  IMAD.WIDE R38, R0, 0x4, R12 ;  /* 0x0000000400267825 */ /* 0x000fc400078e020c */
[----:B------:R2:W-:Y:S02]  /*be20*/  LDGSTS.E [R9+0x2fa00], [R42.64], !P0 ;  /* 0x2fa000002a097fae */ /* 0x0005e4000c121846 */
[C---:B----4-:R-:W-:Y:S02]  /*be30*/  IMAD.WIDE R36, R4.reuse, 0x4, R18 ;  /* 0x0000000404247825 */ /* 0x050fe400078e0212 */
[----:B------:R4:W-:Y:S02]  /*be40*/  STL.64 [R1+0xdf0], R6 ;  /* 0x000df00601007387 */ /* 0x0009e40000100a00 */
[C---:B-----5:R-:W-:Y:S02]  /*be50*/  IMAD.WIDE R30, R4.reuse, 0x4, R16 ;  /* 0x00000004041e7825 */ /* 0x060fe400078e0210 */
[----:B------:R5:W-:Y:S02]  /*be60*/  LDGSTS.E [R9+0x2fc00], [R40.64], !P0 ;  /* 0x2fc0000028097fae */ /* 0x000be4000c121846 */
[----:B-1----:R-:W-:-:S02]  /*be70*/  IMAD.WIDE R28, R4, 0x4, R14 ;  /* 0x00000004041c7825 */ /* 0x002fc400078e020e */
[----:B------:R-:W-:Y:S02]  /*be80*/  STL.64 [R1+0xe58], R44 ;  /* 0x000e582c01007387 */ /* 0x000fe40000100a00 */
[----:B----4-:R-:W-:Y:S02]  /*be90*/  IMAD.WIDE R6, R4, 0x4, R12 ;  /* 0x0000000404067825 */ /* 0x010fe400078e020c */
[----:B------:R1:W-:Y:S01]  /*bea0*/  LDGSTS.E [R9+0x2fe00], [R38.64], !P0 ;  /* 0x2fe0000026097fae */ /* 0x0003e2000c121846 */
[----:B------:R-:W-:Y:S01]  /*beb0*/  ISETP.GT.AND P0, PT, R252, 0x7f, PT ;  /* 0x0000007ffc00780c */ /* 0x000fe20003f04270 */
[----:B------:R-:W-:Y:S02]  /*bec0*/  IMAD R4, R2, 0x67, RZ ;  /* 0x0000006702047824 */ /* 0x000fe400078e02ff */
[----:B------:R-:W-:Y:S01]  /*bed0*/  STL.64 [R1+0xed8], R36 ;  /* 0x000ed82401007387 */ /* 0x000fe20000100a00 */
[----:B------:R-:W-:Y:S02]  /*bee0*/  SEL R0, RZ, 0x4, !P0 ;  /* 0x00000004ff007807 */ /* 0x000fe40004000000 */
[----:B------:R-:W-:Y:S01]  /*bef0*/  ISETP.GE.AND P0, PT, R118, c[0x0][0x180], PT ;  /* 0x0000600076007a0c */ /* 0x000fe20003f06270 */
[----:B------:R-:W-:Y:S03]  /*bf00*/  STL.64 [R1+0xe60], R42 ;  /* 0x000e602a01007387 */ /* 0x000fe60000100a00 */
[----:B------:R-:W-:Y:S01]  /*bf10*/  SEL R0, R0, RZ, !P0 ;  /* 0x000000ff00007207 */ /* 0x000fe20004000000 */
[----:B------:R-:W-:Y:S04]  /*bf20*/  STL.64 [R1+0xe68], R40 ;  /* 0x000e682801007387 */ /* 0x000fe80000100a00 */
[----:B------:R1:W-:Y:S04]  /*bf30*/  STL.64 [R1+0xe70], R38 ;  /* 0x000e702601007387 */ /* 0x0003e80000100a00 */
[----:B------:R4:W-:Y:S04]  /*bf40*/  LDGSTS.E [R9+0x31800], [R36.64], !P1 ;  /* 0x3180000024097fae */ /* 0x0009e8000c921846 */
[----:B------:R2:W-:Y:S04]  /*bf50*/  STL.64 [R1+0xee0], R30 ;  /* 0x000ee01e01007387 */ /* 0x0005e80000100a00 */
[----:B------:R2:W-:Y:S01]  /*bf60*/  LDGSTS.E [R9+0x31a00], [R30.64], !P1 ;  /* 0x31a000001e097fae */ /* 0x0005e2000c921846 */
[----:B-1----:R-:W-:-:S03]  /*bf70*/  IMAD.WIDE R38, R8, 0x4, R18 ;  /* 0x0000000408267825 */ /* 0x002fc600078e0212 */
[----:B------:R1:W-:Y:S01]  /*bf80*/  STL.64 [R1+0xee8], R28 ;  /* 0x000ee81c01007387 */ /* 0x0003e20000100a00 */
[----:B----4-:R-:W-:-:S03]  /*bf90*/  IMAD.WIDE R36, R4, 0x4, R18 ;  /* 0x0000000404247825 */ /* 0x010fc600078e0212 */
[----:B------:R1:W-:Y:S01]  /*bfa0*/  LDGSTS.E [R9+0x31c00], [R28.64], !P1 ;  /* 0x31c000001c097fae */ /* 0x0003e2000c921846 */
[----:B--2---:R-:W-:-:S03]  /*bfb0*/  IMAD.WIDE R30, R4, 0x4, R16 ;  /* 0x00000004041e7825 */ /* 0x004fc600078e0210 */
[----:B------:R2:W-:Y:S04]  /*bfc0*/  STL.64 [R1+0xef0], R6 ;  /* 0x000ef00601007387 */ /* 0x0005e80000100a00 */
[----:B------:R2:W-:Y:S01]  /*bfd0*/  LDGSTS.E [R9+0x31e00], [R6.64], !P1 ;  /* 0x31e0000006097fae */ /* 0x0005e2000c921846 */
[----:B------:R-:W-:Y:S01]  /*bfe0*/  ISETP.GE.U32.AND P1, PT, R5, 0x7fffff05, PT ;  /* 0x7fffff050500780c */ /* 0x000fe20003f26070 */
[----:B-1----:R-:W-:Y:S02]  /*bff0*/  IMAD.WIDE R28, R4, 0x4, R14 ;  /* 0x00000004041c7825 */ /* 0x002fe400078e020e */
[----:B------:R1:W-:Y:S01]  /*c000*/  LDGSTS.E [R9+0x33800], [R36.64], !P2 ;  /* 0x3380000024097fae */ /* 0x0003e2000d121846 */
[----:B------:R-:W-:-:S03]  /*c010*/  IADD3 R5, R120, -0x80, RZ ;  /* 0xffffff8078057810 */ /* 0x000fc60007ffe0ff */
[----:B------:R4:W-:Y:S01]  /*c020*/  LDGSTS.E [R9+0x33a00], [R30.64], !P2 ;  /* 0x33a000001e097fae */ /* 0x0009e2000d121846 */
[----:B------:R-:W-:Y:S01]  /*c030*/  ISETP.GE.U32.AND P0, PT, R5, 0x7fffff01, PT ;  /* 0x7fffff010500780c */ /* 0x000fe20003f06070 */
[----:B------:R-:W-:Y:S02]  /*c040*/  IMAD R5, R2, 0x73, RZ ;  /* 0x0000007302057824 */ /* 0x000fe400078e02ff */
[----:B--2---:R-:W-:Y:S01]  /*c050*/  IMAD.WIDE R6, R4, 0x4, R12 ;  /* 0x0000000404067825 */ /* 0x004fe200078e020c */
[----:B------:R2:W-:Y:S03]  /*c060*/  LDGSTS.E [R9+0x33c00], [R28.64], !P2 ;  /* 0x33c000001c097fae */ /* 0x0005e6000d121846 */
[----:B------:R-:W-:Y:S01]  /*c070*/  IMAD R4, R2, 0x6f, RZ ;  /* 0x0000006f02047824 */ /* 0x000fe200078e02ff */
[----:B------:R1:W-:Y:S01]  /*c080*/  LDGSTS.E [R9+0x33e00], [R6.64], !P2 ;  /* 0x33e0000006097fae */ /* 0x0003e2000d121846 */
[----:B------:R-:W-:Y:S01]  /*c090*/  ISETP.NE.U32.AND P2, PT, R0, RZ, PT ;  /* 0x000000ff0000720c */ /* 0x000fe20003f45070 */
[----:B------:R-:W-:-:S02]  /*c0a0*/  IMAD R0, R2, 0x6b, RZ ;  /* 0x0000006b02007824 */ /* 0x000fc400078e02ff */
[----:B------:R-:W-:Y:S01]  /*c0b0*/  STL.64 [R1+0xf58], R36 ;  /* 0x000f582401007387 */ /* 0x000fe20000100a00 */
[----:B------:R-:W-:-:S03]  /*c0c0*/  IMAD.WIDE R120, R4, 0x4, R18 ;  /* 0x0000000404787825 */ /* 0x000fc600078e0212 */
[----:B------:R-:W-:Y:S01]  /*c0d0*/  STL.64 [R1+0xf60], R30 ;  /* 0x000f601e01007387 */ /* 0x000fe20000100a00 */
[----:B------:R-:W-:-:S03]  /*c0e0*/  IMAD.WIDE R128, R0, 0x4, R18 ;  /* 0x0000000400807825 */ /* 0x000fc600078e0212 */
[----:B------:R-:W-:Y:S01]  /*c0f0*/  STL.64 [R1+0xf68], R28 ;  /* 0x000f681c01007387 */ /* 0x000fe20000100a00 */
[----:B------:R-:W-:-:S03]  /*c100*/  IMAD.WIDE R62, R5, 0x4, R18 ;  /* 0x00000004053e7825 */ /* 0x000fc600078e0212 */
[----:B------:R1:W-:Y:S01]  /*c110*/  STL.64 [R1+0xf70], R6 ;  /* 0x000f700601007387 */ /* 0x0003e20000100a00 */
[----:B------:R-:W-:-:S03]  /*c120*/  IMAD.WIDE R126, R0, 0x4, R16 ;  /* 0x00000004007e7825 */ /* 0x000fc600078e0210 */
[----:B------:R2:W-:Y:S01]  /*c130*/  STL.64 [R1+0xfd8], R128 ;  /* 0x000fd88001007387 */ /* 0x0005e20000100a00 */
[----:B------:R-:W-:-:S03]  /*c140*/  IMAD.WIDE R118, R4, 0x4, R16 ;  /* 0x0000000404767825 */ /* 0x000fc600078e0210 */
[----:B------:R-:W-:Y:S01]  /*c150*/  STL.64 [R1+0x1058], R120 ;  /* 0x0010587801007387 */ /* 0x000fe20000100a00 */
[----:B------:R-:W-:-:S03]  /*c160*/  IMAD.WIDE R60, R5, 0x4, R16 ;  /* 0x00000004053c7825 */ /* 0x000fc600078e0210 */
[----:B------:R-:W-:Y:S01]  /*c170*/  STL.64 [R1+0x10d8], R62 ;  /* 0x0010d83e01007387 */ /* 0x000fe20000100a00 */
[C---:B-1----:R-:W-:Y:S02]  /*c180*/  IMAD R6, R2.reuse, 0x77, RZ ;  /* 0x0000007702067824 */ /* 0x042fe400078e02ff */
[----:B------:R-:W-:Y:S01]  /*c190*/  IMAD R7, R2, 0x7b, RZ ;  /* 0x0000007b02077824 */ /* 0x000fe200078e02ff */
[----:B------:R2:W-:Y:S01]  /*c1a0*/  LDGSTS.E [R9+0x35800], [R128.64], !P4 ;  /* 0x3580000080097fae */ /* 0x0005e2000e121846 */
[----:B------:R-:W-:-:S03]  /*c1b0*/  IMAD.WIDE R54, R6, 0x4, R18 ;  /* 0x0000000406367825 */ /* 0x000fc600078e0212 */
[----:B------:R1:W-:Y:S01]  /*c1c0*/  LDGSTS.E [R9+0x35a00], [R126.64], !P4 ;  /* 0x35a000007e097fae */ /* 0x0003e2000e121846 */
[----:B------:R-:W-:-:S03]  /*c1d0*/  IMAD.WIDE R46, R7, 0x4, R18 ;  /* 0x00000004072e7825 */ /* 0x000fc600078e0212 */
[----:B------:R-:W-:Y:S01]  /*c1e0*/  STL.64 [R1+0x1158], R54 ;  /* 0x0011583601007387 */ /* 0x000fe20000100a00 */
[----:B------:R-:W-:-:S03]  /*c1f0*/  IMAD.WIDE R52, R6, 0x4, R16 ;  /* 0x0000000406347825 */ /* 0x000fc600078e0210 */
[----:B------:R-:W-:Y:S01]  /*c200*/  STL.64 [R1+0x11d8], R46 ;  /* 0x0011d82e01007387 */ /* 0x000fe20000100a00 */
[----:B------:R-:W-:Y:S01]  /*c210*/  IMAD.WIDE R44, R7, 0x4, R16 ;  /* 0x00000004072c7825 */ /* 0x000fe200078e0210 */
[----:B--2---:R-:W-:Y:S02]  /*c220*/  CS2R R128, SRZ ;  /* 0x0000000000807805 */ /* 0x004fe4000001ff00 */
[----:B------:R1:W-:Y:S01]  /*c230*/  STL.64 [R1+0xfe0], R126 ;  /* 0x000fe07e01007387 */ /* 0x0003e20000100a00 */
[----:B------:R-:W-:-:S03]  /*c240*/  IMAD.WIDE R124, R0, 0x4, R14 ;  /* 0x00000004007c7825 */ /* 0x000fc600078e020e */
[----:B------:R-:W-:Y:S01]  /*c250*/  STL.64 [R1+0x1258], R38 ;  /* 0x0012582601007387 */ /* 0x000fe20000100a00 */
[----:B------:R-:W-:-:S03]  /*c260*/  IMAD.WIDE R36, R8, 0x4, R16 ;  /* 0x0000000408247825 */ /* 0x000fc600078e0210 */
[----:B------:R-:W-:Y:S01]  /*c270*/  STL.64 [R1+0x1060], R118 ;  /* 0x0010607601007387 */ /* 0x000fe20000100a00 */
[----:B------:R-:W-:-:S03]  /*c280*/  IMAD.WIDE R66, R4, 0x4, R14 ;  /* 0x0000000404427825 */ /* 0x000fc600078e020e */
[----:B------:R-:W-:Y:S01]  /*c290*/  STL.64 [R1+0x10e0], R60 ;  /* 0x0010e03c01007387 */ /* 0x000fe20000100a00 */
[--C-:B------:R-:W-:Y:S01]  /*c2a0*/  IMAD.WIDE R58, R5, 0x4, R14.reuse ;  /* 0x00000004053a7825 */ /* 0x100fe200078e020e */
[----:B-1----:R-:W-:Y:S02]  /*c2b0*/  CS2R R126, SRZ ;  /* 0x00000000007e7805 */ /* 0x002fe4000001ff00 */
[----:B------:R-:W-:Y:S01]  /*c2c0*/  STL.64 [R1+0x1160], R52 ;  /* 0x0011603401007387 */ /* 0x000fe20000100a00 */
[----:B------:R-:W-:-:S03]  /*c2d0*/  IMAD.WIDE R50, R6, 0x4, R14 ;  /* 0x0000000406327825 */ /* 0x000fc600078e020e */
[----:B------:R-:W-:Y:S01]  /*c2e0*/  STL.64 [R1+0x11e0], R44 ;  /* 0x0011e02c01007387 */ /* 0x000fe20000100a00 */
[----:B------:R-:W-:-:S03]  /*c2f0*/  IMAD.WIDE R42, R7, 0x4, R14 ;  /* 0x00000004072a7825 */ /* 0x000fc600078e020e */
[----:B------:R1:W-:Y:S01]  /*c300*/  STL.64 [R1+0xfe8], R124 ;  /* 0x000fe87c01007387 */ /* 0x0003e20000100a00 */
[----:B------:R-:W-:Y:S01]  /*c310*/  IMAD.WIDE R122, R0, 0x4, R12 ;  /* 0x00000004007a7825 */ /* 0x000fe200078e020c */
[----:B------:R-:W-:Y:S02]  /*c320*/  LOP3.LUT R0, R3, 0x10, RZ, 0x3c, !PT ;  /* 0x0000001003007812 */ /* 0x000fe400078e3cff */
[----:B------:R-:W-:Y:S01]  /*c330*/  STL.64 [R1+0x1260], R36 ;  /* 0x0012602401007387 */ /* 0x000fe20000100a00 */
[----:B----4-:R-:W-:-:S03]  /*c340*/  IMAD.WIDE R30, R8, 0x4, R14 ;  /* 0x00000004081e7825 */ /* 0x010fc600078e020e */
[----:B------:R-:W-:Y:S01]  /*c350*/  STL.64 [R1+0x1068], R66 ;  /* 0x0010684201007387 */ /* 0x000fe20000100a00 */
[----:B------:R-:W-:-:S03]  /*c360*/  IMAD.WIDE R64, R4, 0x4, R12 ;  /* 0x0000000404407825 */ /* 0x000fc600078e020c */
[----:B------:R-:W-:Y:S01]  /*c370*/  STL.64 [R1+0x10e8], R58 ;  /* 0x0010e83a01007387 */ /* 0x000fe20000100a00 */
[--C-:B------:R-:W-:Y:S02]  /*c380*/  IMAD.WIDE R56, R5, 0x4, R12.reuse ;  /* 0x0000000405387825 */ /* 0x100fe400078e020c */
[----:B------:R-:W-:Y:S01]  /*c390*/  CS2R R4, SRZ ;  /* 0x0000000000047805 */ /* 0x000fe2000001ff00 */
[----:B------:R-:W-:Y:S01]  /*c3a0*/  STL.64 [R1+0x1168], R50 ;  /* 0x0011683201007387 */ /* 0x000fe20000100a00 */
[----:B------:R-:W-:-:S03]  /*c3b0*/  IMAD.WIDE R48, R6, 0x4, R12 ;  /* 0x0000000406307825 */ /* 0x000fc600078e020c */
[----:B------:R-:W-:Y:S01]  /*c3c0*/  STL.64 [R1+0x11e8], R42 ;  /* 0x0011e82a01007387 */ /* 0x000fe20000100a00 */
[--C-:B-----5:R-:W-:Y:S02]  /*c3d0*/  IMAD.WIDE R40, R7, 0x4, R12.reuse ;  /* 0x0000000407287825 */ /* 0x120fe400078e020c */
[----:B------:R-:W-:Y:S01]  /*c3e0*/  CS2R R6, SRZ ;  /* 0x0000000000067805 */ /* 0x000fe2000001ff00 */
[----:B------:R2:W-:Y:S01]  /*c3f0*/  STL.64 [R1+0xff0], R122 ;  /* 0x000ff07a01007387 */ /* 0x0005e20000100a00 */
[----:B------:R-:W-:-:S03]  /*c400*/  IMAD.WIDE R28, R8, 0x4, R12 ;  /* 0x00000004081c7825 */ /* 0x000fc600078e020c */
[----:B------:R1:W-:Y:S04]  /*c410*/  LDGSTS.E [R9+0x35c00], [R124.64], !P4 ;  /* 0x35c000007c097fae */ /* 0x0003e8000e121846 */
[----:B------:R-:W-:Y:S04]  /*c420*/  STL.64 [R1+0x1268], R30 ;  /* 0x0012681e01007387 */ /* 0x000fe80000100a00 */
[----:B------:R2:W-:Y:S04]  /*c430*/  LDGSTS.E [R9+0x35e00], [R122.64], !P4 ;  /* 0x35e000007a097fae */ /* 0x0005e8000e121846 */
[----:B------:R4:W-:Y:S01]  /*c440*/  STL.64 [R1+0x1070], R64 ;  /* 0x0010704001007387 */ /* 0x0009e20000100a00 */
[----:B-1----:R-:W-:-:S03]  /*c450*/  CS2R R124, SRZ ;  /* 0x00000000007c7805 */ /* 0x002fc6000001ff00 */
[----:B------:R1:W-:Y:S04]  /*c460*/  LDGSTS.E [R9+0x37800], [R120.64], !P6 ;  /* 0x3780000078097fae */ /* 0x0003e8000f121846 */
[----:B------:R5:W-:Y:S01]  /*c470*/  STL.64 [R1+0x10f0], R56 ;  /* 0x0010f03801007387 */ /* 0x000be20000100a00 */
[----:B--2---:R-:W-:-:S03]  /*c480*/  CS2R R122, SRZ ;  /* 0x00000000007a7805 */ /* 0x004fc6000001ff00 */
        /* <DEDUP_REMOVED lines=10> */
[----:B------:R2:W-:Y:S01]  /*c530*/  LDGSTS.E [R9+0x39a00], [R60.64], !P5 ;  /* 0x39a000003c097fae */ /* 0x0005e2000e921846 */
[----:B----4-:R-:W-:-:S03]  /*c540*/  CS2R R64, SRZ ;  /* 0x0000000000407805 */ /* 0x010fc6000001ff00 */
[----:B------:R4:W-:Y:S04]  /*c550*/  STL [R1+0x1f0], RZ ;  /* 0x0001f0ff01007387 */ /* 0x0009e80000100800 */
[----:B------:R3:W-:Y:S01]  /*c560*/  LDGSTS.E [R9+0x39c00], [R58.64], !P5 ;  /* 0x39c000003a097fae */ /* 0x0007e2000e921846 */
[----:B-1----:R-:W-:-:S03]  /*c570*/  CS2R R62, SRZ ;  /* 0x00000000003e7805 */ /* 0x002fc6000001ff00 */
[----:B------:R4:W-:Y:S01]  /*c580*/  STL [R1+0x1f4], RZ ;  /* 0x0001f4ff01007387 */ /* 0x0009e20000100800 */
[----:B--2---:R-:W-:-:S03]  /*c590*/  CS2R R60, SRZ ;  /* 0x00000000003c7805 */ /* 0x004fc6000001ff00 */
[----:B------:R5:W-:Y:S04]  /*c5a0*/  LDGSTS.E [R9+0x39e00], [R56.64], !P5 ;  /* 0x39e0000038097fae */ /* 0x000be8000e921846 */
[----:B------:R4:W-:Y:S01]  /*c5b0*/  STL [R1+0x1f8], RZ ;  /* 0x0001f8ff01007387 */ /* 0x0009e20000100800 */
[----:B---3--:R-:W-:-:S03]  /*c5c0*/  CS2R R58, SRZ ;  /* 0x00000000003a7805 */ /* 0x008fc6000001ff00 */
[----:B------:R1:W-:Y:S04]  /*c5d0*/  LDGSTS.E [R9+0x3b800], [R54.64], !P3 ;  /* 0x3b80000036097fae */ /* 0x0003e8000d921846 */
[----:B------:R4:W-:Y:S01]  /*c5e0*/  STL [R1+0x1fc], RZ ;  /* 0x0001fcff01007387 */ /* 0x0009e20000100800 */
[----:B-----5:R-:W-:-:S03]  /*c5f0*/  CS2R R56, SRZ ;  /* 0x0000000000387805 */ /* 0x020fc6000001ff00 */
[----:B------:R2:W-:Y:S04]  /*c600*/  LDGSTS.E [R9+0x3ba00], [R52.64], !P3 ;  /* 0x3ba0000034097fae */ /* 0x0005e8000d921846 */
[----:B------:R4:W-:Y:S01]  /*c610*/  STL [R1+0x1e0], RZ ;  /* 0x0001e0ff01007387 */ /* 0x0009e20000100800 */
[----:B-1----:R-:W-:-:S03]  /*c620*/  CS2R R54, SRZ ;  /* 0x0000000000367805 */ /* 0x002fc6000001ff00 */
[----:B------:R1:W-:Y:S04]  /*c630*/  LDGSTS.E [R9+0x3bc00], [R50.64], !P3 ;  /* 0x3bc0000032097fae */ /* 0x0003e8000d921846 */
[----:B------:R4:W-:Y:S01]  /*c640*/  STL [R1+0x1e4], RZ ;  /* 0x0001e4ff01007387 */ /* 0x0009e20000100800 */
[----:B--2---:R-:W-:-:S03]  /*c650*/  CS2R R52, SRZ ;  /* 0x0000000000347805 */ /* 0x004fc6000001ff00 */
        /* <DEDUP_REMOVED lines=24> */
[----:B------:R2:W-:Y:S01]  /*c7e0*/  LDGSTS.E [R9+0x3fe00], [R28.64], !P0 ;  /* 0x3fe000001c097fae */ /* 0x0005e2000c121846 */
[----:B------:R-:W-:-:S03]  /*c7f0*/  ISETP.GE.AND P0, PT, R252, 0x80, PT ;  /* 0x00000080fc00780c */ /* 0x000fc60003f06270 */
[----:B------:R4:W-:Y:S01]  /*c800*/  STL [R1+0x1c8], RZ ;  /* 0x0001c8ff01007387 */ /* 0x0009e20000100800 */
[----:B-1----:R-:W-:-:S03]  /*c810*/  CS2R R30, SRZ ;  /* 0x00000000001e7805 */ /* 0x002fc6000001ff00 */
[----:B------:R-:W0:Y:S04]  /*c820*/  LDGDEPBAR ;  /* 0x00000000000079af */ /* 0x000e280000000000 */
[----:B------:R4:W-:Y:S01]  /*c830*/  STL [R1+0x1cc], RZ ;  /* 0x0001ccff01007387 */ /* 0x0009e20000100800 */
[----:B--2---:R-:W-:-:S03]  /*c840*/  CS2R R28, SRZ ;  /* 0x00000000001c7805 */ /* 0x004fc6000001ff00 */
[----:B------:R1:W-:Y:S04]  /*c850*/  LDGSTS.E [R3+0x40000], [R114.64], P2 ;  /* 0x4000000072037fae */ /* 0x0003e80009121846 */
[----:B------:R4:W-:Y:S04]  /*c860*/  STL [R1+0x200], RZ ;  /* 0x000200ff01007387 */ /* 0x0009e80000100800 */
[----:B------:R2:W-:Y:S04]  /*c870*/  LDGSTS.E [R3+0x41000], [R106.64], P2 ;  /* 0x410000006a037fae */ /* 0x0005e80009121846 */
[----:B------:R4:W-:Y:S01]  /*c880*/  STL [R1+0x204], RZ ;  /* 0x000204ff01007387 */ /* 0x0009e20000100800 */
[----:B-1----:R-:W-:-:S03]  /*c890*/  CS2R R114, SRZ ;  /* 0x0000000000727805 */ /* 0x002fc6000001ff00 */
[----:B------:R1:W-:Y:S04]  /*c8a0*/  LDGSTS.E [R3+0x42000], [R98.64], P2 ;  /* 0x4200000062037fae */ /* 0x0003e80009121846 */
[----:B------:R4:W-:Y:S01]  /*c8b0*/  STL [R1+0x208], RZ ;  /* 0x000208ff01007387 */ /* 0x0009e20000100800 */
[----:B--2---:R-:W-:-:S03]  /*c8c0*/  CS2R R106, SRZ ;  /* 0x00000000006a7805 */ /* 0x004fc6000001ff00 */
        /* <DEDUP_REMOVED lines=41> */
[----:B--2---:R-:W-:Y:S01]  /*cb60*/  LOP3.LUT R0, R3, 0x30, RZ, 0x3c, !PT ;  /* 0x0000003003007812 */ /* 0x004fe200078e3cff */
[----:B------:R-:W-:Y:S02]  /*cb70*/  CS2R R218, SRZ ;  /* 0x0000000000da7805 */ /* 0x000fe4000001ff00 */
        /* <DEDUP_REMOVED lines=72> */
[----:B--2---:R-:W-:Y:S01]  /*d000*/  CS2R R170, SRZ ;  /* 0x0000000000aa7805 */ /* 0x004fe2000001ff00 */
        /* <DEDUP_REMOVED lines=23> */
[----:B------:R3:W-:Y:S01]  /*d180*/  LDGSTS.E [R9+0x41c00], [R150.64], P2 ;  /* 0x41c0000096097fae */ /* 0x0007e20009121846 */
[----:B--2---:R-:W-:Y:S01]  /*d190*/  LOP3.LUT R0, R3, 0x70, RZ, 0x3c, !PT ;  /* 0x0000007003007812 */ /* 0x004fe200078e3cff */
[----:B------:R-:W-:Y:S02]  /*d1a0*/  CS2R R154, SRZ ;  /* 0x00000000009a7805 */ /* 0x000fe4000001ff00 */
[----:B------:R2:W-:Y:S04]  /*d1b0*/  LDGSTS.E [R9+0x42c00], [R148.64], P2 ;  /* 0x42c0000094097fae */ /* 0x0005e80009121846 */
[----:B------:R5:W-:Y:S01]  /*d1c0*/  LDGSTS.E [R9+0x43c00], [R146.64], P2 ;  /* 0x43c0000092097fae */ /* 0x000be20009121846 */
[----:B-1----:R-:W-:-:S03]  /*d1d0*/  CS2R R152, SRZ ;  /* 0x0000000000987805 */ /* 0x002fc6000001ff00 */
[----:B------:R1:W-:Y:S01]  /*d1e0*/  LDGSTS.E [R9+0x44c00], [R144.64], P2 ;  /* 0x44c0000090097fae */ /* 0x0003e20009121846 */
[----:B---3--:R-:W-:-:S03]  /*d1f0*/  CS2R R150, SRZ ;  /* 0x0000000000967805 */ /* 0x008fc6000001ff00 */
[----:B------:R3:W-:Y:S01]  /*d200*/  LDGSTS.E [R9+0x45c00], [R142.64], P2 ;  /* 0x45c000008e097fae */ /* 0x0007e20009121846 */
[----:B--2---:R-:W-:-:S03]  /*d210*/  CS2R R148, SRZ ;  /* 0x0000000000947805 */ /* 0x004fc6000001ff00 */
[----:B------:R2:W-:Y:S01]  /*d220*/  LDGSTS.E [R9+0x46c00], [R140.64], P2 ;  /* 0x46c000008c097fae */ /* 0x0005e20009121846 */
[----:B-----5:R-:W-:-:S03]  /*d230*/  CS2R R146, SRZ ;  /* 0x0000000000927805 */ /* 0x020fc6000001ff00 */
[----:B------:R5:W-:Y:S01]  /*d240*/  LDGSTS.E [R9+0x47c00], [R138.64], P2 ;  /* 0x47c000008a097fae */ /* 0x000be20009121846 */
[----:B-1----:R-:W-:-:S03]  /*d250*/  CS2R R144, SRZ ;  /* 0x0000000000907805 */ /* 0x002fc6000001ff00 */
[----:B------:R1:W-:Y:S01]  /*d260*/  LDGSTS.E [R0+0x40e00], [R116.64], P2 ;  /* 0x40e0000074007fae */ /* 0x0003e20009121846 */
[----:B---3--:R-:W-:-:S03]  /*d270*/  CS2R R142, SRZ ;  /* 0x00000000008e7805 */ /* 0x008fc6000001ff00 */
[----:B------:R3:W-:Y:S01]  /*d280*/  LDGSTS.E [R0+0x41e00], [R112.64], P2 ;  /* 0x41e0000070007fae */ /* 0x0007e20009121846 */
[----:B--2---:R-:W-:-:S03]  /*d290*/  CS2R R140, SRZ ;  /* 0x00000000008c7805 */ /* 0x004fc6000001ff00 */
[----:B------:R2:W-:Y:S01]  /*d2a0*/  LDGSTS.E [R0+0x42e00], [R110.64], P2 ;  /* 0x42e000006e007fae */ /* 0x0005e20009121846 */
[----:B-----5:R-:W-:Y:S01]  /*d2b0*/  CS2R R138, SRZ ;  /* 0x00000000008a7805 */ /* 0x020fe2000001ff00 */
[----:B------:R-:W-:Y:S02]  /*d2c0*/  CS2R R8, SRZ ;  /* 0x0000000000087805 */ /* 0x000fe4000001ff00 */
        /* <DEDUP_REMOVED lines=10> */
[----:B------:R-:W0:Y:S01]  /*d370*/  LDGDEPBAR ;  /* 0x00000000000079af */ /* 0x000e220000000000 */
[----:B---3--:R-:W-:Y:S01]  /*d380*/  CS2R R102, SRZ ;  /* 0x0000000000667805 */ /* 0x008fe2000001ff00 */
[----:B--2---:R-:W-:Y:S01]  /*d390*/  CS2R R100, SRZ ;  /* 0x0000000000647805 */ /* 0x004fe2000001ff00 */
[----:B-----5:R-:W-:Y:S01]  /*d3a0*/  CS2R R96, SRZ ;  /* 0x0000000000607805 */ /* 0x020fe2000001ff00 */
[----:B------:R-:W-:Y:S05]  /*d3b0*/  @!P0 BRA `(.L_x_0) ;  /* 0x00036fd000008947 */ /* 0x000fea0003800000 */
[----:B----4-:R-:W2:Y:S04]  /*d3c0*/  LDL.LU.64 R246, [R1+0x378] ;  /* 0x0003780001f67983 */ /* 0x010ea80000300a00 */
[----:B------:R-:W3:Y:S04]  /*d3d0*/  LDL.LU.64 R28, [R1+0x368] ;  /* 0x00036800011c7983 */ /* 0x000ee80000300a00 */
[----:B------:R-:W4:Y:S04]  /*d3e0*/  LDL.LU.64 R30, [R1+0x358] ;  /* 0x00035800011e7983 */ /* 0x000f280000300a00 */
[----:B------:R-:W5:Y:S04]  /*d3f0*/  LDL.LU.64 R96, [R1+0x348] ;  /* 0x0003480001607983 */ /* 0x000f680000300a00 */
[----:B------:R-:W5:Y:S04]  /*d400*/  LDL.LU.64 R248, [R1+0x338] ;  /* 0x0003380001f87983 */ /* 0x000f680000300a00 */
[----:B------:R-:W5:Y:S04]  /*d410*/  LDL.LU.64 R98, [R1+0x388] ;  /* 0x0003880001627983 */ /* 0x000f680000300a00 */
[----:B------:R-:W5:Y:S04]  /*d420*/  LDL.LU.64 R218, [R1+0x380] ;  /* 0x0003800001da7983 */ /* 0x000f680000300a00 */
[----:B------:R-:W5:Y:S04]  /*d430*/  LDL.LU.64 R244, [R1+0x370] ;  /* 0x0003700001f47983 */ /* 0x000f680000300a00 */
[----:B------:R-:W5:Y:S01]  /*d440*/  LDL.LU.64 R234, [R1+0x360] ;  /* 0x0003600001ea7983 */ /* 0x000f620000300a00 */
[----:B--2---:R-:W-:Y:S01]  /*d450*/  MOV R250, R246 ;  /* 0x000000f600fa7202 */ /* 0x004fe20000000f00 */
[----:B------:R-:W-:-:S02]  /*d460*/  IMAD.MOV.U32 R251, RZ, RZ, R247 ;  /* 0x000000fffffb7224 */ /* 0x000fc400078e00f7 */
[----:B---3--:R-:W-:Y:S01]  /*d470*/  IMAD.MOV.U32 R232, RZ, RZ, R28 ;  /* 0x000000ffffe87224 */ /* 0x008fe200078e001c */
[----:B------:R-:W-:Y:S02]  /*d480*/  MOV R233, R29 ;  /* 0x0000001d00e97202 */ /* 0x000fe40000000f00 */
[----:B------:R-:W2:Y:S01]  /*d490*/  LDL.LU.64 R28, [R1+0x350] ;  /* 0x00035000011c7983 */ /* 0x000ea20000300a00 */
[----:B----4-:R-:W-:Y:S02]  /*d4a0*/  IMAD.MOV.U32 R246, RZ, RZ, R30 ;  /* 0x000000fffff67224 */ /* 0x010fe400078e001e */
[----:B------:R-:W-:Y:S01]  /*d4b0*/  IMAD.MOV.U32 R247, RZ, RZ, R31 ;  /* 0x000000fffff77224 */ /* 0x000fe200078e001f */
[----:B-----5:R-:W-:Y:S01]  /*d4c0*/  MOV R30, R96 ;  /* 0x00000060001e7202 */ /* 0x020fe20000000f00 */
[----:B------:R-:W-:Y:S02]  /*d4d0*/  IMAD.MOV.U32 R31, RZ, RZ, R97 ;  /* 0x000000ffff1f7224 */ /* 0x000fe400078e0061 */
[----:B------:R-:W3:Y:S04]  /*d4e0*/  LDL.LU.64 R96, [R1+0x340] ;  /* 0x0003400001607983 */ /* 0x000ee80000300a00 */
[----:B------:R1:W-:Y:S01]  /*d4f0*/  STL [R1+0x15b8], R98 ;  /* 0x0015b86201007387 */ /* 0x0003e20000100800 */
[----:B------:R-:W-:-:S03]  /*d500*/  IMAD.MOV.U32 R0, RZ, RZ, R99 ;  /* 0x000000ffff007224 */ /* 0x000fc600078e0063 */
[----:B-1----:R-:W4:Y:S04]  /*d510*/  LDL.LU.64 R98, [R1+0x330] ;  /* 0x0003300001627983 */ /* 0x002f280000300a00 */
[----:B------:R1:W-:Y:S04]  /*d520*/  STL [R1+0x15b0], R0 ;  /* 0x0015b00001007387 */ /* 0x0003e80000100800 */
[----:B------:R5:W-:Y:S01]  /*d530*/  STL [R1+0x15b4], R218 ;  /* 0x0015b4da01007387 */ /* 0x000be20000100800 */
[----:B-1----:R-:W-:-:S03]  /*d540*/  MOV R0, R219 ;  /* 0x000000db00007202 */ /* 0x002fc60000000f00 */
[----:B-----5:R-:W5:Y:S04]  /*d550*/  LDL.LU.64 R218, [R1+0x328] ;  /* 0x0003280001da7983 */ /* 0x020f680000300a00 */
[----:B------:R1:W-:Y:S04]  /*d560*/  STL [R1+0x15a8], R0 ;  /* 0x0015a80001007387 */ /* 0x0003e80000100800 */
[----:B------:R1:W-:Y:S02]  /*d570*/  STL [R1+0x15ac], R250 ;  /* 0x0015acfa01007387 */ /* 0x0003e40000100800 */
[----:B-1----:R-:W-:-:S02]  /*d580*/  IMAD.MOV.U32 R0, RZ, RZ, R251 ;  /* 0x000000ffff007224 */ /* 0x002fc400078e00fb */
[----:B------:R-:W4:Y:S04]  /*d590*/  LDL.LU.64 R250, [R1+0x320] ;  /* 0x0003200001fa7983 */ /* 0x000f280000300a00 */
[----:B------:R1:W-:Y:S04]  /*d5a0*/  STL [R1+0x15a0], R0 ;  /* 0x0015a00001007387 */ /* 0x0003e80000100800 */
[----:B------:R1:W-:Y:S02]  /*d5b0*/  STL [R1+0x15a4], R244 ;  /* 0x0015a4f401007387 */ /* 0x0003e40000100800 */
[----:B-1----:R-:W-:-:S02]  /*d5c0*/  IMAD.MOV.U32 R0, RZ, RZ, R245 ;  /* 0x000000ffff007224 */ /* 0x002fc400078e00f5 */
[----:B------:R-:W5:Y:S04]  /*d5d0*/  LDL.LU.64 R244, [R1+0x318] ;  /* 0x0003180001f47983 */ /* 0x000f680000300a00 */
[----:B------:R1:W-:Y:S04]  /*d5e0*/  STL [R1+0x1598], R0 ;  /* 0x0015980001007387 */ /* 0x0003e80000100800 */
[----:B------:R1:W-:Y:S02]  /*d5f0*/  STL [R1+0x159c], R232 ;  /* 0x00159ce801007387 */ /* 0x0003e40000100800 */
[----:B-1----:R-:W-:-:S02]  /*d600*/  MOV R0, R233 ;  /* 0x000000e900007202 */ /* 0x002fc40000000f00 */
[----:B------:R-:W5:Y:S04]  /*d610*/  LDL.LU.64 R232, [R1+0x310] ;  /* 0x0003100001e87983 */ /* 0x000f680000300a00 */
[----:B------:R1:W-:Y:S04]  /*d620*/  STL [R1+0x1590], R0 ;  /* 0x0015900001007387 */ /* 0x0003e80000100800 */
[----:B------:R1:W-:Y:S02]  /*d630*/  STL [R1+0x1594], R234 ;  /* 0x001594ea01007387 */ /* 0x0003e40000100800 */
[----:B-1----:R-:W-:-:S02]  /*d640*/  IMAD.MOV.U32 R0, RZ, RZ, R235 ;  /* 0x000000ffff007224 */ /* 0x002fc400078e00eb */
[----:B------:R-:W5:Y:S04]  /*d650*/  LDL.LU.64 R234, [R1+0x308] ;  /* 0x0003080001ea7983 */ /* 0x000f680000300a00 */
[----:B------:R1:W-:Y:S04]  /*d660*/  STL [R1+0x1588], R0 ;  /* 0x0015880001007387 */ /* 0x0003e80000100800 */
[----:B------:R1:W-:Y:S02]  /*d670*/  STL [R1+0x158c], R246 ;  /* 0x00158cf601007387 */ /* 0x0003e40000100800 */
[----:B-1----:R-:W-:-:S02]  /*d680*/  IMAD.MOV.U32 R0, RZ, RZ, R247 ;  /* 0x000000ffff007224 */ /* 0x002fc400078e00f7 */
[----:B------:R-:W5:Y:S04]  /*d690*/  LDL.LU.64 R246, [R1+0x300] ;  /* 0x0003000001f67983 */ /* 0x000f680000300a00 */
[----:B------:R1:W-:Y:S04]  /*d6a0*/  STL [R1+0x1580], R0 ;  /* 0x0015800001007387 */ /* 0x0003e80000100800 */
[----:B--2---:R2:W-:Y:S01]  /*d6b0*/  STL [R1+0x1584], R28 ;  /* 0x0015841c01007387 */ /* 0x0045e20000100800 */
[----:B-1----:R-:W-:-:S03]  /*d6c0*/  MOV R0, R29 ;  /* 0x0000001d00007202 */ /* 0x002fc60000000f00 */
[----:B--2---:R-:W2:Y:S04]  /*d6d0*/  LDL.LU.64 R28, [R1+0x2f8] ;  /* 0x0002f800011c7983 */ /* 0x004ea80000300a00 */
[----:B------:R1:W-:Y:S04]  /*d6e0*/  STL [R1+0x1578], R0 ;  /* 0x0015780001007387 */ /* 0x0003e80000100800 */
[----:B------:R3:W-:Y:S01]  /*d6f0*/  STL [R1+0x157c], R30 ;  /* 0x00157c1e01007387 */ /* 0x0007e20000100800 */
[----:B-1----:R-:W-:-:S03]  /*d700*/  IMAD.MOV.U32 R0, RZ, RZ, R31 ;  /* 0x000000ffff007224 */ /* 0x002fc600078e001f */
[----:B---3--:R-:W3:Y:S04]  /*d710*/  LDL.LU.64 R30, [R1+0x2f0] ;  /* 0x0002f000011e7983 */ /* 0x008ee80000300a00 */
[----:B------:R1:W-:Y:S04]  /*d720*/  STL [R1+0x1570], R0 ;  /* 0x0015700001007387 */ /* 0x0003e80000100800 */
[----:B------:R1:W-:Y:S02]  /*d730*/  STL [R1+0x1574], R96 ;  /* 0x0015746001007387 */ /* 0x0003e40000100800 */
[----:B-1----:R-:W-:-:S02]  /*d740*/  IMAD.MOV.U32 R0, RZ, RZ, R97 ;  /* 0x000000ffff007224 */ /* 0x002fc400078e0061 */
[----:B------:R-:W3:Y:S04]  /*d750*/  LDL.LU.64 R96, [R1+0x2e8] ;  /* 0x0002e80001607983 */ /* 0x000ee80000300a00 */
[----:B------:R1:W-:Y:S04]  /*d760*/  STL [R1+0x1568], R0 ;  /* 0x0015680001007387 */ /* 0x0003e80000100800 */
[----:B------:R4:W-:Y:S01]  /*d770*/  STL [R1+0x156c], R248 ;  /* 0x00156cf801007387 */ /* 0x0009e20000100800 */
[----:B-1----:R-:W-:-:S03]  /*d780*/  MOV R0, R249 ;  /* 0x000000f900007202 */ /* 0x002fc60000000f00 */
[----:B----4-:R-:W4:Y:S04]  /*d790*/  LDL.LU.64 R248, [R1+0x2e0] ;  /* 0x0002e00001f87983 */ /* 0x010f280000300a00 */
[----:B------:R1:W-:Y:S04]  /*d7a0*/  STL [R1+0x1560], R0 ;  /* 0x0015600001007387 */ /* 0x0003e80000100800 */
[----:B------:R1:W-:Y:S02]  /*d7b0*/  STL [R1+0x1564], R98 ;  /* 0x0015646201007387 */ /* 0x0003e40000100800 */
[----:B-1----:R-:W-:-:S02]  /*d7c0*/  IMAD.MOV.U32 R0, RZ, RZ, R99 ;  /* 0x000000ffff007224 */ /* 0x002fc400078e0063 */
[----:B------:R-:W4:Y:S04]  /*d7d0*/  LDL.LU.64 R98, [R1+0x2d8] ;  /* 0x0002d80001627983 */ /* 0x000f280000300a00 */
[----:B------:R1:W-:Y:S04]  /*d7e0*/  STL [R1+0x1558], R0 ;  /* 0x0015580001007387 */ /* 0x0003e80000100800 */
[----:B-----5:R5:W-:Y:S01]  /*d7f0*/  STL [R1+0x155c], R218 ;  /* 0x00155cda01007387 */ /* 0x020be20000100800 */
[----:B-1----:R-:W-:-:S03]  /*d800*/  IMAD.MOV.U32 R0, RZ, RZ, R219 ;  /* 0x000000ffff007224 */ /* 0x002fc600078e00db */
[----:B-----5:R-:W5:Y:S04]  /*d810*/  LDL.LU.64 R218, [R1+0x2d0] ;  /* 0x0002d00001da7983 */ /* 0x020f680000300a00 */
        /* <DEDUP_REMOVED lines=13> */
[----:B------:R-:W-:Y:S04]  /*d8f0*/  STL [R1+0x153c], R234 ;  /* 0x00153cea01007387 */ /* 0x000fe80000100800 */
[----:B------:R-:W5:Y:S01]  /*d900*/  LDL.LU.64 R216, [R1+0x2b0] ;  /* 0x0002b00001d87983 */ /* 0x000f620000300a00 */
[----:B-1----:R-:W-:-:S05]  /*d910*/  MOV R0, R235 ;  /* 0x000000eb00007202 */ /* 0x002fca0000000f00 */
[----:B------:R1:W-:Y:S04]  /*d920*/  STL [R1+0x1530], R0 ;  /* 0x0015300001007387 */ /* 0x0003e80000100800 */
[----:B------:R1:W-:Y:S02]  /*d930*/  STL [R1+0x1534], R246 ;  /* 0x001534f601007387 */ /* 0x0003e40000100800 */
[----:B-1----:R-:W-:Y:S02]  /*d940*/  IMAD.MOV.U32 R0, RZ, RZ, R247 ;  /* 0x000000ffff007224 */ /* 0x002fe400078e00f7 */
[----:B------:R-:W5:Y:S04]  /*d950*/  LDL.LU.64 R246, [R1+0x2a8] ;  /* 0x0002a80001f67983 */ /* 0x000f680000300a00 */
[----:B------:R1:W-:Y:S04]  /*d960*/  STL [R1+0x1528], R0 ;  /* 0x0015280001007387 */ /* 0x0003e80000100800 */
[----:B--2---:R2:W-:Y:S01]  /*d970*/  STL [R1+0x152c], R28 ;  /* 0x00152c1c01007387 */ /* 0x0045e20000100800 */
[----:B-1----:R-:W-:-:S03]  /*d980*/  IMAD.MOV.U32 R0, RZ, RZ, R29 ;  /* 0x000000ffff007224 */ /* 0x002fc600078e001d */
[----:B--2---:R-:W2:Y:S04]  /*d990*/  LDL.LU.64 R28, [R1+0x2a0] ;  /* 0x0002a000011c7983 */ /* 0x004ea80000300a00 */
[----:B------:R1:W-:Y:S04]  /*d9a0*/  STL [R1+0x1520], R0 ;  /* 0x0015200001007387 */ /* 0x0003e80000100800 */
[----:B---3--:R3:W-:Y:S01]  /*d9b0*/  STL [R1+0x1524], R30 ;  /* 0x0015241e01007387 */ /* 0x0087e20000100800 */
[----:B-1----:R-:W-:-:S03]  /*d9c0*/  MOV R0, R31 ;  /* 0x0000001f00007202 */ /* 0x002fc60000000f00 */
[----:B---3--:R-:W3:Y:S04]  /*d9d0*/  LDL.LU.64 R30, [R1+0x298] ;  /* 0x00029800011e7983 */ /* 0x008ee80000300a00 */
[----:B------:R1:W-:Y:S04]  /*d9e0*/  STL [R1+0x1518], R0 ;  /* 0x0015180001007387 */ /* 0x0003e80000100800 */
[----:B------:R1:W-:Y:S02]  /*d9f0*/  STL [R1+0x151c], R96 ;  /* 0x00151c6001007387 */ /* 0x0003e40000100800 */
[----:B-1----:R-:W-:-:S02]  /*da00*/  IMAD.MOV.U32 R0, RZ, RZ, R97 ;  /* 0x000000ffff007224 */ /* 0x002fc400078e0061 */
[----:B------:R-:W3:Y:S04]  /*da10*/  LDL.LU.64 R96, [R1+0x290] ;  /* 0x0002900001607983 */ /* 0x000ee80000300a00 */
[----:B------:R1:W-:Y:S04]  /*da20*/  STL [R1+0x1510], R0 ;  /* 0x0015100001007387 */ /* 0x0003e80000100800 */
[----:B----4-:R-:W-:Y:S04]  /*da30*/  STL [R1+0x1514], R248 ;  /* 0x001514f801007387 */ /* 0x010fe80000100800 */
[----:B------:R-:W4:Y:S01]  /*da40*/  LDL.LU.64 R234, [R1+0x288] ;  /* 0x0002880001ea7983 */ /* 0x000f220000300a00 */
[----:B-1----:R-:W-:-:S05]  /*da50*/  IMAD.MOV.U32 R0, RZ, RZ, R249 ;  /* 0x000000ffff007224 */ /* 0x002fca00078e00f9 */
[----:B------:R1:W-:Y:S02]  /*da60*/  STL [R1+0x1508], R0 ;  /* 0x0015080001007387 */ /* 0x0003e40000100800 */
[----:B-1----:R-:W-:Y:S02]  /*da70*/  MOV R0, R99 ;  /* 0x0000006300007202 */ /* 0x002fe40000000f00 */
[----:B------:R1:W-:Y:S04]  /*da80*/  STL [R1+0x150c], R98 ;  /* 0x00150c6201007387 */ /* 0x0003e80000100800 */
[----:B-1----:R-:W4:Y:S04]  /*da90*/  LDL.LU.64 R98, [R1+0x280] ;  /* 0x0002800001627983 */ /* 0x002f280000300a00 */
[----:B------:R1:W-:Y:S04]  /*daa0*/  STL [R1+0x1500], R0 ;  /* 0x0015000001007387 */ /* 0x0003e80000100800 */
[----:B-----5:R5:W-:Y:S04]  /*dab0*/  STL [R1+0x1504], R218 ;  /* 0x001504da01007387 */ /* 0x020be80000100800 */
[----:B------:R-:W4:Y:S01]  /*dac0*/  LDL.LU.64 R248, [R1+0x278] ;  /* 0x0002780001f87983 */ /* 0x000f220000300a00 */
[----:B-1----:R-:W-:-:S03]  /*dad0*/  IMAD.MOV.U32 R0, RZ, RZ, R219 ;  /* 0x000000ffff007224 */ /* 0x002fc600078e00db */
[----:B------:R-:W-:Y:S04]  /*dae0*/  STL [R1+0x14fc], R250 ;  /* 0x0014fcfa01007387 */ /* 0x000fe80000100800 */
[----:B------:R1:W-:Y:S04]  /*daf0*/  STL [R1+0x14f8], R0 ;  /* 0x0014f80001007387 */ /* 0x0003e80000100800 */
[----:B-----5:R-:W5:Y:S01]  /*db00*/  LDL.LU.64 R218, [R1+0x270] ;  /* 0x0002700001da7983 */ /* 0x020f620000300a00 */
[----:B-1----:R-:W-:-:S03]  /*db10*/  IMAD.MOV.U32 R0, RZ, RZ, R251 ;  /* 0x000000ffff007224 */ /* 0x002fc600078e00fb */
[----:B------:R-:W-:Y:S04]  /*db20*/  STL [R1+0x14f4], R244 ;  /* 0x0014f4f401007387 */ /* 0x000fe80000100800 */
[----:B------:R1:W-:Y:S04]  /*db30*/  STL [R1+0x14f0], R0 ;  /* 0x0014f00001007387 */ /* 0x0003e80000100800 */
[----:B------:R-:W5:Y:S01]  /*db40*/  LDL.LU.64 R250, [R1+0x268] ;  /* 0x0002680001fa7983 */ /* 0x000f620000300a00 */
[----:B-1----:R-:W-:-:S03]  /*db50*/  MOV R0, R245 ;  /* 0x000000f500007202 */ /* 0x002fc60000000f00 */
[----:B------:R-:W-:Y:S04]  /*db60*/  STL [R1+0x14ec], R232 ;  /* 0x0014ece801007387 */ /* 0x000fe80000100800 */
[----:B------:R1:W-:Y:S04]  /*db70*/  STL [R1+0x14e8], R0 ;  /* 0x0014e80001007387 */ /* 0x0003e80000100800 */
[----:B------:R-:W5:Y:S01]  /*db80*/  LDL.LU.64 R244, [R1+0x260] ;  /* 0x0002600001f47983 */ /* 0x000f620000300a00 */
[----:B-1----:R-:W-:-:S03]  /*db90*/  IMAD.MOV.U32 R0, RZ, RZ, R233 ;  /* 0x000000ffff007224 */ /* 0x002fc600078e00e9 */
[----:B------:R-:W-:Y:S04]  /*dba0*/  STL [R1+0x14e4], R216 ;  /* 0x0014e4d801007387 */ /* 0x000fe80000100800 */
[----:B------:R1:W-:Y:S04]  /*dbb0*/  STL [R1+0x14e0], R0 ;  /* 0x0014e00001007387 */ /* 0x0003e80000100800 */
[----:B------:R-:W5:Y:S01]  /*dbc0*/  LDL.LU.64 R232, [R1+0x258] ;  /* 0x0002580001e87983 */ /* 0x000f620000300a00 */
[----:B-1----:R-:W-:-:S03]  /*dbd0*/  IMAD.MOV.U32 R0, RZ, RZ, R217 ;  /* 0x000000ffff007224 */ /* 0x002fc600078e00d9 */
[----:B------:R-:W-:Y:S04]  /*dbe0*/  STL [R1+0x14dc], R246 ;  /* 0x0014dcf601007387 */ /* 0x000fe80000100800 */
[----:B------:R1:W-:Y:S02]  /*dbf0*/  STL [R1+0x14d8], R0 ;  /* 0x0014d80001007387 */ /* 0x0003e40000100800 */
[----:B-1----:R-:W-:Y:S02]  /*dc00*/  MOV R0, R247 ;  /* 0x000000f700007202 */ /* 0x002fe40000000f00 */
[----:B------:R-:W5:Y:S04]  /*dc10*/  LDL.LU.64 R246, [R1+0x250] ;  /* 0x0002500001f67983 */ /* 0x000f680000300a00 */
[----:B------:R1:W-:Y:S04]  /*dc20*/  STL [R1+0x14d0], R0 ;  /* 0x0014d00001007387 */ /* 0x0003e80000100800 */
[----:B--2---:R2:W-:Y:S01]  /*dc30*/  STL [R1+0x14d4], R28 ;  /* 0x0014d41c01007387 */ /* 0x0045e20000100800 */
[----:B-1----:R-:W-:-:S03]  /*dc40*/  IMAD.MOV.U32 R0, RZ, RZ, R29 ;  /* 0x000000ffff007224 */ /* 0x002fc600078e001d */
[----:B--2---:R-:W2:Y:S04]  /*dc50*/  LDL.LU.64 R28, [R1+0x248] ;  /* 0x00024800011c7983 */ /* 0x004ea80000300a00 */
[----:B------:R1:W-:Y:S04]  /*dc60*/  STL [R1+0x14c8], R0 ;  /* 0x0014c80001007387 */ /* 0x0003e80000100800 */
[----:B---3--:R3:W-:Y:S01]  /*dc70*/  STL [R1+0x14cc], R30 ;  /* 0x0014cc1e01007387 */ /* 0x0087e20000100800 */
[----:B-1----:R-:W-:-:S03]  /*dc80*/  IMAD.MOV.U32 R0, RZ, RZ, R31 ;  /* 0x000000ffff007224 */ /* 0x002fc600078e001f */
[----:B---3--:R-:W3:Y:S04]  /*dc90*/  LDL.LU.64 R30, [R1+0x240] ;  /* 0x00024000011e7983 */ /* 0x008ee80000300a00 */
[----:B------:R1:W-:Y:S04]  /*dca0*/  STL [R1+0x14c0], R0 ;  /* 0x0014c00001007387 */ /* 0x0003e80000100800 */
[----:B------:R1:W-:Y:S02]  /*dcb0*/  STL [R1+0x14c4], R96 ;  /* 0x0014c46001007387 */ /* 0x0003e40000100800 */
[----:B-1----:R-:W-:-:S02]  /*dcc0*/  MOV R0, R97 ;  /* 0x0000006100007202 */ /* 0x002fc40000000f00 */
[----:B------:R-:W3:Y:S04]  /*dcd0*/  LDL.LU.64 R96, [R1+0x238] ;  /* 0x0002380001607983 */ /* 0x000ee80000300a00 */
[----:B------:R1:W-:Y:S04]  /*dce0*/  STL [R1+0x14b8], R0 ;  /* 0x0014b80001007387 */ /* 0x0003e80000100800 */
[----:B----4-:R4:W-:Y:S01]  /*dcf0*/  STL [R1+0x14bc], R234 ;  /* 0x0014bcea01007387 */ /* 0x0109e20000100800 */
[----:B-1----:R-:W-:-:S03]  /*dd00*/  IMAD.MOV.U32 R0, RZ, RZ, R235 ;  /* 0x000000ffff007224 */ /* 0x002fc600078e00eb */
[----:B----4-:R-:W4:Y:S04]  /*dd10*/  LDL.LU.64 R234, [R1+0x230] ;  /* 0x0002300001ea7983 */ /* 0x010f280000300a00 */
[----:B------:R1:W-:Y:S04]  /*dd20*/  STL [R1+0x14b0], R0 ;  /* 0x0014b00001007387 */ /* 0x0003e80000100800 */
[----:B------:R1:W-:Y:S02]  /*dd30*/  STL [R1+0x14b4], R98 ;  /* 0x0014b46201007387 */ /* 0x0003e40000100800 */
[----:B-1----:R-:W-:-:S02]  /*dd40*/  IMAD.MOV.U32 R0, RZ, RZ, R99 ;  /* 0x000000ffff007224 */ /* 0x002fc400078e0063 */
[----:B------:R-:W-:Y:S04]  /*dd50*/  STL [R1+0x14ac], R248 ;  /* 0x0014acf801007387 */ /* 0x000fe80000100800 */
[----:B------:R1:W-:Y:S04]  /*dd60*/  STL [R1+0x14a8], R0 ;  /* 0x0014a80001007387 */ /* 0x0003e80000100800 */
[----:B------:R-:W4:Y:S01]  /*dd70*/  LDL.LU.64 R98, [R1+0x228] ;  /* 0x0002280001627983 */ /* 0x000f220000300a00 */
[----:B-1----:R-:W-:-:S03]  /*dd80*/  MOV R0, R249 ;  /* 0x000000f900007202 */ /* 0x002fc60000000f00 */
[----:B-----5:R-:W-:Y:S04]  /*dd90*/  STL [R1+0x14a4], R218 ;  /* 0x0014a4da01007387 */ /* 0x020fe80000100800 */
        /* <DEDUP_REMOVED lines=8> */
[----:B------:R1:W-:Y:S04]  /*de20*/  STL [R1+0x1490], R0 ;  /* 0x0014900001007387 */ /* 0x0003e80000100800 */
[----:B------:R-:W5:Y:S01]  /*de30*/  LDL.LU.64 R250, [R1+0x210] ;  /* 0x0002100001fa7983 */ /* 0x000f620000300a00 */
[----:B-1----:R-:W-:-:S03]  /*de40*/  MOV R0, R245 ;  /* 0x000000f500007202 */ /* 0x002fc60000000f00 */
[----:B------:R-:W-:Y:S04]  /*de50*/  STL [R1+0x148c], R232 ;  /* 0x00148ce801007387 */ /* 0x000fe80000100800 */
[----:B------:R1:W-:Y:S04]  /*de60*/  STL [R1+0x1488], R0 ;  /* 0x0014880001007387 */ /* 0x0003e80000100800 */
[----:B------:R-:W5:Y:S04]  /*de70*/  LDL.LU.64 R244, [R1+0x1b8] ;  /* 0x0001b80001f47983 */ /* 0x000f680000300a00 */
[----:B------:R-:W5:Y:S01]  /*de80*/  LDL.LU.64 R216, [R1+0x1b0] ;  /* 0x0001b00001d87983 */ /* 0x000f620000300a00 */
[----:B-1----:R-:W-:-:S05]  /*de90*/  IMAD.MOV.U32 R0, RZ, RZ, R233 ;  /* 0x000000ffff007224 */ /* 0x002fca00078e00e9 */
[----:B------:R1:W-:Y:S04]  /*dea0*/  STL [R1+0x1480], R0 ;  /* 0x0014800001007387 */ /* 0x0003e80000100800 */
[----:B------:R1:W-:Y:S02]  /*deb0*/  STL [R1+0x1484], R246 ;  /* 0x001484f601007387 */ /* 0x0003e40000100800 */
[----:B-1----:R-:W-:Y:S02]  /*dec0*/  IMAD.MOV.U32 R0, RZ, RZ, R247 ;  /* 0x000000ffff007224 */ /* 0x002fe400078e00f7 */
[----:B------:R-:W5:Y:S04]  /*ded0*/  LDL.LU.64 R246, [R1+0x1a8] ;  /* 0x0001a80001f67983 */ /* 0x000f680000300a00 */
[----:B------:R2:W-:Y:S02]  /*dee0*/  STL [R1+0x1478], R0 ;  /* 0x0014780001007387 */ /* 0x0005e40000100800 */
[----:B--2---:R-:W-:-:S02]  /*def0*/  MOV R0, R29 ;  /* 0x0000001d00007202 */ /* 0x004fc40000000f00 */
[----:B------:R1:W-:Y:S04]  /*df00*/  STL [R1+0x147c], R28 ;  /* 0x00147c1c01007387 */ /* 0x0003e80000100800 */
[----:B-1----:R-:W2:Y:S04]  /*df10*/  LDL.LU.64 R28, [R1+0x1a0] ;  /* 0x0001a000011c7983 */ /* 0x002ea80000300a00 */
[----:B------:R1:W-:Y:S04]  /*df20*/  STL [R1+0x1470], R0 ;  /* 0x0014700001007387 */ /* 0x0003e80000100800 */
[----:B---3--:R3:W-:Y:S04]  /*df30*/  STL [R1+0x1474], R30 ;  /* 0x0014741e01007387 */ /* 0x0087e80000100800 */
[----:B------:R-:W2:Y:S01]  /*df40*/  LDL.LU.64 R218, [R1+0x198] ;  /* 0x0001980001da7983 */ /* 0x000ea20000300a00 */
[----:B-1----:R-:W-:-:S03]  /*df50*/  IMAD.MOV.U32 R0, RZ, RZ, R31 ;  /* 0x000000ffff007224 */ /* 0x002fc600078e001f */
[----:B------:R-:W-:Y:S04]  /*df60*/  STL [R1+0x146c], R96 ;  /* 0x00146c6001007387 */ /* 0x000fe80000100800 */
[----:B------:R1:W-:Y:S04]  /*df70*/  STL [R1+0x1468], R0 ;  /* 0x0014680001007387 */ /* 0x0003e80000100800 */
[----:B---3--:R-:W3:Y:S01]  /*df80*/  LDL.LU.64 R30, [R1+0x190] ;  /* 0x00019000011e7983 */ /* 0x008ee20000300a00 */
[----:B-1----:R-:W-:-:S03]  /*df90*/  IMAD.MOV.U32 R0, RZ, RZ, R97 ;  /* 0x000000ffff007224 */ /* 0x002fc600078e0061 */
[----:B----4-:R-:W-:Y:S04]  /*dfa0*/  STL [R1+0x1464], R234 ;  /* 0x001464ea01007387 */ /* 0x010fe80000100800 */
[----:B------:R1:W-:Y:S04]  /*dfb0*/  STL [R1+0x1460], R0 ;  /* 0x0014600001007387 */ /* 0x0003e80000100800 */
[----:B------:R-:W4:Y:S04]  /*dfc0*/  LDL.LU.64 R96, [R1+0x188] ;  /* 0x0001880001607983 */ /* 0x000f280000300a00 */
[----:B------:R-:W4:Y:S01]  /*dfd0*/  LDL.LU.64 R232, [R1+0x180] ;  /* 0x0001800001e87983 */ /* 0x000f220000300a00 */
[----:B-1----:R-:W-:-:S05]  /*dfe0*/  MOV R0, R235 ;  /* 0x000000eb00007202 */ /* 0x002fca0000000f00 */
[----:B------:R1:W-:Y:S04]  /*dff0*/  STL [R1+0x1458], R0 ;  /* 0x0014580001007387 */ /* 0x0003e80000100800 */
[----:B------:R5:W-:Y:S01]  /*e000*/  STL [R1+0x145c], R98 ;  /* 0x00145c6201007387 */ /* 0x000be20000100800 */
[----:B-1----:R-:W-:-:S03]  /*e010*/  IMAD.MOV.U32 R0, RZ, RZ, R99 ;  /* 0x000000ffff007224 */ /* 0x002fc600078e0063 */
[----:B-----5:R-:W5:Y:S04]  /*e020*/  LDL.LU.64 R98, [R1+0x178] ;  /* 0x0001780001627983 */ /* 0x020f680000300a00 */
[----:B------:R1:W-:Y:S04]  /*e030*/  STL [R1+0x1450], R0 ;  /* 0x0014500001007387 */ /* 0x0003e80000100800 */
[----:B------:R1:W-:Y:S02]  /*e040*/  STL [R1+0x1454], R248 ;  /* 0x001454f801007387 */ /* 0x0003e40000100800 */
[----:B-1----:R-:W-:-:S02]  /*e050*/  IMAD.MOV.U32 R0, RZ, RZ, R249 ;  /* 0x000000ffff007224 */ /* 0x002fc400078e00f9 */
[----:B------:R-:W5:Y:S04]  /*e060*/  LDL.LU.64 R234, [R1+0x170] ;  /* 0x0001700001ea7983 */ /* 0x000f680000300a00 */
[----:B------:R1:W-:Y:S04]  /*e070*/  STL [R1+0x1448], R0 ;  /* 0x0014480001007387 */ /* 0x0003e80000100800 */
[----:B------:R-:W-:Y:S04]  /*e080*/  STL [R1+0x144c], R118 ;  /* 0x00144c7601007387 */ /* 0x000fe80000100800 */
[----:B------:R-:W5:Y:S01]  /*e090*/  LDL.LU.64 R248, [R1+0x168] ;  /* 0x0001680001f87983 */ /* 0x000f620000300a00 */
[----:B-1----:R-:W-:-:S03]  /*e0a0*/  MOV R0, R119 ;  /* 0x0000007700007202 */ /* 0x002fc60000000f00 */
[----:B------:R-:W-:Y:S04]  /*e0b0*/  STL [R1+0x1444], R250 ;  /* 0x001444fa01007387 */ /* 0x000fe80000100800 */
[----:B------:R1:W-:Y:S02]  /*e0c0*/  STL [R1+0x1440], R0 ;  /* 0x0014400001007387 */ /* 0x0003e40000100800 */
[----:B-1----:R-:W-:Y:S02]  /*e0d0*/  IMAD.MOV.U32 R0, RZ, RZ, R251 ;  /* 0x000000ffff007224 */ /* 0x002fe400078e00fb */
[----:B------:R-:W5:Y:S04]  /*e0e0*/  LDL.LU.64 R250, [R1+0x160] ;  /* 0x0001600001fa7983 */ /* 0x000f680000300a00 */
[----:B------:R1:W-:Y:S04]  /*e0f0*/  STL [R1+0x1438], R0 ;  /* 0x0014380001007387 */ /* 0x0003e80000100800 */
[----:B------:R1:W-:Y:S02]  /*e100*/  STL [R1+0x143c], R244 ;  /* 0x00143cf401007387 */ /* 0x0003e40000100800 */
[----:B-1----:R-:W-:-:S02]  /*e110*/  IMAD.MOV.U32 R0, RZ, RZ, R245 ;  /* 0x000000ffff007224 */ /* 0x002fc400078e00f5 */
[----:B------:R-:W-:Y:S04]  /*e120*/  STL [R1+0x1434], R216 ;  /* 0x001434d801007387 */ /* 0x000fe80000100800 */
[----:B------:R1:W-:Y:S04]  /*e130*/  STL [R1+0x1430], R0 ;  /* 0x0014300001007387 */ /* 0x0003e80000100800 */
[----:B------:R-:W5:Y:S01]  /*e140*/  LDL.LU.64 R244, [R1+0x158] ;  /* 0x0001580001f47983 */ /* 0x000f620000300a00 */
[----:B-1----:R-:W-:-:S03]  /*e150*/  MOV R0, R217 ;  /* 0x000000d900007202 */ /* 0x002fc60000000f00 */
[----:B------:R-:W-:Y:S04]  /*e160*/  STL [R1+0x142c], R246 ;  /* 0x00142cf601007387 */ /* 0x000fe80000100800 */
[----:B------:R1:W-:Y:S02]  /*e170*/  STL [R1+0x1428], R0 ;  /* 0x0014280001007387 */ /* 0x0003e40000100800 */
[----:B-1----:R-:W-:Y:S02]  /*e180*/  IMAD.MOV.U32 R0, RZ, RZ, R247 ;  /* 0x000000ffff007224 */ /* 0x002fe400078e00f7 */
[----:B------:R-:W5:Y:S04]  /*e190*/  LDL.LU.64 R246, [R1+0x150] ;  /* 0x0001500001f67983 */ /* 0x000f680000300a00 */
[----:B------:R2:W-:Y:S02]  /*e1a0*/  STL [R1+0x1420], R0 ;  /* 0x0014200001007387 */ /* 0x0005e40000100800 */
[----:B--2---:R-:W-:-:S02]  /*e1b0*/  IMAD.MOV.U32 R0, RZ, RZ, R29 ;  /* 0x000000ffff007224 */ /* 0x004fc400078e001d */
[----:B------:R1:W-:Y:S04]  /*e1c0*/  STL [R1+0x1424], R28 ;  /* 0x0014241c01007387 */ /* 0x0003e80000100800 */
[----:B------:R-:W-:Y:S04]  /*e1d0*/  STL [R1+0x141c], R218 ;  /* 0x00141cda01007387 */ /* 0x000fe80000100800 */
[----:B------:R2:W-:Y:S04]  /*e1e0*/  STL [R1+0x1418], R0 ;  /* 0x0014180001007387 */ /* 0x0005e80000100800 */
[----:B-1----:R-:W5:Y:S01]  /*e1f0*/  LDL.LU.64 R28, [R1+0x148] ;  /* 0x00014800011c7983 */ /* 0x002f620000300a00 */
[----:B--2---:R-:W-:-:S03]  /*e200*/  MOV R0, R219 ;  /* 0x000000db00007202 */ /* 0x004fc60000000f00 */
[----:B---3--:R-:W-:Y:S04]  /*e210*/  STL [R1+0x1414], R30 ;  /* 0x0014141e01007387 */ /* 0x008fe80000100800 */
[----:B------:R1:W-:Y:S02]  /*e220*/  STL [R1+0x1410], R0 ;  /* 0x0014100001007387 */ /* 0x0003e40000100800 */
[----:B-1----:R-:W-:Y:S02]  /*e230*/  IMAD.MOV.U32 R0, RZ, RZ, R31 ;  /* 0x000000ffff007224 */ /* 0x002fe400078e001f */
[----:B------:R-:W2:Y:S04]  /*e240*/  LDL.LU.64 R30, [R1+0x140] ;  /* 0x00014000011e7983 */ /* 0x000ea80000300a00 */
[----:B------:R1:W-:Y:S04]  /*e250*/  STL [R1+0x1408], R0 ;  /* 0x0014080001007387 */ /* 0x0003e80000100800 */
[----:B----4-:R3:W-:Y:S01]  /*e260*/  STL [R1+0x140c], R96 ;  /* 0x00140c6001007387 */ /* 0x0107e20000100800 */
[----:B-1----:R-:W-:-:S03]  /*e270*/  IMAD.MOV.U32 R0, RZ, RZ, R97 ;  /* 0x000000ffff007224 */ /* 0x002fc600078e0061 */
[----:B------:R-:W-:Y:S04]  /*e280*/  STL [R1+0x1404], R232 ;  /* 0x001404e801007387 */ /* 0x000fe80000100800 */
[----:B------:R1:W-:Y:S04]  /*e290*/  STL [R1+0x1400], R0 ;  /* 0x0014000001007387 */ /* 0x0003e80000100800 */
[----:B---3--:R-:W3:Y:S01]  /*e2a0*/  LDL.LU.64 R96, [R1+0x138] ;  /* 0x0001380001607983 */ /* 0x008ee20000300a00 */
[----:B-1----:R-:W-:-:S03]  /*e2b0*/  MOV R0, R233 ;  /* 0x000000e900007202 */ /* 0x002fc60000000f00 */
[----:B-----5:R-:W-:Y:S04]  /*e2c0*/  STL [R1+0x13fc], R98 ;  /* 0x0013fc6201007387 */ /* 0x020fe80000100800 */
[----:B------:R1:W-:Y:S02]  /*e2d0*/  STL [R1+0x13f8], R0 ;  /* 0x0013f80001007387 */ /* 0x0003e40000100800 */
[----:B-1----:R-:W-:Y:S02]  /*e2e0*/  IMAD.MOV.U32 R0, RZ, RZ, R99 ;  /* 0x000000ffff007224 */ /* 0x002fe400078e0063 */
[----:B------:R-:W4:Y:S04]  /*e2f0*/  LDL.LU.64 R98, [R1+0x130] ;  /* 0x0001300001627983 */ /* 0x000f280000300a00 */
[----:B------:R1:W-:Y:S04]  /*e300*/  STL [R1+0x13f0], R0 ;  /* 0x0013f00001007387 */ /* 0x0003e80000100800 */
[----:B------:R-:W-:Y:S01]  /*e310*/  STL [R1+0x13f4], R234 ;  /* 0x0013f4ea01007387 */ /* 0x000fe20000100800 */
[----:B-1----:R-:W-:-:S03]  /*e320*/  IMAD.MOV.U32 R0, RZ, RZ, R235 ;  /* 0x000000ffff007224 */ /* 0x002fc600078e00eb */
[----:B------:R-:W-:Y:S04]  /*e330*/  STL [R1+0x13ec], R248 ;  /* 0x0013ecf801007387 */ /* 0x000fe80000100800 */
[----:B------:R1:W-:Y:S04]  /*e340*/  STL [R1+0x13e8], R0 ;  /* 0x0013e80001007387 */ /* 0x0003e80000100800 */
[----:B------:R-:W4:Y:S04]  /*e350*/  LDL.LU.64 R212, [R1+0x128] ;  /* 0x0001280001d47983 */ /* 0x000f280000300a00 */
[----:B------:R-:W4:Y:S01]  /*e360*/  LDL.LU.64 R214, [R1+0x120] ;  /* 0x0001200001d67983 */ /* 0x000f220000300a00 */
[----:B-1----:R-:W-:-:S05]  /*e370*/  MOV R0, R249 ;  /* 0x000000f900007202 */ /* 0x002fca0000000f00 */
[----:B------:R1:W-:Y:S04]  /*e380*/  STL [R1+0x13e0], R0 ;  /* 0x0013e00001007387 */ /* 0x0003e80000100800 */
[----:B------:R-:W-:Y:S04]  /*e390*/  STL [R1+0x13e4], R250 ;  /* 0x0013e4fa01007387 */ /* 0x000fe80000100800 */
[----:B------:R-:W4:Y:S01]  /*e3a0*/  LDL.LU.64 R116, [R1+0x118] ;  /* 0x0001180001747983 */ /* 0x000f220000300a00 */
[----:B-1----:R-:W-:-:S03]  /*e3b0*/  IMAD.MOV.U32 R0, RZ, RZ, R251 ;  /* 0x000000ffff007224 */ /* 0x002fc600078e00fb */
[----:B------:R-:W4:Y:S04]  /*e3c0*/  LDL.LU.64 R118, [R1+0x110] ;  /* 0x0001100001767983 */ /* 0x000f280000300a00 */
        /* <DEDUP_REMOVED lines=8> */
[----:B-1----:R-:W-:-:S03]  /*e450*/  MOV R0, R247 ;  /* 0x000000f700007202 */ /* 0x002fc60000000f00 */
[----:B------:R-:W4:Y:S04]  /*e460*/  LDL.LU.64 R234, [R1+0x70] ;  /* 0x0000700001ea7983 */ /* 0x000f280000300a00 */
[----:B------:R1:W-:Y:S04]  /*e470*/  STL [R1+0x13c8], R0 ;  /* 0x0013c80001007387 */ /* 0x0003e80000100800 */
[----:B------:R-:W-:Y:S04]  /*e480*/  STL [R1+0x13cc], R28 ;  /* 0x0013cc1c01007387 */ /* 0x000fe80000100800 */
[----:B------:R-:W5:Y:S01]  /*e490*/  LDL.LU.64 R248, [R1+0x58] ;  /* 0x0000580001f87983 */ /* 0x000f620000300a00 */
[----:B-1----:R-:W-:-:S03]  /*e4a0*/  IMAD.MOV.U32 R0, RZ, RZ, R29 ;  /* 0x000000ffff007224 */ /* 0x002fc600078e001d */
[----:B------:R-:W5:Y:S04]  /*e4b0*/  LDL.LU.64 R250, [R1+0x50] ;  /* 0x0000500001fa7983 */ /* 0x000f680000300a00 */
[----:B------:R1:W-:Y:S04]  /*e4c0*/  STL [R1+0x13c0], R0 ;  /* 0x0013c00001007387 */ /* 0x0003e80000100800 */
[----:B--2---:R-:W-:Y:S04]  /*e4d0*/  STL [R1+0x13c4], R30 ;  /* 0x0013c41e01007387 */ /* 0x004fe80000100800 */
[----:B------:R-:W2:Y:S01]  /*e4e0*/  LDL.LU.64 R244, [R1+0x48] ;  /* 0x0000480001f47983 */ /* 0x000ea20000300a00 */
[----:B-1----:R-:W-:-:S03]  /*e4f0*/  IMAD.MOV.U32 R0, RZ, RZ, R31 ;  /* 0x000000ffff007224 */ /* 0x002fc600078e001f */
[----:B------:R-:W2:Y:S04]  /*e500*/  LDL.LU.64 R246, [R1+0x40] ;  /* 0x0000400001f67983 */ /* 0x000ea80000300a00 */
[----:B------:R1:W-:Y:S04]  /*e510*/  STL [R1+0x13b8], R0 ;  /* 0x0013b80001007387 */ /* 0x0003e80000100800 */
[----:B---3--:R3:W-:Y:S04]  /*e520*/  STL [R1+0x13bc], R96 ;  /* 0x0013bc6001007387 */ /* 0x0087e80000100800 */
[----:B------:R-:W2:Y:S01]  /*e530*/  LDL.LU.64 R28, [R1+0x18] ;  /* 0x00001800011c7983 */ /* 0x000ea20000300a00 */
[----:B-1----:R-:W-:-:S03]  /*e540*/  MOV R0, R97 ;  /* 0x0000006100007202 */ /* 0x002fc60000000f00 */
[----:B------:R-:W2:Y:S04]  /*e550*/  LDL.LU.64 R30, [R1+0x10] ;  /* 0x00001000011e7983 */ /* 0x000ea80000300a00 */
[----:B------:R1:W-:Y:S04]  /*e560*/  STL [R1+0x13b0], R0 ;  /* 0x0013b00001007387 */ /* 0x0003e80000100800 */
[----:B----4-:R4:W-:Y:S04]  /*e570*/  STL [R1+0x13b4], R98 ;  /* 0x0013b46201007387 */ /* 0x0109e80000100800 */
[----:B---3--:R-:W3:Y:S01]  /*e580*/  LDL.LU.64 R96, [R1+0x8] ;  /* 0x0000080001607983 */ /* 0x008ee20000300a00 */
[----:B-1----:R-:W-:-:S03]  /*e590*/  IMAD.MOV.U32 R0, RZ, RZ, R99 ;  /* 0x000000ffff007224 */ /* 0x002fc600078e0063 */
[----:B----4-:R-:W4:Y:S04]  /*e5a0*/  LDL.LU.64 R98, [R1] ;  /* 0x0000000001627983 */ /* 0x010f280000300a00 */
[----:B------:R1:W-:Y:S02]  /*e5b0*/  STL [R1+0x13a8], R0 ;  /* 0x0013a80001007387 */ /* 0x0003e40000100800 */
[----:B-1----:R-:W-:Y:S02]  /*e5c0*/  IMAD.MOV.U32 R0, RZ, RZ, R213 ;  /* 0x000000ffff007224 */ /* 0x002fe400078e00d5 */
[----:B------:R-:W-:Y:S04]  /*e5d0*/  STL [R1+0x13ac], R212 ;  /* 0x0013acd401007387 */ /* 0x000fe80000100800 */
[----:B------:R-:W-:Y:S04]  /*e5e0*/  STL [R1+0x13a4], R214 ;  /* 0x0013a4d601007387 */ /* 0x000fe80000100800 */
[----:B------:R1:W-:Y:S02]  /*e5f0*/  STL [R1+0x13a0], R0 ;  /* 0x0013a00001007387 */ /* 0x0003e40000100800 */
[----:B-1----:R-:W-:-:S02]  /*e600*/  MOV R0, R215 ;  /* 0x000000d700007202 */ /* 0x002fc40000000f00 */
[----:B------:R-:W-:Y:S04]  /*e610*/  STL [R1+0x139c], R116 ;  /* 0x00139c7401007387 */ /* 0x000fe80000100800 */
[----:B------:R1:W-:Y:S04]  /*e620*/  STL [R1+0x1398], R0 ;  /* 0x0013980001007387 */ /* 0x0003e80000100800 */
[----:B------:R-:W-:Y:S01]  /*e630*/  STL [R1+0x1394], R118 ;  /* 0x0013947601007387 */ /* 0x000fe20000100800 */
[----:B-1----:R-:W-:-:S05]  /*e640*/  IMAD.MOV.U32 R0, RZ, RZ, R117 ;  /* 0x000000ffff007224 */ /* 0x002fca00078e0075 */
[----:B------:R1:W-:Y:S04]  /*e650*/  STL [R1+0x1390], R0 ;  /* 0x0013900001007387 */ /* 0x0003e80000100800 */
[----:B------:R-:W-:Y:S01]  /*e660*/  STL [R1+0x138c], R216 ;  /* 0x00138cd801007387 */ /* 0x000fe20000100800 */
[----:B-1----:R-:W-:-:S05]  /*e670*/  IMAD.MOV.U32 R0, RZ, RZ, R119 ;  /* 0x000000ffff007224 */ /* 0x002fca00078e0077 */
[----:B------:R1:W-:Y:S04]  /*e680*/  STL [R1+0x1388], R0 ;  /* 0x0013880001007387 */ /* 0x0003e80000100800 */
[----:B------:R-:W-:Y:S01]  /*e690*/  STL [R1+0x1384], R218 ;  /* 0x001384da01007387 */ /* 0x000fe20000100800 */
[----:B-1----:R-:W-:-:S05]  /*e6a0*/  MOV R0, R217 ;  /* 0x000000d900007202 */ /* 0x002fca0000000f00 */
[----:B------:R1:W-:Y:S04]  /*e6b0*/  STL [R1+0x1380], R0 ;  /* 0x0013800001007387 */ /* 0x0003e80000100800 */
[----:B------:R-:W-:Y:S01]  /*e6c0*/  STL [R1+0x137c], R232 ;  /* 0x00137ce801007387 */ /* 0x000fe20000100800 */
[----:B-1----:R-:W-:-:S05]  /*e6d0*/  IMAD.MOV.U32 R0, RZ, RZ, R219 ;  /* 0x000000ffff007224 */ /* 0x002fca00078e00db */
[----:B------:R1:W-:Y:S04]  /*e6e0*/  STL [R1+0x1378], R0 ;  /* 0x0013780001007387 */ /* 0x0003e80000100800 */
[----:B------:R-:W-:Y:S01]  /*e6f0*/  STL [R1+0x1374], R234 ;  /* 0x001374ea01007387 */ /* 0x000fe20000100800 */
[----:B-1----:R-:W-:-:S05]  /*e700*/  IMAD.MOV.U32 R0, RZ, RZ, R233 ;  /* 0x000000ffff007224 */ /* 0x002fca00078e00e9 */
[----:B------:R1:W-:Y:S02]  /*e710*/  STL [R1+0x1370], R0 ;  /* 0x0013700001007387 */ /* 0x0003e40000100800 */
[----:B-1----:R-:W-:Y:S02]  /*e720*/  MOV R0, R235 ;  /* 0x000000eb00007202 */ /* 0x002fe40000000f00 */
[----:B-----5:R-:W-:Y:S04]  /*e730*/  STL [R1+0x136c], R248 ;  /* 0x00136cf801007387 */ /* 0x020fe80000100800 */
[----:B------:R1:W-:Y:S04]  /*e740*/  STL [R1+0x1368], R0 ;  /* 0x0013680001007387 */ /* 0x0003e80000100800 */
[----:B------:R-:W-:Y:S01]  /*e750*/  STL [R1+0x1364], R250 ;  /* 0x001364fa01007387 */ /* 0x000fe20000100800 */
[----:B-1----:R-:W-:-:S05]  /*e760*/  IMAD.MOV.U32 R0, RZ, RZ, R249 ;  /* 0x000000ffff007224 */ /* 0x002fca00078e00f9 */
[----:B------:R1:W-:Y:S02]  /*e770*/  STL [R1+0x1360], R0 ;  /* 0x0013600001007387 */ /* 0x0003e40000100800 */
[----:B-1----:R-:W-:Y:S02]  /*e780*/  IMAD.MOV.U32 R0, RZ, RZ, R251 ;  /* 0x000000ffff007224 */ /* 0x002fe400078e00fb */
[----:B--2---:R-:W-:Y:S04]  /*e790*/  STL [R1+0x135c], R244 ;  /* 0x00135cf401007387 */ /* 0x004fe80000100800 */
        /* <DEDUP_REMOVED lines=9> */
[----:B------:R1:W-:Y:S04]  /*e830*/  STL [R1+0x1340], R0 ;  /* 0x0013400001007387 */ /* 0x0003e80000100800 */
[----:B---3--:R-:W-:Y:S01]  /*e840*/  STL [R1+0x133c], R96 ;  /* 0x00133c6001007387 */ /* 0x008fe20000100800 */
[----:B-1----:R-:W-:-:S05]  /*e850*/  MOV R0, R31 ;  /* 0x0000001f00007202 */ /* 0x002fca0000000f00 */
[----:B------:R1:W-:Y:S04]  /*e860*/  STL [R1+0x1338], R0 ;  /* 0x0013380001007387 */ /* 0x0003e80000100800 */
[----:B----4-:R-:W-:Y:S01]  /*e870*/  STL [R1+0x1334], R98 ;  /* 0x0013346201007387 */ /* 0x010fe20000100800 */
[----:B-1----:R-:W-:-:S05]  /*e880*/  IMAD.MOV.U32 R0, RZ, RZ, R97 ;  /* 0x000000ffff007224 */ /* 0x002fca00078e0061 */
[----:B------:R1:W-:Y:S04]  /*e890*/  STL [R1+0x1330], R0 ;  /* 0x0013300001007387 */ /* 0x0003e80000100800 */
[----:B------:R-:W-:Y:S01]  /*e8a0*/  STL [R1+0x132c], R242 ;  /* 0x00132cf201007387 */ /* 0x000fe20000100800 */
[----:B-1----:R-:W-:-:S05]  /*e8b0*/  IMAD.MOV.U32 R0, RZ, RZ, R99 ;  /* 0x000000ffff007224 */ /* 0x002fca00078e0063 */
[----:B------:R1:W-:Y:S04]  /*e8c0*/  STL [R1+0x1328], R0 ;  /* 0x0013280001007387 */ /* 0x0003e80000100800 */
[----:B------:R-:W-:Y:S04]  /*e8d0*/  STL [R1+0x1320], R243 ;  /* 0x001320f301007387 */ /* 0x000fe80000100800 */
        /* <DEDUP_REMOVED lines=26> */
[----:B------:R-:W2:Y:S04]  /*ea80*/  LDL.64 R96, [R1+0x390] ;  /* 0x0003900001607983 */ /* 0x000ea80000100a00 */
[----:B------:R-:W-:Y:S04]  /*ea90*/  STL [R1+0x12bc], R74 ;  /* 0x0012bc4a01007387 */ /* 0x000fe80000100800 */
[----:B------:R-:W-:Y:S04]  /*eaa0*/  STL [R1+0x12b0], R75 ;  /* 0x0012b04b01007387 */ /* 0x000fe80000100800 */
[----:B------:R-:W3:Y:S04]  /*eab0*/  LDL.LU.64 R98, [R1+0x3c0] ;  /* 0x0003c00001627983 */ /* 0x000ee80000300a00 */
[----:B------:R-:W-:Y:S04]  /*eac0*/  STL [R1+0x12b4], R72 ;  /* 0x0012b44801007387 */ /* 0x000fe80000100800 */
[----:B------:R-:W-:Y:S04]  /*ead0*/  STL [R1+0x12a8], R73 ;  /* 0x0012a84901007387 */ /* 0x000fe80000100800 */
[----:B------:R-:W4:Y:S04]  /*eae0*/  LDL.LU.64 R234, [R1+0x3c8] ;  /* 0x0003c80001ea7983 */ /* 0x000f280000300a00 */
[----:B------:R-:W-:Y:S04]  /*eaf0*/  STL [R1+0x12ac], R70 ;  /* 0x0012ac4601007387 */ /* 0x000fe80000100800 */
[----:B------:R-:W-:Y:S04]  /*eb00*/  STL [R1+0x12a0], R71 ;  /* 0x0012a04701007387 */ /* 0x000fe80000100800 */
[----:B------:R-:W5:Y:S04]  /*eb10*/  LDL.LU.64 R248, [R1+0x3d0] ;  /* 0x0003d00001f87983 */ /* 0x000f680000300a00 */
        /* <DEDUP_REMOVED lines=21> */
[----:B--2---:R2:W-:Y:S01]  /*ec70*/  STL [R1+0x5e4], R96 ;  /* 0x0005e46001007387 */ /* 0x0045e20000100800 */
[----:B-1----:R-:W-:-:S03]  /*ec80*/  MOV R0, R97 ;  /* 0x0000006100007202 */ /* 0x002fc60000000f00 */
[----:B--2---:R-:W2:Y:S04]  /*ec90*/  LDL.LU.64 R96, [R1+0x410] ;  /* 0x0004100001607983 */ /* 0x004ea80000300a00 */
[----:B------:R1:W-:Y:S04]  /*eca0*/  STL [R1+0x5e0], R0 ;  /* 0x0005e00001007387 */ /* 0x0003e80000100800 */
[----:B---3--:R3:W-:Y:S01]  /*ecb0*/  STL [R1+0x5ec], R98 ;  /* 0x0005ec6201007387 */ /* 0x0087e20000100800 */
[----:B-1----:R-:W-:-:S03]  /*ecc0*/  IMAD.MOV.U32 R0, RZ, RZ, R99 ;  /* 0x000000ffff007224 */ /* 0x002fc600078e0063 */
[----:B---3--:R-:W3:Y:S04]  /*ecd0*/  LDL.LU.64 R98, [R1+0x418] ;  /* 0x0004180001627983 */ /* 0x008ee80000300a00 */
[----:B------:R1:W-:Y:S04]  /*ece0*/  STL [R1+0x5e8], R0 ;  /* 0x0005e80001007387 */ /* 0x0003e80000100800 */
[----:B----4-:R4:W-:Y:S01]  /*ecf0*/  STL [R1+0x5f4], R234 ;  /* 0x0005f4ea01007387 */ /* 0x0109e20000100800 */
[----:B-1----:R-:W-:-:S03]  /*ed00*/  IMAD.MOV.U32 R0, RZ, RZ, R235 ;  /* 0x000000ffff007224 */ /* 0x002fc600078e00eb */
[----:B----4-:R-:W4:Y:S04]  /*ed10*/  LDL.LU.64 R234, [R1+0x420] ;  /* 0x0004200001ea7983 */ /* 0x010f280000300a00 */
[----:B------:R1:W-:Y:S04]  /*ed20*/  STL [R1+0x5f0], R0 ;  /* 0x0005f00001007387 */ /* 0x0003e80000100800 */
[----:B-----5:R5:W-:Y:S01]  /*ed30*/  STL [R1+0x5fc], R248 ;  /* 0x0005fcf801007387 */ /* 0x020be20000100800 */
[----:B-1----:R-:W-:-:S03]  /*ed40*/  MOV R0, R249 ;  /* 0x000000f900007202 */ /* 0x002fc60000000f00 */
[----:B-----5:R-:W5:Y:S04]  /*ed50*/  LDL.LU.64 R248, [R1+0x428] ;  /* 0x0004280001f87983 */ /* 0x020f680000300a00 */
        /* <DEDUP_REMOVED lines=37> */
[----:B----4-:R4:W-:Y:S01]  /*efb0*/  STL [R1+0x64c], R234 ;  /* 0x00064cea01007387 */ /* 0x0109e20000100800 */
[----:B-1----:R-:W-:-:S03]  /*efc0*/  IMAD.MOV.U32 R0, RZ, RZ, R235 ;  /* 0x000000ffff007224 */ /* 0x002fc600078e00eb */
[----:B----4-:R-:W4:Y:S04]  /*efd0*/  LDL.LU.64 R234, [R1+0x478] ;  /* 0x0004780001ea7983 */ /* 0x010f280000300a00 */
        /* <DEDUP_REMOVED lines=41> */
[----:B----4-:R4:W-:Y:S01]  /*f270*/  STL [R1+0x6a4], R234 ;  /* 0x0006a4ea01007387 */ /* 0x0109e20000100800 */
[----:B-1----:R-:W-:-:S03]  /*f280*/  MOV R0, R235 ;  /* 0x000000eb00007202 */ /* 0x002fc60000000f00 */
[----:B----4-:R-:W4:Y:S04]  /*f290*/  LDL.LU.64 R234, [R1+0x4d0] ;  /* 0x0004d00001ea7983 */ /* 0x010f280000300a00 */
[----:B------:R1:W-:Y:S04]  /*f2a0*/  STL [R1+0x6a0], R0 ;  /* 0x0006a00001007387 */ /* 0x0003e80000100800 */
[----:B-----5:R5:W-:Y:S01]  /*f2b0*/  STL [R1+0x6ac], R248 ;  /* 0x0006acf801007387 */ /* 0x020be20000100800 */
[----:B-1----:R-:W-:-:S03]  /*f2c0*/  IMAD.MOV.U32 R0, RZ, RZ, R249 ;  /* 0x000000ffff007224 */ /* 0x002fc600078e00f9 */
[----:B-----5:R-:W5:Y:S04]  /*f2d0*/  LDL.LU.64 R248, [R1+0x4d8] ;  /* 0x0004d80001f87983 */ /* 0x020f680000300a00 */
        /* <DEDUP_REMOVED lines=1260> */
[----:B------:R2:W-:Y:S02]  /*141a0*/  STL [R1+0x1080], R0 ;  /* 0x0010800001007387 */ /* 0x0005e40000100800 */
[----:B--2---:R-:W-:Y:S02]  /*141b0*/  IMAD.MOV.U32 R0, RZ, RZ, R97 ;  /* 0x000000ffff007224 */ /* 0x004fe400078e0061 */
[----:B------:R-:W-:Y:S04]  /*141c0*/  STL [R1+0x108c], R96 ;  /* 0x00108c6001007387 */ /* 0x000fe80000100800 */
[----:B------:R-:W2:Y:S04]  /*141d0*/  LDL.LU.64 R232, [R1+0x10e8] ;  /* 0x0010e80001e87983 */ /* 0x000ea80000300a00 */
[----:B------:R3:W-:Y:S02]  /*141e0*/  STL [R1+0x1088], R0 ;  /* 0x0010880001007387 */ /* 0x0007e40000100800 */
[----:B---3--:R-:W-:-:S02]  /*141f0*/  MOV R0, R99 ;  /* 0x0000006300007202 */ /* 0x008fc40000000f00 */
[----:B------:R-:W-:Y:S04]  /*14200*/  STL [R1+0x1094], R98 ;  /* 0x0010946201007387 */ /* 0x000fe80000100800 */
[----:B------:R-:W3:Y:S04]  /*14210*/  LDL.LU.64 R96, [R1+0x10f0] ;  /* 0x0010f00001607983 */ /* 0x000ee80000300a00 */
[----:B------:R1:W-:Y:S04]  /*14220*/  STL [R1+0x1090], R0 ;  /* 0x0010900001007387 */ /* 0x0003e80000100800 */
[----:B----4-:R4:W-:Y:S01]  /*14230*/  STL [R1+0x109c], R234 ;  /* 0x00109cea01007387 */ /* 0x0109e20000100800 */
[----:B-1----:R-:W-:-:S03]  /*14240*/  IMAD.MOV.U32 R0, RZ, RZ, R235 ;  /* 0x000000ffff007224 */ /* 0x002fc600078e00eb */
[----:B------:R-:W3:Y:S04]  /*14250*/  LDL.LU.64 R98, [R1+0x10f8] ;  /* 0x0010f80001627983 */ /* 0x000ee80000300a00 */
[----:B-----5:R-:W-:Y:S04]  /*14260*/  STL [R1+0x10a4], R248 ;  /* 0x0010a4f801007387 */ /* 0x020fe80000100800 */
[----:B------:R1:W-:Y:S04]  /*14270*/  STL [R1+0x1098], R0 ;  /* 0x0010980001007387 */ /* 0x0003e80000100800 */
[----:B----4-:R-:W4:Y:S01]  /*14280*/  LDL.LU.64 R234, [R1+0x1100] ;  /* 0x0011000001ea7983 */ /* 0x010f220000300a00 */
        /* <DEDUP_REMOVED lines=36> */
[----:B------:R-:W-:Y:S04]  /*144d0*/  STL [R1+0x10f4], R98 ;  /* 0x0010f46201007387 */ /* 0x000fe80000100800 */
[----:B------:R1:W-:Y:S04]  /*144e0*/  STL [R1+0x10e8], R0 ;  /* 0x0010e80001007387 */ /* 0x0003e80000100800 */
[----:B---3--:R-:W3:Y:S01]  /*144f0*/  LDL.LU.64 R96, [R1+0x1148] ;  /* 0x0011480001607983 */ /* 0x008ee20000300a00 */
[----:B-1----:R-:W-:-:S03]  /*14500*/  MOV R0, R99 ;  /* 0x0000006300007202 */ /* 0x002fc60000000f00 */
[----:B----4-:R-:W-:Y:S04]  /*14510*/  STL [R1+0x10fc], R234 ;  /* 0x0010fcea01007387 */ /* 0x010fe80000100800 */
[----:B------:R1:W-:Y:S04]  /*14520*/  STL [R1+0x10f0], R0 ;  /* 0x0010f00001007387 */ /* 0x0003e80000100800 */
[----:B------:R-:W4:Y:S01]  /*14530*/  LDL.LU.64 R98, [R1+0x1150] ;  /* 0x0011500001627983 */ /* 0x000f220000300a00 */
[----:B-1----:R-:W-:-:S03]  /*14540*/  IMAD.MOV.U32 R0, RZ, RZ, R235 ;  /* 0x000000ffff007224 */ /* 0x002fc600078e00eb */
[----:B-----5:R-:W-:Y:S04]  /*14550*/  STL [R1+0x1104], R248 ;  /* 0x001104f801007387 */ /* 0x020fe80000100800 */
        /* <DEDUP_REMOVED lines=16> */
[----:B------:R1:W-:Y:S04]  /*14660*/  STL [R1+0x1118], R0 ;  /* 0x0011180001007387 */ /* 0x0003e80000100800 */
[----:B------:R1:W-:Y:S02]  /*14670*/  STL [R1+0x1124], R246 ;  /* 0x001124f601007387 */ /* 0x0003e40000100800 */
[----:B-1----:R-:W-:-:S02]  /*14680*/  MOV R0, R247 ;  /* 0x000000f700007202 */ /* 0x002fc40000000f00 */
[----:B------:R-:W5:Y:S04]  /*14690*/  LDL.LU.64 R246, [R1+0x1180] ;  /* 0x0011800001f67983 */ /* 0x000f680000300a00 */
[----:B------:R1:W-:Y:S04]  /*146a0*/  STL [R1+0x1120], R0 ;  /* 0x0011200001007387 */ /* 0x0003e80000100800 */
[----:B------:R1:W-:Y:S04]  /*146b0*/  STL [R1+0x112c], R28 ;  /* 0x00112c1c01007387 */ /* 0x0003e80000100800 */
[----:B------:R-:W5:Y:S01]  /*146c0*/  LDL.LU.64 R218, [R1+0x1188] ;  /* 0x0011880001da7983 */ /* 0x000f620000300a00 */
[----:B-1----:R-:W-:-:S03]  /*146d0*/  IMAD.MOV.U32 R0, RZ, RZ, R29 ;  /* 0x000000ffff007224 */ /* 0x002fc600078e001d */
[----:B------:R-:W-:Y:S04]  /*146e0*/  STL [R1+0x1134], R30 ;  /* 0x0011341e01007387 */ /* 0x000fe80000100800 */
[----:B------:R1:W-:Y:S04]  /*146f0*/  STL [R1+0x1128], R0 ;  /* 0x0011280001007387 */ /* 0x0003e80000100800 */
[----:B------:R-:W5:Y:S01]  /*14700*/  LDL.LU.64 R28, [R1+0x1190] ;  /* 0x00119000011c7983 */ /* 0x000f620000300a00 */
[----:B-1----:R-:W-:-:S03]  /*14710*/  IMAD.MOV.U32 R0, RZ, RZ, R31 ;  /* 0x000000ffff007224 */ /* 0x002fc600078e001f */
[----:B--2---:R-:W-:Y:S04]  /*14720*/  STL [R1+0x113c], R232 ;  /* 0x00113ce801007387 */ /* 0x004fe80000100800 */
[----:B------:R1:W-:Y:S04]  /*14730*/  STL [R1+0x1130], R0 ;  /* 0x0011300001007387 */ /* 0x0003e80000100800 */
[----:B------:R-:W2:Y:S01]  /*14740*/  LDL.LU.64 R30, [R1+0x1198] ;  /* 0x00119800011e7983 */ /* 0x000ea20000300a00 */
[----:B-1----:R-:W-:-:S03]  /*14750*/  MOV R0, R233 ;  /* 0x000000e900007202 */ /* 0x002fc60000000f00 */
[----:B------:R-:W2:Y:S04]  /*14760*/  LDL.LU.64 R232, [R1+0x11a0] ;  /* 0x0011a00001e87983 */ /* 0x000ea80000300a00 */
        /* <DEDUP_REMOVED lines=50> */
[----:B----4-:R3:W-:Y:S04]  /*14a90*/  STL [R1+0x11ac], R98 ;  /* 0x0011ac6201007387 */ /* 0x0107e80000100800 */
[----:B------:R-:W4:Y:S01]  /*14aa0*/  LDL.LU.64 R214, [R1+0x11f8] ;  /* 0x0011f80001d67983 */ /* 0x000f220000300a00 */
[----:B-1----:R-:W-:-:S05]  /*14ab0*/  IMAD.MOV.U32 R0, RZ, RZ, R99 ;  /* 0x000000ffff007224 */ /* 0x002fca00078e0063 */
[----:B------:R1:W-:Y:S04]  /*14ac0*/  STL [R1+0x11a8], R0 ;  /* 0x0011a80001007387 */ /* 0x0003e80000100800 */
[----:B-----5:R-:W-:Y:S04]  /*14ad0*/  STL [R1+0x11b4], R234 ;  /* 0x0011b4ea01007387 */ /* 0x020fe80000100800 */
[----:B---3--:R-:W3:Y:S01]  /*14ae0*/  LDL.LU.64 R98, [R1+0x1200] ;  /* 0x0012000001627983 */ /* 0x008ee20000300a00 */
[----:B-1----:R-:W-:-:S03]  /*14af0*/  MOV R0, R235 ;  /* 0x000000eb00007202 */ /* 0x002fc60000000f00 */
[----:B------:R-:W-:Y:S04]  /*14b00*/  STL [R1+0x11bc], R248 ;  /* 0x0011bcf801007387 */ /* 0x000fe80000100800 */
[----:B------:R1:W-:Y:S04]  /*14b10*/  STL [R1+0x11b0], R0 ;  /* 0x0011b00001007387 */ /* 0x0003e80000100800 */
[----:B------:R-:W5:Y:S04]  /*14b20*/  LDL.LU.64 R116, [R1+0x1208] ;  /* 0x0012080001747983 */ /* 0x000f680000300a00 */
[----:B------:R-:W5:Y:S01]  /*14b30*/  LDL.LU.64 R118, [R1+0x1210] ;  /* 0x0012100001767983 */ /* 0x000f620000300a00 */
[----:B-1----:R-:W-:-:S05]  /*14b40*/  IMAD.MOV.U32 R0, RZ, RZ, R249 ;  /* 0x000000ffff007224 */ /* 0x002fca00078e00f9 */
[----:B------:R1:W-:Y:S04]  /*14b50*/  STL [R1+0x11b8], R0 ;  /* 0x0011b80001007387 */ /* 0x0003e80000100800 */
[----:B------:R-:W-:Y:S04]  /*14b60*/  STL [R1+0x11c4], R250 ;  /* 0x0011c4fa01007387 */ /* 0x000fe80000100800 */
[----:B------:R-:W5:Y:S01]  /*14b70*/  LDL.LU.64 R216, [R1+0x1218] ;  /* 0x0012180001d87983 */ /* 0x000f620000300a00 */
[----:B-1----:R-:W-:-:S03]  /*14b80*/  IMAD.MOV.U32 R0, RZ, RZ, R251 ;  /* 0x000000ffff007224 */ /* 0x002fc600078e00fb */
[----:B------:R-:W5:Y:S04]  /*14b90*/  LDL.LU.64 R218, [R1+0x1220] ;  /* 0x0012200001da7983 */ /* 0x000f680000300a00 */
[----:B------:R1:W-:Y:S04]  /*14ba0*/  STL [R1+0x11c0], R0 ;  /* 0x0011c00001007387 */ /* 0x0003e80000100800 */
[----:B------:R-:W-:Y:S04]  /*14bb0*/  STL [R1+0x11cc], R244 ;  /* 0x0011ccf401007387 */ /* 0x000fe80000100800 */
[----:B------:R-:W5:Y:S01]  /*14bc0*/  LDL.LU.64 R232, [R1+0x1228] ;  /* 0x0012280001e87983 */ /* 0x000f620000300a00 */
[----:B-1----:R-:W-:-:S03]  /*14bd0*/  MOV R0, R245 ;  /* 0x000000f500007202 */ /* 0x002fc60000000f00 */
[----:B------:R-:W5:Y:S04]  /*14be0*/  LDL.LU.64 R234, [R1+0x1230] ;  /* 0x0012300001ea7983 */ /* 0x000f680000300a00 */
        /* <DEDUP_REMOVED lines=8> */
[----:B-1----:R-:W-:-:S03]  /*14c70*/  IMAD.MOV.U32 R0, RZ, RZ, R29 ;  /* 0x000000ffff007224 */ /* 0x002fc600078e001d */
[----:B------:R-:W5:Y:S04]  /*14c80*/  LDL.LU.64 R246, [R1+0x1250] ;  /* 0x0012500001f67983 */ /* 0x000f680000300a00 */
[----:B------:R1:W-:Y:S04]  /*14c90*/  STL [R1+0x11d8], R0 ;  /* 0x0011d80001007387 */ /* 0x0003e80000100800 */
[----:B------:R1:W-:Y:S02]  /*14ca0*/  STL [R1+0x11e4], R30 ;  /* 0x0011e41e01007387 */ /* 0x0003e40000100800 */
[----:B-1----:R-:W-:-:S02]  /*14cb0*/  MOV R0, R31 ;  /* 0x0000001f00007202 */ /* 0x002fc40000000f00 */
[----:B------:R-:W5:Y:S04]  /*14cc0*/  LDL.LU.64 R28, [R1+0x1258] ;  /* 0x00125800011c7983 */ /* 0x000f680000300a00 */
[----:B------:R-:W5:Y:S04]  /*14cd0*/  LDL.LU.64 R30, [R1+0x1260] ;  /* 0x00126000011e7983 */ /* 0x000f680000300a00 */
[----:B------:R2:W-:Y:S02]  /*14ce0*/  STL [R1+0x11e0], R0 ;  /* 0x0011e00001007387 */ /* 0x0005e40000100800 */
[----:B--2---:R-:W-:-:S02]  /*14cf0*/  IMAD.MOV.U32 R0, RZ, RZ, R97 ;  /* 0x000000ffff007224 */ /* 0x004fc400078e0061 */
[----:B------:R1:W-:Y:S04]  /*14d00*/  STL [R1+0x11ec], R96 ;  /* 0x0011ec6001007387 */ /* 0x0003e80000100800 */
[----:B-1----:R-:W2:Y:S04]  /*14d10*/  LDL.LU.64 R96, [R1+0x1268] ;  /* 0x0012680001607983 */ /* 0x002ea80000300a00 */
[----:B------:R1:W-:Y:S04]  /*14d20*/  STL [R1+0x11e8], R0 ;  /* 0x0011e80001007387 */ /* 0x0003e80000100800 */
[----:B----4-:R-:W-:Y:S01]  /*14d30*/  STL [R1+0x11f4], R214 ;  /* 0x0011f4d601007387 */ /* 0x010fe20000100800 */
[----:B-1----:R-:W-:-:S03]  /*14d40*/  IMAD.MOV.U32 R0, RZ, RZ, R215 ;  /* 0x000000ffff007224 */ /* 0x002fc600078e00d7 */
[----:B---3--:R-:W-:Y:S04]  /*14d50*/  STL [R1+0x11fc], R98 ;  /* 0x0011fc6201007387 */ /* 0x008fe80000100800 */
[----:B------:R1:W-:Y:S02]  /*14d60*/  STL [R1+0x11f0], R0 ;  /* 0x0011f00001007387 */ /* 0x0003e40000100800 */
[----:B-1----:R-:W-:Y:S02]  /*14d70*/  MOV R0, R99 ;  /* 0x0000006300007202 */ /* 0x002fe40000000f00 */
[----:B------:R-:W3:Y:S04]  /*14d80*/  LDL.LU.64 R98, [R1+0x17c0] ;  /* 0x0017c00001627983 */ /* 0x000ee80000300a00 */
[----:B------:R1:W-:Y:S04]  /*14d90*/  STL [R1+0x11f8], R0 ;  /* 0x0011f80001007387 */ /* 0x0003e80000100800 */
[----:B-----5:R-:W-:Y:S01]  /*14da0*/  STL [R1+0x1204], R116 ;  /* 0x0012047401007387 */ /* 0x020fe20000100800 */
[----:B-1----:R-:W-:-:S03]  /*14db0*/  IMAD.MOV.U32 R0, RZ, RZ, R117 ;  /* 0x000000ffff007224 */ /* 0x002fc600078e0075 */
[----:B------:R-:W-:Y:S04]  /*14dc0*/  STL [R1+0x120c], R118 ;  /* 0x00120c7601007387 */ /* 0x000fe80000100800 */
[----:B------:R1:W-:Y:S02]  /*14dd0*/  STL [R1+0x1200], R0 ;  /* 0x0012000001007387 */ /* 0x0003e40000100800 */
[----:B-1----:R-:W-:Y:S02]  /*14de0*/  IMAD.MOV.U32 R0, RZ, RZ, R119 ;  /* 0x000000ffff007224 */ /* 0x002fe400078e0077 */
[----:B------:R-:W-:Y:S04]  /*14df0*/  STL [R1+0x1214], R216 ;  /* 0x001214d801007387 */ /* 0x000fe80000100800 */
[----:B------:R1:W-:Y:S04]  /*14e00*/  STL [R1+0x1208], R0 ;  /* 0x0012080001007387 */ /* 0x0003e80000100800 */
[----:B------:R-:W-:Y:S01]  /*14e10*/  STL [R1+0x121c], R218 ;  /* 0x00121cda01007387 */ /* 0x000fe20000100800 */
[----:B-1----:R-:W-:-:S05]  /*14e20*/  MOV R0, R217 ;  /* 0x000000d900007202 */ /* 0x002fca0000000f00 */
[----:B------:R1:W-:Y:S02]  /*14e30*/  STL [R1+0x1210], R0 ;  /* 0x0012100001007387 */ /* 0x0003e40000100800 */
[----:B-1----:R-:W-:Y:S02]  /*14e40*/  IMAD.MOV.U32 R0, RZ, RZ, R219 ;  /* 0x000000ffff007224 */ /* 0x002fe400078e00db */
[----:B------:R-:W-:Y:S04]  /*14e50*/  STL [R1+0x1224], R232 ;  /* 0x001224e801007387 */ /* 0x000fe80000100800 */
        /* <DEDUP_REMOVED lines=21> */
[----:B------:R1:W-:Y:S02]  /*14fb0*/  STL [R1+0x1250], R0 ;  /* 0x0012500001007387 */ /* 0x0003e40000100800 */
[----:B-1----:R-:W-:-:S05]  /*14fc0*/  MOV R0, R31 ;  /* 0x0000001f00007202 */ /* 0x002fca0000000f00 */
[----:B------:R1:W-:Y:S04]  /*14fd0*/  STL [R1+0x1258], R0 ;  /* 0x0012580001007387 */ /* 0x0003e80000100800 */
[----:B--2---:R2:W-:Y:S01]  /*14fe0*/  STL [R1+0x1264], R96 ;  /* 0x0012646001007387 */ /* 0x0045e20000100800 */
[----:B-1----:R-:W-:-:S03]  /*14ff0*/  IMAD.MOV.U32 R0, RZ, RZ, R97 ;  /* 0x000000ffff007224 */ /* 0x002fc600078e0061 */
[----:B------:R-:W4:Y:S04]  /*15000*/  LDL.LU.64 R28, [R1+0x15c0] ;  /* 0x0015c000011c7983 */ /* 0x000f280000300a00 */
[----:B------:R-:W-:Y:S04]  /*15010*/  STL [R1+0x1260], R0 ;  /* 0x0012600001007387 */ /* 0x000fe80000100800 */
[----:B---3--:R1:W-:Y:S04]  /*15020*/  STL [R1+0x126c], R98 ;  /* 0x00126c6201007387 */ /* 0x0083e80000100800 */
[----:B------:R-:W3:Y:S04]  /*15030*/  LDL.LU.64 R30, [R1+0x15c8] ;  /* 0x0015c800011e7983 */ /* 0x000ee80000300a00 */
[----:B--2---:R-:W2:Y:S04]  /*15040*/  LDL.LU.64 R96, [R1+0x15d0] ;  /* 0x0015d00001607983 */ /* 0x004ea80000300a00 */
[----:B------:R-:W5:Y:S01]  /*15050*/  LDL.LU.64 R248, [R1+0x15d8] ;  /* 0x0015d80001f87983 */ /* 0x000f620000300a00 */
[----:B------:R-:W-:-:S03]  /*15060*/  MOV R7, R99 ;  /* 0x0000006300077202 */ /* 0x000fc60000000f00 */
[----:B-1----:R-:W2:Y:S04]  /*15070*/  LDL.LU.64 R98, [R1+0x15e0] ;  /* 0x0015e00001627983 */ /* 0x002ea80000300a00 */
[----:B------:R-:W2:Y:S04]  /*15080*/  LDL.LU.64 R218, [R1+0x15e8] ;  /* 0x0015e80001da7983 */ /* 0x000ea80000300a00 */
[----:B------:R-:W1:Y:S04]  /*15090*/  S2R R247, SR_TID.X ;  /* 0x0000000000f77919 */ /* 0x000e680000002100 */
[----:B------:R-:W-:Y:S04]  /*150a0*/  STL [R1+0x1268], R7 ;  /* 0x0012680701007387 */ /* 0x000fe80000100800 */
[----:B------:R-:W-:Y:S04]  /*150b0*/  STL [R1+0x5d8], R18 ;  /* 0x0005d81201007387 */ /* 0x000fe80000100800 */
[----:B------:R-:W5:Y:S04]  /*150c0*/  LDL.LU.64 R250, [R1+0x15f0] ;  /* 0x0015f00001fa7983 */ /* 0x000f680000300a00 */
[----:B------:R-:W-:Y:S04]  /*150d0*/  STL [R1+0x5d0], R19 ;  /* 0x0005d01301007387 */ /* 0x000fe80000100800 */
[----:B------:R-:W5:Y:S01]  /*150e0*/  LDL.LU.64 R244, [R1+0x15f8] ;  /* 0x0015f80001f47983 */ /* 0x000f620000300a00 */
[C---:B-1----:R-:W-:Y:S01]  /*150f0*/  LOP3.LUT R5, R247.reuse, 0x7, RZ, 0xc0, !PT ;  /* 0x00000007f7057812 */ /* 0x042fe200078ec0ff */
[----:B------:R-:W-:-:S04]  /*15100*/  IMAD.SHL.U32 R4, R247, 0x2, RZ ;  /* 0x00000002f7047824 */ /* 0x000fc800078e00ff */
[----:B------:R-:W-:-:S05]  /*15110*/  IMAD R5, R5, 0x210, RZ ;  /* 0x0000021005057824 */ /* 0x000fca00078e02ff */
[----:B------:R-:W-:-:S05]  /*15120*/  LOP3.LUT R21, R5, 0x30, R4, 0x78, !PT ;  /* 0x0000003005157812 */ /* 0x000fca00078e7804 */
[----:B------:R-:W-:Y:S04]  /*15130*/  STL [R1+0x390], R21 ;  /* 0x0003901501007387 */ /* 0x000fe80000100800 */
[----:B------:R-:W-:Y:S04]  /*15140*/  STL [R1+0x5d4], R16 ;  /* 0x0005d41001007387 */ /* 0x000fe80000100800 */
[----:B------:R-:W-:Y:S04]  /*15150*/  STL [R1+0x5c8], R17 ;  /* 0x0005c81101007387 */ /* 0x000fe80000100800 */
[----:B------:R-:W5:Y:S04]  /*15160*/  LDL.LU.64 R232, [R1+0x1600] ;  /* 0x0016000001e87983 */ /* 0x000f680000300a00 */
[----:B------:R-:W-:Y:S04]  /*15170*/  STL [R1+0x5cc], R14 ;  /* 0x0005cc0e01007387 */ /* 0x000fe80000100800 */
[----:B------:R-:W-:Y:S04]  /*15180*/  STL [R1+0x5c0], R15 ;  /* 0x0005c00f01007387 */ /* 0x000fe80000100800 */
[----:B------:R-:W5:Y:S01]  /*15190*/  LDL.LU.64 R216, [R1+0x1608] ;  /* 0x0016080001d87983 */ /* 0x000f620000300a00 */
[----:B------:R-:W-:-:S02]  /*151a0*/  LOP3.LUT R0, R4, 0xc0, RZ, 0xc0, !PT ;  /* 0x000000c004007812 */ /* 0x000fc400078ec0ff */
[----:B------:R-:W-:Y:S01]  /*151b0*/  LOP3.LUT R6, R247, 0x3, RZ, 0xc0, !PT ;  /* 0x00000003f7067812 */ /* 0x000fe200078ec0ff */
[----:B------:R-:W-:Y:S01]  /*151c0*/  STL [R1+0x5c4], R12 ;  /* 0x0005c40c01007387 */ /* 0x000fe20000100800 */
[----:B------:R-:W-:-:S03]  /*151d0*/  LOP3.LUT R0, R0, 0x1c, R247, 0xf8, !PT ;  /* 0x0000001c00007812 */ /* 0x000fc600078ef8f7 */
[----:B------:R-:W-:Y:S04]  /*151e0*/  STL [R1+0x3bc], R13 ;  /* 0x0003bc0d01007387 */ /* 0x000fe80000100800 */
[----:B------:R-:W5:Y:S04]  /*151f0*/  LDL.LU.64 R246, [R1+0x1610] ;  /* 0x0016100001f67983 */ /* 0x000f680000300a00 */
[----:B----4-:R1:W-:Y:S01]  /*15200*/  STL [R1+0x3c4], R28 ;  /* 0x0003c41c01007387 */ /* 0x0103e20000100800 */
[----:B------:R-:W-:-:S03]  /*15210*/  IMAD.MOV.U32 R4, RZ, RZ, R29 ;  /* 0x000000ffff047224 */ /* 0x000fc600078e001d */
[----:B-1----:R-:W4:Y:S04]  /*15220*/  LDL.LU.64 R28, [R1+0x1618] ;  /* 0x00161800011c7983 */ /* 0x002f280000300a00 */
[----:B------:R1:W-:Y:S04]  /*15230*/  STL [R1+0x3c0], R4 ;  /* 0x0003c00401007387 */ /* 0x0003e80000100800 */
[----:B---3--:R3:W-:Y:S01]  /*15240*/  STL [R1+0x3cc], R30 ;  /* 0x0003cc1e01007387 */ /* 0x0087e20000100800 */
[----:B-1----:R-:W-:-:S03]  /*15250*/  IMAD.MOV.U32 R4, RZ, RZ, R31 ;  /* 0x000000ffff047224 */ /* 0x002fc600078e001f */
[----:B---3--:R-:W3:Y:S04]  /*15260*/  LDL.LU.64 R30, [R1+0x1620] ;  /* 0x00162000011e7983 */ /* 0x008ee80000300a00 */
[----:B------:R1:W-:Y:S04]  /*15270*/  STL [R1+0x3c8], R4 ;  /* 0x0003c80401007387 */ /* 0x0003e80000100800 */
[----:B--2---:R2:W-:Y:S01]  /*15280*/  STL [R1+0x3d4], R96 ;  /* 0x0003d46001007387 */ /* 0x0045e20000100800 */
[----:B-1----:R-:W-:-:S03]  /*15290*/  MOV R4, R97 ;  /* 0x0000006100047202 */ /* 0x002fc60000000f00 */
[----:B--2---:R-:W2:Y:S04]  /*152a0*/  LDL.LU.64 R96, [R1+0x1628] ;  /* 0x0016280001607983 */ /* 0x004ea80000300a00 */
[----:B------:R1:W-:Y:S04]  /*152b0*/  STL [R1+0x3d0], R4 ;  /* 0x0003d00401007387 */ /* 0x0003e80000100800 */
[----:B-----5:R-:W-:Y:S04]  /*152c0*/  STL [R1+0x3dc], R248 ;  /* 0x0003dcf801007387 */ /* 0x020fe80000100800 */
[----:B------:R-:W5:Y:S01]  /*152d0*/  LDL.LU.64 R234, [R1+0x1630] ;  /* 0x0016300001ea7983 */ /* 0x000f620000300a00 */
[----:B-1----:R-:W-:-:S05]  /*152e0*/  IMAD.MOV.U32 R4, RZ, RZ, R249 ;  /* 0x000000ffff047224 */ /* 0x002fca00078e00f9 */
[----:B------:R1:W-:Y:S04]  /*152f0*/  STL [R1+0x3d8], R4 ;  /* 0x0003d80401007387 */ /* 0x0003e80000100800 */
[----:B------:R1:W-:Y:S02]  /*15300*/  STL [R1+0x3e4], R98 ;  /* 0x0003e46201007387 */ /* 0x0003e40000100800 */
[----:B-1----:R-:W-:Y:S02]  /*15310*/  IMAD.MOV.U32 R4, RZ, RZ, R99 ;  /* 0x000000ffff047224 */ /* 0x002fe400078e0063 */
[----:B------:R-:W5:Y:S04]  /*15320*/  LDL.LU.64 R98, [R1+0x1638] ;  /* 0x0016380001627983 */ /* 0x000f680000300a00 */
[----:B------:R1:W-:Y:S04]  /*15330*/  STL [R1+0x3e0], R4 ;  /* 0x0003e00401007387 */ /* 0x0003e80000100800 */
        /* <DEDUP_REMOVED lines=20> */
[----:B------:R1:W-:Y:S02]  /*15480*/  STL [R1+0x408], R4 ;  /* 0x0004080401007387 */ /* 0x0003e40000100800 */
[----:B-1----:R-:W-:Y:S02]  /*15490*/  IMAD.MOV.U32 R4, RZ, RZ, R247 ;  /* 0x000000ffff047224 */ /* 0x002fe400078e00f7 */
[----:B------:R-:W5:Y:S04]  /*154a0*/  LDL.LU.64 R246, [R1+0x1668] ;  /* 0x0016680001f67983 */ /* 0x000f680000300a00 */
[----:B------:R1:W-:Y:S04]  /*154b0*/  STL [R1+0x410], R4 ;  /* 0x0004100401007387 */ /* 0x0003e80000100800 */
[----:B----4-:R4:W-:Y:S01]  /*154c0*/  STL [R1+0x41c], R28 ;  /* 0x00041c1c01007387 */ /* 0x0109e20000100800 */
[----:B-1----:R-:W-:-:S03]  /*154d0*/  MOV R4, R29 ;  /* 0x0000001d00047202 */ /* 0x002fc60000000f00 */
[----:B----4-:R-:W4:Y:S04]  /*154e0*/  LDL.LU.64 R28, [R1+0x1670] ;  /* 0x00167000011c7983 */ /* 0x010f280000300a00 */
[----:B------:R1:W-:Y:S04]  /*154f0*/  STL [R1+0x418], R4 ;  /* 0x0004180401007387 */ /* 0x0003e80000100800 */
[----:B---3--:R3:W-:Y:S01]  /*15500*/  STL [R1+0x424], R30 ;  /* 0x0004241e01007387 */ /* 0x0087e20000100800 */
[----:B-1----:R-:W-:-:S03]  /*15510*/  IMAD.MOV.U32 R4, RZ, RZ, R31 ;  /* 0x000000ffff047224 */ /* 0x002fc600078e001f */
[----:B---3--:R-:W3:Y:S04]  /*15520*/  LDL.LU.64 R30, [R1+0x1678] ;  /* 0x00167800011e7983 */ /* 0x008ee80000300a00 */
[----:B------:R1:W-:Y:S04]  /*15530*/  STL [R1+0x420], R4 ;  /* 0x0004200401007387 */ /* 0x0003e80000100800 */
[----:B--2---:R2:W-:Y:S01]  /*15540*/  STL [R1+0x42c], R96 ;  /* 0x00042c6001007387 */ /* 0x0045e20000100800 */
[----:B-1----:R-:W-:-:S03]  /*15550*/  IMAD.MOV.U32 R4, RZ, RZ, R97 ;  /* 0x000000ffff047224 */ /* 0x002fc600078e0061 */
[----:B--2---:R-:W2:Y:S04]  /*15560*/  LDL.LU.64 R96, [R1+0x1680] ;  /* 0x0016800001607983 */ /* 0x004ea80000300a00 */
[----:B------:R1:W-:Y:S04]  /*15570*/  STL [R1+0x428], R4 ;  /* 0x0004280401007387 */ /* 0x0003e80000100800 */
[----:B-----5:R5:W-:Y:S01]  /*15580*/  STL [R1+0x434], R234 ;  /* 0x000434ea01007387 */ /* 0x020be20000100800 */
[----:B-1----:R-:W-:-:S03]  /*15590*/  MOV R4, R235 ;  /* 0x000000eb00047202 */ /* 0x002fc60000000f00 */
[----:B-----5:R-:W5:Y:S04]  /*155a0*/  LDL.LU.64 R234, [R1+0x1688] ;  /* 0x0016880001ea7983 */ /* 0x020f680000300a00 */
[----:B------:R1:W-:Y:S04]  /*155b0*/  STL [R1+0x430], R4 ;  /* 0x0004300401007387 */ /* 0x0003e80000100800 */
[----:B------:R1:W-:Y:S02]  /*155c0*/  STL [R1+0x43c], R98 ;  /* 0x00043c6201007387 */ /* 0x0003e40000100800 */
[----:B-1----:R-:W-:-:S02]  /*155d0*/  IMAD.MOV.U32 R4, RZ, RZ, R99 ;  /* 0x000000ffff047224 */ /* 0x002fc400078e0063 */
        /* <DEDUP_REMOVED lines=18> */
[----:B------:R-:W5:Y:S04]  /*15700*/  LDL.LU.64 R244, [R1+0x16b0] ;  /* 0x0016b00001f47983 */ /* 0x000f680000300a00 */
[----:B------:R-:W5:Y:S01]  /*15710*/  LDL.LU.64 R216, [R1+0x16b8] ;  /* 0x0016b80001d87983 */ /* 0x000f620000300a00 */
[----:B-1----:R-:W-:-:S05]  /*15720*/  MOV R4, R233 ;  /* 0x000000e900047202 */ /* 0x002fca0000000f00 */
[----:B------:R1:W-:Y:S04]  /*15730*/  STL [R1+0x460], R4 ;  /* 0x0004600401007387 */ /* 0x0003e80000100800 */
[----:B------:R1:W-:Y:S02]  /*15740*/  STL [R1+0x46c], R246 ;  /* 0x00046cf601007387 */ /* 0x0003e40000100800 */
[----:B-1----:R-:W-:Y:S02]  /*15750*/  IMAD.MOV.U32 R4, RZ, RZ, R247 ;  /* 0x000000ffff047224 */ /* 0x002fe400078e00f7 */
[----:B------:R-:W5:Y:S04]  /*15760*/  LDL.LU.64 R246, [R1+0x16c0] ;  /* 0x0016c00001f67983 */ /* 0x000f680000300a00 */
[----:B------:R4:W-:Y:S02]  /*15770*/  STL [R1+0x468], R4 ;  /* 0x0004680401007387 */ /* 0x0009e40000100800 */
[----:B----4-:R-:W-:-:S02]  /*15780*/  IMAD.MOV.U32 R4, RZ, RZ, R29 ;  /* 0x000000ffff047224 */ /* 0x010fc400078e001d */
[----:B------:R1:W-:Y:S04]  /*15790*/  STL [R1+0x474], R28 ;  /* 0x0004741c01007387 */ /* 0x0003e80000100800 */
[----:B-1----:R-:W4:Y:S04]  /*157a0*/  LDL.LU.64 R28, [R1+0x16c8] ;  /* 0x0016c800011c7983 */ /* 0x002f280000300a00 */
[----:B------:R1:W-:Y:S04]  /*157b0*/  STL [R1+0x470], R4 ;  /* 0x0004700401007387 */ /* 0x0003e80000100800 */
[----:B---3--:R3:W-:Y:S04]  /*157c0*/  STL [R1+0x47c], R30 ;  /* 0x00047c1e01007387 */ /* 0x0087e80000100800 */
[----:B------:R-:W4:Y:S01]  /*157d0*/  LDL.LU.64 R218, [R1+0x16d0] ;  /* 0x0016d00001da7983 */ /* 0x000f220000300a00 */
[----:B-1----:R-:W-:-:S03]  /*157e0*/  MOV R4, R31 ;  /* 0x0000001f00047202 */ /* 0x002fc60000000f00 */
[----:B--2---:R-:W-:Y:S04]  /*157f0*/  STL [R1+0x484], R96 ;  /* 0x0004846001007387 */ /* 0x004fe80000100800 */
[----:B------:R1:W-:Y:S04]  /*15800*/  STL [R1+0x478], R4 ;  /* 0x0004780401007387 */ /* 0x0003e80000100800 */
[----:B---3--:R-:W2:Y:S01]  /*15810*/  LDL.LU.64 R30, [R1+0x16d8] ;  /* 0x0016d800011e7983 */ /* 0x008ea20000300a00 */
[----:B-1----:R-:W-:-:S03]  /*15820*/  IMAD.MOV.U32 R4, RZ, RZ, R97 ;  /* 0x000000ffff047224 */ /* 0x002fc600078e0061 */
[----:B-----5:R-:W-:Y:S04]  /*15830*/  STL [R1+0x48c], R234 ;  /* 0x00048cea01007387 */ /* 0x020fe80000100800 */
[----:B------:R1:W-:Y:S04]  /*15840*/  STL [R1+0x480], R4 ;  /* 0x0004800401007387 */ /* 0x0003e80000100800 */
[----:B------:R-:W3:Y:S04]  /*15850*/  LDL.LU.64 R96, [R1+0x16e0] ;  /* 0x0016e00001607983 */ /* 0x000ee80000300a00 */
[----:B------:R-:W3:Y:S01]  /*15860*/  LDL.LU.64 R232, [R1+0x16e8] ;  /* 0x0016e80001e87983 */ /* 0x000ee20000300a00 */
[----:B-1----:R-:W-:-:S05]  /*15870*/  IMAD.MOV.U32 R4, RZ, RZ, R235 ;  /* 0x000000ffff047224 */ /* 0x002fca00078e00eb */
[----:B------:R1:W-:Y:S04]  /*15880*/  STL [R1+0x488], R4 ;  /* 0x0004880401007387 */ /* 0x0003e80000100800 */
[----:B------:R1:W-:Y:S02]  /*15890*/  STL [R1+0x494], R98 ;  /* 0x0004946201007387 */ /* 0x0003e40000100800 */
[----:B-1----:R-:W-:Y:S02]  /*158a0*/  MOV R4, R99 ;  /* 0x0000006300047202 */ /* 0x002fe40000000f00 */
[----:B------:R-:W3:Y:S04]  /*158b0*/  LDL.LU.64 R98, [R1+0x16f0] ;  /* 0x0016f00001627983 */ /* 0x000ee80000300a00 */
[----:B------:R1:W-:Y:S04]  /*158c0*/  STL [R1+0x490], R4 ;  /* 0x0004900401007387 */ /* 0x0003e80000100800 */
[----:B------:R1:W-:Y:S04]  /*158d0*/  STL [R1+0x49c], R248 ;  /* 0x00049cf801007387 */ /* 0x0003e80000100800 */
[----:B------:R-:W3:Y:S01]  /*158e0*/  LDL.LU.64 R234, [R1+0x16f8] ;  /* 0x0016f80001ea7983 */ /* 0x000ee20000300a00 */
[----:B-1----:R-:W-:-:S05]  /*158f0*/  IMAD.MOV.U32 R4, RZ, RZ, R249 ;  /* 0x000000ffff047224 */ /* 0x002fca00078e00f9 */
[----:B------:R1:W-:Y:S04]  /*15900*/  STL [R1+0x498], R4 ;  /* 0x0004980401007387 */ /* 0x0003e80000100800 */
[----:B------:R-:W-:Y:S04]  /*15910*/  STL [R1+0x4a4], R118 ;  /* 0x0004a47601007387 */ /* 0x000fe80000100800 */
[----:B------:R-:W3:Y:S01]  /*15920*/  LDL.LU.64 R248, [R1+0x1700] ;  /* 0x0017000001f87983 */ /* 0x000ee20000300a00 */
[----:B-1----:R-:W-:-:S03]  /*15930*/  IMAD.MOV.U32 R4, RZ, RZ, R119 ;  /* 0x000000ffff047224 */ /* 0x002fc600078e0077 */
[----:B------:R-:W-:Y:S04]  /*15940*/  STL [R1+0x4ac], R250 ;  /* 0x0004acfa01007387 */ /* 0x000fe80000100800 */
[----:B------:R1:W-:Y:S02]  /*15950*/  STL [R1+0x4a0], R4 ;  /* 0x0004a00401007387 */ /* 0x0003e40000100800 */
[----:B-1----:R-:W-:Y:S02]  /*15960*/  MOV R4, R251 ;  /* 0x000000fb00047202 */ /* 0x002fe40000000f00 */
[----:B------:R-:W3:Y:S04]  /*15970*/  LDL.LU.64 R250, [R1+0x1708] ;  /* 0x0017080001fa7983 */ /* 0x000ee80000300a00 */
[----:B------:R1:W-:Y:S04]  /*15980*/  STL [R1+0x4a8], R4 ;  /* 0x0004a80401007387 */ /* 0x0003e80000100800 */
[----:B------:R1:W-:Y:S02]  /*15990*/  STL [R1+0x4b4], R244 ;  /* 0x0004b4f401007387 */ /* 0x0003e40000100800 */
[----:B-1----:R-:W-:-:S02]  /*159a0*/  IMAD.MOV.U32 R4, RZ, RZ, R245 ;  /* 0x000000ffff047224 */ /* 0x002fc400078e00f5 */
[----:B------:R-:W-:Y:S04]  /*159b0*/  STL [R1+0x4bc], R216 ;  /* 0x0004bcd801007387 */ /* 0x000fe80000100800 */
[----:B------:R1:W-:Y:S04]  /*159c0*/  STL [R1+0x4b0], R4 ;  /* 0x0004b00401007387 */ /* 0x0003e80000100800 */
[----:B------:R-:W3:Y:S01]  /*159d0*/  LDL.LU.64 R244, [R1+0x1710] ;  /* 0x0017100001f47983 */ /* 0x000ee20000300a00 */
[----:B-1----:R-:W-:-:S03]  /*159e0*/  IMAD.MOV.U32 R4, RZ, RZ, R217 ;  /* 0x000000ffff047224 */ /* 0x002fc600078e00d9 */
[----:B------:R-:W-:Y:S04]  /*159f0*/  STL [R1+0x4c4], R246 ;  /* 0x0004c4f601007387 */ /* 0x000fe80000100800 */
[----:B------:R1:W-:Y:S02]  /*15a00*/  STL [R1+0x4b8], R4 ;  /* 0x0004b80401007387 */ /* 0x0003e40000100800 */
[----:B-1----:R-:W-:Y:S02]  /*15a10*/  MOV R4, R247 ;  /* 0x000000f700047202 */ /* 0x002fe40000000f00 */
[----:B------:R-:W3:Y:S04]  /*15a20*/  LDL.LU.64 R246, [R1+0x1718] ;  /* 0x0017180001f67983 */ /* 0x000ee80000300a00 */
[----:B------:R4:W-:Y:S02]  /*15a30*/  STL [R1+0x4c0], R4 ;  /* 0x0004c00401007387 */ /* 0x0009e40000100800 */
[----:B----4-:R-:W-:-:S02]  /*15a40*/  IMAD.MOV.U32 R4, RZ, RZ, R29 ;  /* 0x000000ffff047224 */ /* 0x010fc400078e001d */
[----:B------:R1:W-:Y:S04]  /*15a50*/  STL [R1+0x4cc], R28 ;  /* 0x0004cc1c01007387 */ /* 0x0003e80000100800 */
[----:B------:R-:W-:Y:S04]  /*15a60*/  STL [R1+0x4d4], R218 ;  /* 0x0004d4da01007387 */ /* 0x000fe80000100800 */
[----:B------:R4:W-:Y:S04]  /*15a70*/  STL [R1+0x4c8], R4 ;  /* 0x0004c80401007387 */ /* 0x0009e80000100800 */
[----:B-1----:R-:W5:Y:S01]  /*15a80*/  LDL.LU.64 R28, [R1+0x1720] ;  /* 0x00172000011c7983 */ /* 0x002f620000300a00 */
[----:B----4-:R-:W-:-:S03]  /*15a90*/  IMAD.MOV.U32 R4, RZ, RZ, R219 ;  /* 0x000000ffff047224 */ /* 0x010fc600078e00db */
[----:B--2---:R-:W-:Y:S04]  /*15aa0*/  STL [R1+0x4dc], R30 ;  /* 0x0004dc1e01007387 */ /* 0x004fe80000100800 */
[----:B------:R1:W-:Y:S02]  /*15ab0*/  STL [R1+0x4d0], R4 ;  /* 0x0004d00401007387 */ /* 0x0003e40000100800 */
[----:B-1----:R-:W-:Y:S02]  /*15ac0*/  MOV R4, R31 ;  /* 0x0000001f00047202 */ /* 0x002fe40000000f00 */
[----:B------:R-:W2:Y:S04]  /*15ad0*/  LDL.LU.64 R30, [R1+0x1728] ;  /* 0x00172800011e7983 */ /* 0x000ea80000300a00 */
[----:B------:R1:W-:Y:S04]  /*15ae0*/  STL [R1+0x4d8], R4 ;  /* 0x0004d80401007387 */ /* 0x0003e80000100800 */
[----:B---3--:R3:W-:Y:S01]  /*15af0*/  STL [R1+0x4e4], R96 ;  /* 0x0004e46001007387 */ /* 0x0087e20000100800 */
[----:B-1----:R-:W-:-:S03]  /*15b00*/  IMAD.MOV.U32 R4, RZ, RZ, R97 ;  /* 0x000000ffff047224 */ /* 0x002fc600078e0061 */
[----:B------:R-:W-:Y:S04]  /*15b10*/  STL [R1+0x4ec], R232 ;  /* 0x0004ece801007387 */ /* 0x000fe80000100800 */
[----:B------:R1:W-:Y:S04]  /*15b20*/  STL [R1+0x4e0], R4 ;  /* 0x0004e00401007387 */ /* 0x0003e80000100800 */
[----:B---3--:R-:W3:Y:S01]  /*15b30*/  LDL.LU.64 R96, [R1+0x1730] ;  /* 0x0017300001607983 */ /* 0x008ee20000300a00 */
[----:B-1----:R-:W-:-:S03]  /*15b40*/  IMAD.MOV.U32 R4, RZ, RZ, R233 ;  /* 0x000000ffff047224 */ /* 0x002fc600078e00e9 */
[----:B------:R-:W-:Y:S04]  /*15b50*/  STL [R1+0x4f4], R98 ;  /* 0x0004f46201007387 */ /* 0x000fe80000100800 */
[----:B------:R1:W-:Y:S02]  /*15b60*/  STL [R1+0x4e8], R4 ;  /* 0x0004e80401007387 */ /* 0x0003e40000100800 */
[----:B-1----:R-:W-:Y:S02]  /*15b70*/  MOV R4, R99 ;  /* 0x0000006300047202 */ /* 0x002fe40000000f00 */
        /* <DEDUP_REMOVED lines=8> */
[----:B-1----:R-:W-:-:S05]  /*15c00*/  IMAD.MOV.U32 R4, RZ, RZ, R249 ;  /* 0x000000ffff047224 */ /* 0x002fca00078e00f9 */
[----:B------:R1:W-:Y:S04]  /*15c10*/  STL [R1+0x500], R4 ;  /* 0x0005000401007387 */ /* 0x0003e80000100800 */
[----:B------:R-:W-:Y:S04]  /*15c20*/  STL [R1+0x50c], R250 ;  /* 0x00050cfa01007387 */ /* 0x000fe80000100800 */
[----:B------:R-:W4:Y:S01]  /*15c30*/  LDL.LU.64 R116, [R1+0x1750] ;  /* 0x0017500001747983 */ /* 0x000f220000300a00 */
[----:B-1----:R-:W-:-:S03]  /*15c40*/  MOV R4, R251 ;  /* 0x000000fb00047202 */ /* 0x002fc60000000f00 */
        /* <DEDUP_REMOVED lines=12> */
[----:B-----5:R-:W-:Y:S04]  /*15d10*/  STL [R1+0x524], R28 ;  /* 0x0005241c01007387 */ /* 0x020fe80000100800 */
[----:B------:R-:W5:Y:S01]  /*15d20*/  LDL.LU.64 R248, [R1+0x1780] ;  /* 0x0017800001f87983 */ /* 0x000f620000300a00 */
[----:B-1----:R-:W-:-:S03]  /*15d30*/  MOV R4, R29 ;  /* 0x0000001d00047202 */ /* 0x002fc60000000f00 */
        /* <DEDUP_REMOVED lines=9> */
[----:B-1----:R-:W-:-:S03]  /*15dd0*/  IMAD.MOV.U32 R4, RZ, RZ, R97 ;  /* 0x000000ffff047224 */ /* 0x002fc600078e0061 */
[----:B------:R-:W2:Y:S04]  /*15de0*/  LDL.LU.64 R30, [R1+0x17a8] ;  /* 0x0017a800011e7983 */ /* 0x000ea80000300a00 */
[----:B------:R1:W-:Y:S04]  /*15df0*/  STL [R1+0x530], R4 ;  /* 0x0005300401007387 */ /* 0x0003e80000100800 */
[----:B----4-:R4:W-:Y:S04]  /*15e00*/  STL [R1+0x53c], R98 ;  /* 0x00053c6201007387 */ /* 0x0109e80000100800 */
[----:B---3--:R-:W3:Y:S01]  /*15e10*/  LDL.LU.64 R96, [R1+0x17b0] ;  /* 0x0017b00001607983 */ /* 0x008ee20000300a00 */
[----:B-1----:R-:W-:-:S03]  /*15e20*/  MOV R4, R99 ;  /* 0x0000006300047202 */ /* 0x002fc60000000f00 */
[----:B----4-:R-:W4:Y:S04]  /*15e30*/  LDL.LU.64 R98, [R1+0x17b8] ;  /* 0x0017b80001627983 */ /* 0x010f280000300a00 */
[----:B------:R1:W-:Y:S04]  /*15e40*/  STL [R1+0x538], R4 ;  /* 0x0005380401007387 */ /* 0x0003e80000100800 */
[----:B------:R-:W-:Y:S01]  /*15e50*/  STL [R1+0x544], R212 ;  /* 0x000544d401007387 */ /* 0x000fe20000100800 */
        /* <DEDUP_REMOVED lines=21> */
[----:B-1----:R-:W-:Y:S01]  /*15fb0*/  IMAD.MOV.U32 R4, RZ, RZ, R235 ;  /* 0x000000ffff047224 */ /* 0x002fe200078e00eb */
[----:B------:R-:W-:-:S04]  /*15fc0*/  SHF.R.S32.HI R20, RZ, 0x1f, R252 ;  /* 0x0000001fff147819 */ /* 0x000fc800000114fc */
[----:B------:R-:W-:-:S04]  /*15fd0*/  LEA.HI R20, R20, R252, RZ, 0x7 ;  /* 0x000000fc14147211 */ /* 0x000fc800078f38ff */
[----:B------:R-:W-:Y:S01]  /*15fe0*/  SHF.R.S32.HI R12, RZ, 0x7, R20 ;  /* 0x00000007ff0c7819 */ /* 0x000fe20000011414 */
[----:B-----5:R-:W-:Y:S04]  /*15ff0*/  STL [R1+0x584], R248 ;  /* 0x000584f801007387 */ /* 0x020fe80000100800 */
[----:B------:R1:W-:Y:S04]  /*16000*/  STL [R1+0x578], R4 ;  /* 0x0005780401007387 */ /* 0x0003e80000100800 */
[----:B------:R-:W-:Y:S01]  /*16010*/  STL [R1+0x58c], R250 ;  /* 0x00058cfa01007387 */ /* 0x000fe20000100800 */
[----:B-1----:R-:W-:-:S05]  /*16020*/  MOV R4, R249 ;  /* 0x000000f900047202 */ /* 0x002fca0000000f00 */
[----:B------:R1:W-:Y:S02]  /*16030*/  STL [R1+0x580], R4 ;  /* 0x0005800401007387 */ /* 0x0003e40000100800 */
[----:B-1----:R-:W-:Y:S02]  /*16040*/  IMAD.MOV.U32 R4, RZ, RZ, R251 ;  /* 0x000000ffff047224 */ /* 0x002fe400078e00fb */
[----:B--2---:R-:W-:Y:S04]  /*16050*/  STL [R1+0x594], R244 ;  /* 0x000594f401007387 */ /* 0x004fe80000100800 */
        /* <DEDUP_REMOVED lines=10> */
[----:B---3--:R-:W-:Y:S01]  /*16100*/  STL [R1+0x5b4], R96 ;  /* 0x0005b46001007387 */ /* 0x008fe20000100800 */
[----:B-1----:R-:W-:-:S05]  /*16110*/  IMAD.MOV.U32 R4, RZ, RZ, R31 ;  /* 0x000000ffff047224 */ /* 0x002fca00078e001f */
[----:B------:R1:W-:Y:S04]  /*16120*/  STL [R1+0x5a8], R4 ;  /* 0x0005a80401007387 */ /* 0x0003e80000100800 */
[----:B----4-:R-:W-:Y:S01]  /*16130*/  STL [R1+0x5bc], R98 ;  /* 0x0005bc6201007387 */ /* 0x010fe20000100800 */
[----:B-1----:R-:W-:-:S05]  /*16140*/  MOV R4, R97 ;  /* 0x0000006100047202 */ /* 0x002fca0000000f00 */
[----:B------:R1:W-:Y:S02]  /*16150*/  STL [R1+0x5b0], R4 ;  /* 0x0005b00401007387 */ /* 0x0003e40000100800 */
[----:B-1----:R-:W-:-:S05]  /*16160*/  IMAD.MOV.U32 R4, RZ, RZ, R99 ;  /* 0x000000ffff047224 */ /* 0x002fca00078e0063 */
[----:B------:R1:W-:Y:S04]  /*16170*/  STL [R1+0x5b8], R4 ;  /* 0x0005b80401007387 */ /* 0x0003e80000100800 */
[----:B------:R-:W-:Y:S04]  /*16180*/  STL [R1+0x3a8], RZ ;  /* 0x0003a8ff01007387 */ /* 0x000fe80000100800 */
        /* <DEDUP_REMOVED lines=20> */
[----:B------:R2:W-:Y:S04]  /*162d0*/  STL [R1+0x15bc], R12 ;  /* 0x0015bc0c01007387 */ /* 0x0005e80000100800 */
[----:B------:R3:W-:Y:S04]  /*162e0*/  STL [R1+0xf0], RZ ;  /* 0x0000f0ff01007387 */ /* 0x0007e80000100800 */
        /* <DEDUP_REMOVED lines=34> */
[----:B------:R3:W-:Y:S01]  /*16510*/  STL [R1+0x6c], RZ ;  /* 0x00006cff01007387 */ /* 0x0007e20000100800 */
[----:B------:R-:W-:-:S03]  /*16520*/  IADD3 R14, R12, -0x1, RZ ;  /* 0xffffffff0c0e7810 */ /* 0x000fc60007ffe0ff */
[----:B------:R3:W-:Y:S01]  /*16530*/  STL [R1+0x30], RZ ;  /* 0x000030ff01007387 */ /* 0x0007e20000100800 */
[----:B------:R-:W-:-:S03]  /*16540*/  LOP3.LUT R13, R21, 0x40, RZ, 0x3c, !PT ;  /* 0x00000040150d7812 */ /* 0x000fc600078e3cff */
[----:B------:R3:W-:Y:S04]  /*16550*/  STL [R1+0x34], RZ ;  /* 0x000034ff01007387 */ /* 0x0007e80000100800 */
[----:B------:R3:W-:Y:S04]  /*16560*/  STL [R1+0x38], RZ ;  /* 0x000038ff01007387 */ /* 0x0007e80000100800 */
[----:B------:R3:W-:Y:S04]  /*16570*/  STL [R1+0x3c], RZ ;  /* 0x00003cff01007387 */ /* 0x0007e80000100800 */
[----:B------:R3:W-:Y:S04]  /*16580*/  STL [R1+0x20], RZ ;  /* 0x000020ff01007387 */ /* 0x0007e80000100800 */
[----:B------:R3:W-:Y:S04]  /*16590*/  STL [R1+0x24], RZ ;  /* 0x000024ff01007387 */ /* 0x0007e80000100800 */
[----:B------:R3:W-:Y:S04]  /*165a0*/  STL [R1+0x28], RZ ;  /* 0x000028ff01007387 */ /* 0x0007e80000100800 */
[----:B------:R3:W-:Y:S04]  /*165b0*/  STL [R1+0x2c], RZ ;  /* 0x00002cff01007387 */ /* 0x0007e80000100800 */
[----:B------:R3:W-:Y:S04]  /*165c0*/  STL [R1+0x15c4], R14 ;  /* 0x0015c40e01007387 */ /* 0x0007e80000100800 */
[----:B------:R3:W-:Y:S01]  /*165d0*/  STL [R1+0x15c0], R13 ;  /* 0x0015c00d01007387 */ /* 0x0007e20000100800 */
[----:B------:R-:W-:-:S02]  /*165e0*/  IMAD.SHL.U32 R252, R2, 0x80, RZ ;  /* 0x0000008002fc7824 */ /* 0x000fc400078e00ff */
[----:B------:R-:W-:Y:S01]  /*165f0*/  IMAD R6, R6, 0x820, RZ ;  /* 0x0000082006067824 */ /* 0x000fe200078e02ff */
[----:B------:R-:W-:Y:S02]  /*16600*/  ULDC UR4, c[0x0][0x18c] ;  /* 0x0000630000047ab9 */ /* 0x000fe40000000800 */
[----:B------:R-:W-:Y:S01]  /*16610*/  USHF.L.U32 UR4, UR4, 0x7, URZ ;  /* 0x0000000704047899 */ /* 0x000fe2000800063f */
[----:B------:R-:W-:Y:S02]  /*16620*/  SHF.R.S32.HI R2, RZ, 0x1f, R252 ;  /* 0x0000001fff027819 */ /* 0x000fe400000114fc */
[----:B------:R-:W-:Y:S01]  /*16630*/  LOP3.LUT R0, R6, R0, RZ, 0x3c, !PT ;  /* 0x0000000006007212 */ /* 0x000fe200078e3cff */
[----:B------:R-:W-:Y:S01]  /*16640*/  USHF.R.S32.HI UR5, URZ, 0x1f, UR4 ;  /* 0x0000001f3f057899 */ /* 0x000fe20008011404 */
[C---:B------:R-:W-:Y:S01]  /*16650*/  SHF.L.U64.HI R2, R252.reuse, 0x2, R2 ;  /* 0x00000002fc027819 */ /* 0x040fe20000010202 */
[----:B------:R-:W-:Y:S01]  /*16660*/  CS2R R120, SRZ ;  /* 0x0000000000787805 */ /* 0x000fe2000001ff00 */
        /* <DEDUP_REMOVED lines=51> */
[----:B-1----:R-:W-:Y:S01]  /*169a0*/  CS2R R4, SRZ ;  /* 0x0000000000047805 */ /* 0x002fe2000001ff00 */
        /* <DEDUP_REMOVED lines=23> */
[----:B------:R-:W-:Y:S01]  /*16b20*/  SHF.L.U32 R252, R252, 0x2, RZ ;  /* 0x00000002fcfc7819 */ /* 0x000fe200000006ff */
        /* <DEDUP_REMOVED lines=20> */
[----:B--2---:R-:W-:Y:S01]  /*16c70*/  LOP3.LUT R12, R0, 0x20, RZ, 0x3c, !PT ;  /* 0x00000020000c7812 */ /* 0x004fe200078e3cff */
[----:B------:R-:W-:-:S02]  /*16c80*/  USHF.L.U32 UR8, UR4, 0x2, URZ ;  /* 0x0000000204087899 */ /* 0x000fc4000800063f */
[----:B---3--:R-:W-:Y:S02]  /*16c90*/  USHF.L.U64.HI UR5, UR4, 0x2, UR5 ;  /* 0x0000000204057899 */ /* 0x008fe40008010205 */
.L_x_1:
[----:B------:R-:W2:Y:S01]  /*16ca0*/  LDL.LU.64 R236, [R1+0x1e0] ;  /* 0x0001e00001ec7983 */ /* 0x000ea20000300a00 */
[----:B------:R-:W-:-:S04]  /*16cb0*/  DEPBAR.LE SB0, 0x0 ;  /* 0x000080000000791a */ /* 0x000fc80000000000 */
[----:B------:R-:W2:Y:S04]  /*16cc0*/  LDL.LU.64 R238, [R1+0x1e8] ;  /* 0x0001e80001ee7983 */ /* 0x000ea80000300a00 */
[----:B------:R-:W3:Y:S04]  /*16cd0*/  LDL.LU.64 R240, [R1+0x1d0] ;  /* 0x0001d00001f07983 */ /* 0x000ee80000300a00 */
[----:B------:R-:W3:Y:S04]  /*16ce0*/  LDL.LU.64 R242, [R1+0x1d8] ;  /* 0x0001d80001f27983 */ /* 0x000ee80000300a00 */
[----:B------:R-:W4:Y:S04]  /*16cf0*/  LDL.LU.64 R92, [R1+0x1c0] ;  /* 0x0001c000015c7983 */ /* 0x000f280000300a00 */
[----:B------:R-:W4:Y:S04]  /*16d00*/  LDL.LU.64 R94, [R1+0x1c8] ;  /* 0x0001c800015e7983 */ /* 0x000f280000300a00 */
[----:B------:R-:W5:Y:S04]  /*16d10*/  LDL.LU.64 R88, [R1+0x200] ;  /* 0x0002000001587983 */ /* 0x000f680000300a00 */
[----:B------:R-:W5:Y:S04]  /*16d20*/  LDL.LU.64 R90, [R1+0x208] ;  /* 0x00020800015a7983 */ /* 0x000f680000300a00 */
[----:B------:R-:W-:Y:S04]  /*16d30*/  STL [R1+0x2374], R28 ;  /* 0x0023741c01007387 */ /* 0x000fe80000100800 */
[----:B------:R1:W-:Y:S04]  /*16d40*/  STL [R1+0x2370], R29 ;  /* 0x0023701d01007387 */ /* 0x0003e80000100800 */
[----:B------:R-:W-:Y:S04]  /*16d50*/  STL [R1+0x236c], R30 ;  /* 0x00236c1e01007387 */ /* 0x000fe80000100800 */
[----:B------:R1:W-:Y:S04]  /*16d60*/  STL [R1+0x2368], R31 ;  /* 0x0023681f01007387 */ /* 0x0003e80000100800 */
[----:B-1----:R-:W2:Y:S04]  /*16d70*/  LDL.LU.64 R28, [R1+0x1f0] ;  /* 0x0001f000011c7983 */ /* 0x002ea80000300a00 */
[----:B------:R-:W-:Y:S06]  /*16d80*/  BAR.SYNC.DEFER_BLOCKING 0x0 ;  /* 0x0000000000007b1d */ /* 0x000fec0000010000 */
[----:B------:R-:W2:Y:S04]  /*16d90*/  LDL.LU.64 R30, [R1+0x1f8] ;  /* 0x0001f800011e7983 */ /* 0x000ea80000300a00 */
[----:B------:R-:W-:Y:S04]  /*16da0*/  STL [R1+0x2364], R96 ;  /* 0x0023646001007387 */ /* 0x000fe80000100800 */
[----:B------:R-:W-:Y:S04]  /*16db0*/  STL [R1+0x2360], R97 ;  /* 0x0023606101007387 */ /* 0x000fe80000100800 */
[----:B------:R-:W-:Y:S04]  /*16dc0*/  STL [R1+0x235c], R98 ;  /* 0x00235c6201007387 */ /* 0x000fe80000100800 */
[----:B------:R-:W-:Y:S04]  /*16dd0*/  STL [R1+0x2358], R99 ;  /* 0x0023586301007387 */ /* 0x000fe80000100800 */
[----:B------:R-:W2:Y:S01]  /*16de0*/  LDL R252, [R1+0x390] ;  /* 0x0003900001fc7983 */ /* 0x000ea20000100800 */
[----:B------:R-:W-:-:S03]  /*16df0*/  LOP3.LUT R3, R0, 0x20, RZ, 0x3c, !PT ;  /* 0x0000002000037812 */ /* 0x000fc600078e3cff */
[----:B------:R-:W-:Y:S04]  /*16e00*/  LDS R80, [R0] ;  /* 0x0000000000507984 */ /* 0x000fe80000000800 */
[----:B------:R-:W-:Y:S04]  /*16e10*/  LDS R82, [R0+0x2000] ;  /* 0x0020000000527984 */ /* 0x000fe80000000800 */
[----:B------:R-:W-:Y:S04]  /*16e20*/  LDS R81, [R3] ;  /* 0x0000000003517984 */ /* 0x000fe80000000800 */
[----:B------:R-:W-:Y:S04]  /*16e30*/  LDS R83, [R3+0x2000] ;  /* 0x0020000003537984 */ /* 0x000fe80000000800 */
[----:B------:R-:W-:Y:S04]  /*16e40*/  LDS R84, [R0+0x100] ;  /* 0x0001000000547984 */ /* 0x000fe80000000800 */
[----:B------:R-:W-:Y:S04]  /*16e50*/  LDS R86, [R0+0x2100] ;  /* 0x0021000000567984 */ /* 0x000fe80000000800 */
[----:B------:R-:W-:Y:S04]  /*16e60*/  LDS R85, [R3+0x100] ;  /* 0x0001000003557984 */ /* 0x000fe80000000800 */
[----:B------:R-:W-:Y:S04]  /*16e70*/  LDS R87, [R3+0x2100] ;  /* 0x0021000003577984 */ /* 0x000fe80000000800 */
[----:B------:R-:W-:Y:S04]  /*16e80*/  STL [R1+0x1968], R2 ;  /* 0x0019680201007387 */ /* 0x000fe80000100800 */
[----:B--2---:R-:W1:Y:S04]  /*16e90*/  LDSM.16.M88.4 R32, [R252+0x40000] ;  /* 0x04000000fc20783b */ /* 0x004e680000000200 */
[----:B------:R-:W2:Y:S04]  /*16ea0*/  LDSM.16.M88.4 R68, [R252+0x41000] ;  /* 0x04100000fc44783b */ /* 0x000ea80000000200 */
[----:B------:R-:W-:Y:S04]  /*16eb0*/  LDSM.16.M88.4 R76, [R252+0x42000] ;  /* 0x04200000fc4c783b */ /* 0x000fe80000000200 */
[----:B------:R-:W4:Y:S04]  /*16ec0*/  LDSM.16.M88.4 R72, [R252+0x43000] ;  /* 0x04300000fc48783b */ /* 0x000f280000000200 */
[----:B------:R-:W3:Y:S04]  /*16ed0*/  LDSM.16.M88.4 R24, [R252+0x44000] ;  /* 0x04400000fc18783b */ /* 0x000ee80000000200 */
[----:B------:R-:W5:Y:S04]  /*16ee0*/  LDSM.16.M88.4 R20, [R252+0x45000] ;  /* 0x04500000fc14783b */ /* 0x000f680000000200 */
[----:B------:R-:W5:Y:S04]  /*16ef0*/  LDSM.16.M88.4 R16, [R252+0x46000] ;  /* 0x04600000fc10783b */ /* 0x000f680000000200 */
[----:B------:R-:W5:Y:S01]  /*16f00*/  LDSM.16.M88.4 R12, [R252+0x47000] ;  /* 0x04700000fc0c783b */ /* 0x000f620000000200 */
[C---:B-1----:R-:W-:Y:S08]  /*16f10*/  HMMA.1688.F32.TF32 R96, R80.reuse, R32, R28 ;  /* 0x000000205060723c */ /* 0x042ff0000008101c */
[C---:B--2---:R-:W-:Y:S08]  /*16f20*/  HMMA.1688.F32.TF32 R28, R80.reuse, R68, R236 ;  /* 0x00000044501c723c */ /* 0x044ff000000810ec */
[----:B----4-:R-:W-:Y:S01]  /*16f30*/  HMMA.1688.F32.TF32 R92, R80, R72, R92 ;  /* 0x00000048505c723c */ /* 0x010fe2000008105c */
[----:B---3--:R-:W-:Y:S04]  /*16f40*/  STL [R1+0x2340], R26 ;  /* 0x0023401a01007387 */ /* 0x008fe80000100800 */
[----:B------:R-:W-:Y:S04]  /*16f50*/  STL [R1+0x233c], R27 ;  /* 0x00233c1b01007387 */ /* 0x000fe80000100800 */
[----:B-----5:R-:W-:Y:S04]  /*16f60*/  STL [R1+0x2338], R22 ;  /* 0x0023381601007387 */ /* 0x020fe80000100800 */
[----:B------:R-:W-:Y:S03]  /*16f70*/  STL [R1+0x2334], R23 ;  /* 0x0023341701007387 */ /* 0x000fe60000100800 */
[----:B------:R-:W-:Y:S01]  /*16f80*/  IMAD.MOV.U32 R239, RZ, RZ, R28 ;  /* 0x000000ffffef7224 */ /* 0x000fe200078e001c */
[----:B------:R-:W-:Y:S01]  /*16f90*/  MOV R237, R30 ;  /* 0x0000001e00ed7202 */ /* 0x000fe20000000f00 */
[----:B------:R-:W-:Y:S01]  /*16fa0*/  IMAD.MOV.U32 R238, RZ, RZ, R29 ;  /* 0x000000ffffee7224 */ /* 0x000fe200078e001d */
[----:B------:R-:W-:Y:S01]  /*16fb0*/  STL [R1+0x232c], R18 ;  /* 0x00232c1201007387 */ /* 0x000fe20000100800 */
[----:B------:R-:W-:-:S02]  /*16fc0*/  IMAD.MOV.U32 R236, RZ, RZ, R31 ;  /* 0x000000ffffec7224 */ /* 0x000fc400078e001f */
[C---:B------:R-:W-:Y:S01]  /*16fd0*/  HMMA.1688.F32.TF32 R28, R80.reuse, R76, R240 ;  /* 0x0000004c501c723c */ /* 0x040fe200000810f0 */
[----:B------:R-:W-:Y:S04]  /*16fe0*/  STL [R1+0x2328], R19 ;  /* 0x0023281301007387 */ /* 0x000fe80000100800 */
[----:B------:R-:W-:Y:S03]  /*16ff0*/  STL [R1+0x2344], R14 ;  /* 0x0023440e01007387 */ /* 0x000fe60000100800 */
[C---:B------:R-:W-:Y:S01]  /*17000*/  HMMA.1688.F32.TF32 R240, R80.reuse, R24, R88 ;  /* 0x0000001850f0723c */ /* 0x040fe20000081058 */
[----:B------:R-:W-:Y:S04]  /*17010*/  STL [R1+0x2330], R15 ;  /* 0x0023300f01007387 */ /* 0x000fe80000100800 */
[----:B------:R-:W-:Y:S03]  /*17020*/  STL [R1+0x20f4], R252 ;  /* 0x0020f4fc01007387 */ /* 0x000fe60000100800 */
[C---:B------:R-:W-:Y:S01]  /*17030*/  HMMA.1688.F32.TF32 R88, R80.reuse, R20, R120 ;  /* 0x000000145058723c */ /* 0x040fe20000081078 */
[----:B------:R1:W-:Y:S04]  /*17040*/  STL.64 [R1+0x1f0], R96 ;  /* 0x0001f06001007387 */ /* 0x0003e80000100a00 */
[----:B------:R2:W-:Y:S04]  /*17050*/  STL.64 [R1+0x1f8], R98 ;  /* 0x0001f86201007387 */ /* 0x0005e80000100a00 */
[----:B------:R-:W-:Y:S01]  /*17060*/  LDS R120, [R0+0x300] ;  /* 0x0003000000787984 */ /* 0x000fe20000000800 */
[----:B-1----:R-:W-:Y:S01]  /*17070*/  IMAD.MOV.U32 R96, RZ, RZ, R28 ;  /* 0x000000ffff607224 */ /* 0x002fe200078e001c */
[----:B------:R-:W-:Y:S01]  /*17080*/  MOV R97, R29 ;  /* 0x0000001d00617202 */ /* 0x000fe20000000f00 */
[----:B------:R-:W-:Y:S01]  /*17090*/  IMAD.MOV.U32 R29, RZ, RZ, R93 ;  /* 0x000000ffff1d7224 */ /* 0x000fe200078e005d */
[----:B------:R-:W-:Y:S01]  /*170a0*/  MOV R28, R92 ;  /* 0x0000005c001c7202 */ /* 0x000fe20000000f00 */
[----:B--2---:R-:W-:Y:S01]  /*170b0*/  IMAD.MOV.U32 R98, RZ, RZ, R30 ;  /* 0x000000ffff627224 */ /* 0x004fe200078e001e */
[----:B------:R-:W-:Y:S01]  /*170c0*/  STL.64 [R1+0x1b0], R240 ;  /* 0x0001b0f001007387 */ /* 0x000fe20000100a00 */
[----:B------:R-:W-:Y:S01]  /*170d0*/  IMAD.MOV.U32 R99, RZ, RZ, R31 ;  /* 0x000000ffff637224 */ /* 0x000fe200078e001f */
[----:B------:R-:W-:Y:S01]  /*170e0*/  MOV R31, R95 ;  /* 0x0000005f001f7202 */ /* 0x000fe20000000f00 */
[----:B------:R-:W-:Y:S01]  /*170f0*/  IMAD.MOV.U32 R30, RZ, RZ, R94 ;  /* 0x000000ffff1e7224 */ /* 0x000fe200078e005e */
[----:B------:R-:W-:Y:S01]  /*17100*/  STL.64 [R1+0x1b8], R242 ;  /* 0x0001b8f201007387 */ /* 0x000fe20000100a00 */
[C---:B------:R-:W-:Y:S03]  /*17110*/  HMMA.1688.F32.TF32 R92, R80.reuse, R16, R124 ;  /* 0x00000010505c723c */ /* 0x040fe6000008107c */
[----:B------:R-:W-:Y:S04]  /*17120*/  STL.64 [R1+0x1a0], R88 ;  /* 0x0001a05801007387 */ /* 0x000fe80000100a00 */
[----:B------:R1:W-:Y:S01]  /*17130*/  STL.64 [R1+0x1a8], R90 ;  /* 0x0001a85a01007387 */ /* 0x0003e20000100a00 */
[----:B------:R-:W-:Y:S03]  /*17140*/  HMMA.1688.F32.TF32 R80, R80, R12, R128 ;  /* 0x0000000c5050723c */ /* 0x000fe60000081080 */
[----:B------:R-:W-:Y:S04]  /*17150*/  LDS R122, [R0+0x2300] ;  /* 0x00230000007a7984 */ /* 0x000fe80000000800 */
[----:B------:R-:W-:Y:S01]  /*17160*/  LDS R121, [R3+0x300] ;  /* 0x0003000003797984 */ /* 0x000fe20000000800 */
[C---:B-1----:R-:W-:Y:S03]  /*17170*/  HMMA.1688.F32.TF32 R88, R84.reuse, R32, R132 ;  /* 0x000000205458723c */ /* 0x042fe60000081084 */
[----:B------:R-:W-:Y:S04]  /*17180*/  LDS R123, [R3+0x2300] ;  /* 0x00230000037b7984 */ /* 0x000fe80000000800 */
[----:B------:R-:W-:Y:S04]  /*17190*/  STL.64 [R1+0x190], R92 ;  /* 0x0001905c01007387 */ /* 0x000fe80000100a00 */
[----:B------:R1:W-:Y:S04]  /*171a0*/  STL.64 [R1+0x198], R94 ;  /* 0x0001985e01007387 */ /* 0x0003e80000100a00 */
[----:B------:R-:W-:Y:S04]  /*171b0*/  STL.64 [R1+0x180], R80 ;  /* 0x0001805001007387 */ /* 0x000fe80000100a00 */
[----:B------:R2:W-:Y:S01]  /*171c0*/  STL.64 [R1+0x188], R82 ;  /* 0x0001885201007387 */ /* 0x0005e20000100a00 */
[C---:B-1----:R-:W-:Y:S03]  /*171d0*/  HMMA.1688.F32.TF32 R92, R84.reuse, R68, R136 ;  /* 0x00000044545c723c */ /* 0x042fe60000081088 */
[----:B------:R-:W-:Y:S04]  /*171e0*/  STL.64 [R1+0x170], R88 ;  /* 0x0001705801007387 */ /* 0x000fe80000100a00 */
[----:B------:R1:W-:Y:S01]  /*171f0*/  STL.64 [R1+0x178], R90 ;  /* 0x0001785a01007387 */ /* 0x0003e20000100a00 */
[C---:B--2---:R-:W-:Y:S08]  /*17200*/  HMMA.1688.F32.TF32 R80, R84.reuse, R76, R140 ;  /* 0x0000004c5450723c */ /* 0x044ff0000008108c */
[C---:B-1----:R-:W-:Y:S07]  /*17210*/  HMMA.1688.F32.TF32 R88, R84.reuse, R72, R144 ;  /* 0x000000485458723c */ /* 0x042fee0000081090 */
        /* <DEDUP_REMOVED lines=9> */
[----:B------:R-:W-:Y:S01]  /*172b0*/  STL.64 [R1+0x130], R92 ;  /* 0x0001305c01007387 */ /* 0x000fe20000100a00 */
[----:B------:R-:W-:Y:S03]  /*172c0*/  HMMA.1688.F32.TF32 R84, R84, R12, R160 ;  /* 0x0000000c5454723c */ /* 0x000fe600000810a0 */
[----:B------:R-:W-:Y:S04]  /*172d0*/  STL.64 [R1+0x138], R94 ;  /* 0x0001385e01007387 */ /* 0x000fe80000100a00 */
[----:B------:R-:W-:Y:S04]  /*172e0*/  STL.64 [R1+0x120], R80 ;  /* 0x0001205001007387 */ /* 0x000fe80000100a00 */
[----:B------:R-:W-:Y:S04]  /*172f0*/  STL.64 [R1+0x128], R82 ;  /* 0x0001285201007387 */ /* 0x000fe80000100a00 */
[----:B------:R-:W-:Y:S04]  /*17300*/  LDS R80, [R0+0x200] ;  /* 0x0002000000507984 */ /* 0x000fe80000000800 */
[----:B------:R-:W-:Y:S04]  /*17310*/  LDS R82, [R0+0x2200] ;  /* 0x0022000000527984 */ /* 0x000fe80000000800 */
[----:B------:R-:W-:Y:S04]  /*17320*/  LDS R81, [R3+0x200] ;  /* 0x0002000003517984 */ /* 0x000fe80000000800 */
[----:B------:R-:W1:Y:S04]  /*17330*/  LDS R83, [R3+0x2200] ;  /* 0x0022000003537984 */ /* 0x000e680000000800 */
[----:B------:R-:W-:Y:S04]  /*17340*/  STL.64 [R1+0x110], R88 ;  /* 0x0001105801007387 */ /* 0x000fe80000100a00 */
[----:B------:R-:W-:Y:S04]  /*17350*/  STL.64 [R1+0x118], R90 ;  /* 0x0001185a01007387 */ /* 0x000fe80000100a00 */
[----:B------:R-:W-:Y:S04]  /*17360*/  STL.64 [R1+0x100], R84 ;  /* 0x0001005401007387 */ /* 0x000fe80000100a00 */
[----:B------:R1:W-:Y:S04]  /*17370*/  STL.64 [R1+0x108], R86 ;  /* 0x0001085601007387 */ /* 0x0003e80000100a00 */
[----:B------:R-:W-:Y:S04]  /*17380*/  LDS R160, [R0+0x600] ;  /* 0x0006000000a07984 */ /* 0x000fe80000000800 */
[----:B------:R-:W-:Y:S04]  /*17390*/  LDS R162, [R0+0x2600] ;  /* 0x0026000000a27984 */ /* 0x000fe80000000800 */
[----:B------:R-:W-:Y:S04]  /*173a0*/  LDS R161, [R3+0x600] ;  /* 0x0006000003a17984 */ /* 0x000fe80000000800 */
[----:B------:R-:W2:Y:S01]  /*173b0*/  LDS R163, [R3+0x2600] ;  /* 0x0026000003a37984 */ /* 0x000ea20000000800 */
[C---:B-1----:R-:W-:Y:S08]  /*173c0*/  HMMA.1688.F32.TF32 R84, R80.reuse, R76, R172 ;  /* 0x0000004c5054723c */ /* 0x042ff000000810ac */
[C---:B------:R-:W-:Y:S11]  /*173d0*/  HMMA.1688.F32.TF32 R88, R80.reuse, R32, R164 ;  /* 0x000000205058723c */ /* 0x040ff600000810a4 */
[----:B------:R-:W-:Y:S05]  /*173e0*/  @!UPT UIADD3 URZ, URZ, URZ, URZ ;  /* 0x0000003f3f3ff290 */ /* 0x000fea000fffe03f */
[----:B------:R-:W-:Y:S01]  /*173f0*/  IMAD.MOV.U32 R23, RZ, RZ, R84 ;  /* 0x000000ffff177224 */ /* 0x000fe200078e0054 */
[----:B------:R-:W-:Y:S01]  /*17400*/  MOV R15, R85 ;  /* 0x00000055000f7202 */ /* 0x000fe20000000f00 */
[----:B------:R-:W-:Y:S02]  /*17410*/  IMAD.MOV.U32 R18, RZ, RZ, R86 ;  /* 0x000000ffff127224 */ /* 0x000fe400078e0056 */
[----:B------:R-:W-:Y:S02]  /*17420*/  IMAD.MOV.U32 R19, RZ, RZ, R87 ;  /* 0x000000ffff137224 */ /* 0x000fe400078e0057 */
[----:B------:R-:W-:Y:S02]  /*17430*/  HMMA.1688.F32.TF32 R84, R80, R72, R176 ;  /* 0x000000485054723c */ /* 0x000fe400000810b0 */
[----:B------:R-:W-:Y:S01]  /*17440*/  IMAD.MOV.U32 R22, RZ, RZ, R91 ;  /* 0x000000ffff167224 */ /* 0x000fe200078e005b */
[----:B------:R-:W-:Y:S01]  /*17450*/  MOV R27, R90 ;  /* 0x0000005a001b7202 */ /* 0x000fe20000000f00 */
[----:B------:R-:W-:-:S02]  /*17460*/  IMAD.MOV.U32 R26, RZ, RZ, R89 ;  /* 0x000000ffff1a7224 */ /* 0x000fc400078e0059 */
[----:B------:R-:W-:Y:S01]  /*17470*/  IMAD.MOV.U32 R14, RZ, RZ, R88 ;  /* 0x000000ffff0e7224 */ /* 0x000fe200078e0058 */
[----:B------:R1:W-:Y:S01]  /*17480*/  STL [R1+0x2354], R22 ;  /* 0x0023541601007387 */ /* 0x0003e20000100800 */
[----:B------:R-:W-:Y:S03]  /*17490*/  HMMA.1688.F32.TF32 R88, R80, R68, R168 ;  /* 0x000000445058723c */ /* 0x000fe600000810a8 */
[----:B------:R3:W-:Y:S04]  /*174a0*/  STL [R1+0x2350], R27 ;  /* 0x0023501b01007387 */ /* 0x0007e80000100800 */
[----:B------:R4:W-:Y:S04]  /*174b0*/  STL [R1+0x234c], R26 ;  /* 0x00234c1a01007387 */ /* 0x0009e80000100800 */
[----:B------:R5:W-:Y:S05]  /*174c0*/  STL [R1+0x2348], R14 ;  /* 0x0023480e01007387 */ /* 0x000bea0000100800 */
[----:B-1----:R-:W-:Y:S01]  /*174d0*/  MOV R22, R84 ;  /* 0x0000005400167202 */ /* 0x002fe20000000f00 */
[----:B---3--:R-:W-:-:S02]  /*174e0*/  IMAD.MOV.U32 R27, RZ, RZ, R85 ;  /* 0x000000ffff1b7224 */ /* 0x008fc400078e0055 */
[----:B----4-:R-:W-:Y:S01]  /*174f0*/  IMAD.MOV.U32 R26, RZ, RZ, R86 ;  /* 0x000000ffff1a7224 */ /* 0x010fe200078e0056 */
[----:B-----5:R-:W-:Y:S02]  /*17500*/  MOV R14, R87 ;  /* 0x00000057000e7202 */ /* 0x020fe40000000f00 */
[C---:B------:R-:W-:Y:S01]  /*17510*/  HMMA.1688.F32.TF32 R84, R80.reuse, R24, R180 ;  /* 0x000000185054723c */ /* 0x040fe200000810b4 */
[----:B------:R-:W-:Y:S04]  /*17520*/  STL.64 [R1+0x50], R88 ;  /* 0x0000505801007387 */ /* 0x000fe80000100a00 */
[----:B------:R-:W-:Y:S03]  /*17530*/  STL.64 [R1+0x58], R90 ;  /* 0x0000585a01007387 */ /* 0x000fe60000100a00 */
[C---:B------:R-:W-:Y:S01]  /*17540*/  HMMA.1688.F32.TF32 R240, R80.reuse, R20, R184 ;  /* 0x0000001450f0723c */ /* 0x040fe200000810b8 */
[----:B------:R-:W-:Y:S04]  /*17550*/  LDS R180, [R0+0x4100] ;  /* 0x0041000000b47984 */ /* 0x000fe80000000800 */
[----:B------:R-:W-:Y:S03]  /*17560*/  LDS R182, [R0+0x6100] ;  /* 0x0061000000b67984 */ /* 0x000fe60000000800 */
[C---:B------:R-:W-:Y:S01]  /*17570*/  HMMA.1688.F32.TF32 R188, R80.reuse, R16, R188 ;  /* 0x0000001050bc723c */ /* 0x040fe200000810bc */
[----:B------:R-:W-:Y:S04]  /*17580*/  LDS R181, [R3+0x4100] ;  /* 0x0041000003b57984 */ /* 0x000fe80000000800 */
[----:B------:R-:W-:Y:S03]  /*17590*/  LDS R183, [R3+0x6100] ;  /* 0x0061000003b77984 */ /* 0x000fe60000000800 */
[----:B------:R-:W-:Y:S01]  /*175a0*/  HMMA.1688.F32.TF32 R224, R80, R12, R224 ;  /* 0x0000000c50e0723c */ /* 0x000fe200000810e0 */
[----:B------:R1:W-:Y:S01]  /*175b0*/  STL.64 [R1], R84 ;  /* 0x0000005401007387 */ /* 0x0003e20000100a00 */
[----:B------:R-:W-:-:S02]  /*175c0*/  IMAD.MOV.U32 R252, RZ, RZ, R86 ;  /* 0x000000fffffc7224 */ /* 0x000fc400078e0056 */
[----:B------:R-:W-:Y:S01]  /*175d0*/  IMAD.MOV.U32 R2, RZ, RZ, R87 ;  /* 0x000000ffff027224 */ /* 0x000fe200078e0057 */
[----:B------:R-:W3:Y:S04]  /*175e0*/  LDL.LU.64 R136, [R1+0xf0] ;  /* 0x0000f00001887983 */ /* 0x000ee80000300a00 */
[----:B------:R-:W3:Y:S04]  /*175f0*/  LDL.LU.64 R138, [R1+0xf8] ;  /* 0x0000f800018a7983 */ /* 0x000ee80000300a00 */
[----:B------:R-:W4:Y:S04]  /*17600*/  LDL.LU.64 R140, [R1+0xe0] ;  /* 0x0000e000018c7983 */ /* 0x000f280000300a00 */
[----:B------:R-:W4:Y:S04]  /*17610*/  LDL.LU.64 R142, [R1+0xe8] ;  /* 0x0000e800018e7983 */ /* 0x000f280000300a00 */
[----:B------:R-:W5:Y:S04]  /*17620*/  LDL.LU.64 R144, [R1+0xd0] ;  /* 0x0000d00001907983 */ /* 0x000f680000300a00 */
        /* <DEDUP_REMOVED lines=14> */
[----:B------:R-:W5:Y:S01]  /*17710*/  LDL.LU.64 R134, [R1+0x38] ;  /* 0x0000380001867983 */ /* 0x000f620000300a00 */
[C---:B------:R-:W-:Y:S03]  /*17720*/  HMMA.1688.F32.TF32 R80, R120.reuse, R72, R40 ;  /* 0x000000487850723c */ /* 0x040fe60000081028 */
[----:B------:R-:W-:Y:S04]  /*17730*/  LDS R40, [R0+0x500] ;  /* 0x0005000000287984 */ /* 0x000fe80000000800 */
[----:B------:R-:W-:Y:S04]  /*17740*/  LDS R42, [R0+0x2500] ;  /* 0x00250000002a7984 */ /* 0x000fe80000000800 */
[----:B------:R-:W-:Y:S04]  /*17750*/  LDS R41, [R3+0x500] ;  /* 0x0005000003297984 */ /* 0x000fe80000000800 */
[----:B------:R-:W2:Y:S01]  /*17760*/  LDS R43, [R3+0x2500] ;  /* 0x00250000032b7984 */ /* 0x000ea20000000800 */
[C---:B------:R-:W-:Y:S03]  /*17770*/  HMMA.1688.F32.TF32 R228, R120.reuse, R32, R228 ;  /* 0x0000002078e4723c */ /* 0x040fe600000810e4 */
[----:B------:R-:W5:Y:S04]  /*17780*/  LDL.LU.64 R128, [R1+0x20] ;  /* 0x0000200001807983 */ /* 0x000f680000300a00 */
[----:B------:R-:W5:Y:S01]  /*17790*/  LDL.LU.64 R130, [R1+0x28] ;  /* 0x0000280001827983 */ /* 0x000f620000300a00 */
[C---:B------:R-:W-:Y:S03]  /*177a0*/  HMMA.1688.F32.TF32 R8, R120.reuse, R68, R8 ;  /* 0x000000447808723c */ /* 0x040fe60000081008 */
[----:B------:R-:W-:Y:S04]  /*177b0*/  STL.64 [R1+0x22b0], R242 ;  /* 0x0022b0f201007387 */ /* 0x000fe80000100a00 */
[----:B------:R1:W-:Y:S01]  /*177c0*/  STL.64 [R1+0x22a8], R240 ;  /* 0x0022a8f001007387 */ /* 0x0003e20000100a00 */
[C---:B------:R-:W-:Y:S03]  /*177d0*/  HMMA.1688.F32.TF32 R36, R120.reuse, R76, R36 ;  /* 0x0000004c7824723c */ /* 0x040fe60000081024 */
[----:B------:R2:W-:Y:S04]  /*177e0*/  STL.64 [R1+0x22c0], R190 ;  /* 0x0022c0be01007387 */ /* 0x0005e80000100a00 */
[----:B------:R2:W-:Y:S01]  /*177f0*/  STL.64 [R1+0x22b8], R188 ;  /* 0x0022b8bc01007387 */ /* 0x0005e20000100a00 */
[----:B-1----:R-:W-:Y:S03]  /*17800*/  HMMA.1688.F32.TF32 R84, R120, R24, R44 ;  /* 0x000000187854723c */ /* 0x002fe6000008102c */
[----:B------:R-:W-:Y:S01]  /*17810*/  STL.64 [R1+0x22d0], R226 ;  /* 0x0022d0e201007387 */ /* 0x000fe20000100a00 */
[----:B------:R-:W-:-:S03]  /*17820*/  MOV R240, R28 ;  /* 0x0000001c00f07202 */ /* 0x000fc60000000f00 */
[----:B------:R-:W-:Y:S01]  /*17830*/  STL.64 [R1+0x22c8], R224 ;  /* 0x0022c8e001007387 */ /* 0x000fe20000100a00 */
[-C--:B--2---:R-:W-:Y:S03]  /*17840*/  HMMA.1688.F32.TF32 R232, R160, R32.reuse, R232 ;  /* 0x00000020a0e8723c */ /* 0x084fe600000810e8 */
[----:B------:R-:W-:Y:S04]  /*17850*/  STL.64 [R1+0x22e0], R230 ;  /* 0x0022e0e601007387 */ /* 0x000fe80000100a00 */
[----:B------:R-:W-:Y:S01]  /*17860*/  STL.64 [R1+0x22d8], R228 ;  /* 0x0022d8e401007387 */ /* 0x000fe20000100a00 */
[C---:B------:R-:W-:Y:S03]  /*17870*/  HMMA.1688.F32.TF32 R104, R40.reuse, R32, R104 ;  /* 0x000000202868723c */ /* 0x040fe60000081068 */
        /* <DEDUP_REMOVED lines=12> */
[----:B------:R-:W-:Y:S04]  /*17940*/  LDS R184, [R0+0x4200] ;  /* 0x0042000000b87984 */ /* 0x000fe80000000800 */
[----:B------:R-:W-:Y:S01]  /*17950*/  LDS R186, [R0+0x6200] ;  /* 0x0062000000ba7984 */ /* 0x000fe20000000800 */
[C---:B------:R-:W-:Y:S03]  /*17960*/  HMMA.1688.F32.TF32 R212, R40.reuse, R20, R212 ;  /* 0x0000001428d4723c */ /* 0x040fe600000810d4 */
[----:B------:R-:W-:Y:S04]  /*17970*/  LDS R185, [R3+0x4200] ;  /* 0x0042000003b97984 */ /* 0x000fe80000000800 */
[----:B------:R-:W-:Y:S01]  /*17980*/  LDS R187, [R3+0x6200] ;  /* 0x0062000003bb7984 */ /* 0x000fe20000000800 */
[C---:B------:R-:W-:Y:S08]  /*17990*/  HMMA.1688.F32.TF32 R116, R40.reuse, R16, R116 ;  /* 0x000000102874723c */ /* 0x040ff00000081074 */
[----:B------:R-:W-:Y:S01]  /*179a0*/  HMMA.1688.F32.TF32 R216, R40, R12, R216 ;  /* 0x0000000c28d8723c */ /* 0x000fe200000810d8 */
[----:B------:R-:W-:Y:S04]  /*179b0*/  LDS R40, [R0+0x700] ;  /* 0x0007000000287984 */ /* 0x000fe80000000800 */
[----:B------:R-:W-:Y:S03]  /*179c0*/  LDS R42, [R0+0x2700] ;  /* 0x00270000002a7984 */ /* 0x000fe60000000800 */
[C---:B------:R-:W-:Y:S01]  /*179d0*/  HMMA.1688.F32.TF32 R92, R120.reuse, R16, R52 ;  /* 0x00000010785c723c */ /* 0x040fe20000081034 */
[----:B------:R-:W-:Y:S04]  /*179e0*/  LDS R41, [R3+0x700] ;  /* 0x0007000003297984 */ /* 0x000fe80000000800 */
[----:B------:R-:W-:Y:S01]  /*179f0*/  LDS R43, [R3+0x2700] ;  /* 0x00270000032b7984 */ /* 0x000fe20000000800 */
[----:B------:R-:W-:Y:S01]  /*17a00*/  IMAD.MOV.U32 R241, RZ, RZ, R29 ;  /* 0x000000fffff17224 */ /* 0x000fe200078e001d */
[----:B------:R-:W-:Y:S01]  /*17a10*/  MOV R243, R31 ;  /* 0x0000001f00f37202 */ /* 0x000fe20000000f00 */
[----:B------:R-:W-:Y:S01]  /*17a20*/  IMAD.MOV.U32 R242, RZ, RZ, R30 ;  /* 0x000000fffff27224 */ /* 0x000fe200078e001e */
[----:B------:R-:W-:Y:S01]  /*17a30*/  MOV R190, R98 ;  /* 0x0000006200be7202 */ /* 0x000fe20000000f00 */
[----:B------:R-:W-:Y:S01]  /*17a40*/  IMAD.MOV.U32 R188, RZ, RZ, R96 ;  /* 0x000000ffffbc7224 */ /* 0x000fe200078e0060 */
[----:B------:R-:W-:Y:S01]  /*17a50*/  LDS R44, [R0+0x400] ;  /* 0x00040000002c7984 */ /* 0x000fe20000000800 */
[----:B------:R-:W-:Y:S01]  /*17a60*/  IMAD.MOV.U32 R189, RZ, RZ, R97 ;  /* 0x000000ffffbd7224 */ /* 0x000fe200078e0061 */
[C---:B------:R-:W-:Y:S01]  /*17a70*/  HMMA.1688.F32.TF32 R4, R120.reuse, R12, R4 ;  /* 0x0000000c7804723c */ /* 0x040fe20000081004 */
[----:B------:R-:W-:Y:S01]  /*17a80*/  IMAD.MOV.U32 R191, RZ, RZ, R99 ;  /* 0x000000ffffbf7224 */ /* 0x000fe200078e0063 */
[----:B------:R-:W-:Y:S04]  /*17a90*/  LDS R46, [R0+0x2400] ;  /* 0x00240000002e7984 */ /* 0x000fe80000000800 */
[----:B------:R-:W-:Y:S02]  /*17aa0*/  LDS R45, [R3+0x400] ;  /* 0x00040000032d7984 */ /* 0x000fe40000000800 */
[----:B------:R-:W-:Y:S02]  /*17ab0*/  HMMA.1688.F32.TF32 R88, R120, R20, R48 ;  /* 0x000000147858723c */ /* 0x000fe40000081030 */
[----:B------:R-:W1:Y:S06]  /*17ac0*/  LDS R47, [R3+0x2400] ;  /* 0x00240000032f7984 */ /* 0x000e6c0000000800 */
[----:B-1----:R-:W-:Y:S01]  /*17ad0*/  HMMA.1688.F32.TF32 R124, R44, R76, R60 ;  /* 0x0000004c2c7c723c */ /* 0x002fe2000008103c */
[----:B------:R-:W-:Y:S04]  /*17ae0*/  LDS R60, [R0+0x4000] ;  /* 0x00400000003c7984 */ /* 0x000fe80000000800 */
[----:B------:R-:W-:Y:S03]  /*17af0*/  LDS R62, [R0+0x6000] ;  /* 0x00600000003e7984 */ /* 0x000fe60000000800 */
[C---:B---3--:R-:W-:Y:S01]  /*17b00*/  HMMA.1688.F32.TF32 R136, R160.reuse, R68, R136 ;  /* 0x00000044a088723c */ /* 0x048fe20000081088 */
[----:B------:R-:W-:Y:S04]  /*17b10*/  LDS R61, [R3+0x4000] ;  /* 0x00400000033d7984 */ /* 0x000fe80000000800 */
[----:B------:R-:W1:Y:S03]  /*17b20*/  LDS R63, [R3+0x6000] ;  /* 0x00600000033f7984 */ /* 0x000e660000000800 */
[C---:B----4-:R-:W-:Y:S08]  /*17b30*/  HMMA.1688.F32.TF32 R140, R160.reuse, R76, R140 ;  /* 0x0000004ca08c723c */ /* 0x050ff0000008108c */
[C---:B-----5:R-:W-:Y:S08]  /*17b40*/  HMMA.1688.F32.TF32 R144, R160.reuse, R72, R144 ;  /* 0x00000048a090723c */ /* 0x060ff00000081090 */
[C---:B------:R-:W-:Y:S08]  /*17b50*/  HMMA.1688.F32.TF32 R148, R160.reuse, R24, R148 ;  /* 0x00000018a094723c */ /* 0x040ff00000081094 */
[C---:B------:R-:W-:Y:S08]  /*17b60*/  HMMA.1688.F32.TF32 R152, R160.reuse, R20, R152 ;  /* 0x00000014a098723c */ /* 0x040ff00000081098 */
[C---:B------:R-:W-:Y:S08]  /*17b70*/  HMMA.1688.F32.TF32 R156, R160.reuse, R16, R156 ;  /* 0x00000010a09c723c */ /* 0x040ff0000008109c */
[----:B------:R-:W-:Y:S08]  /*17b80*/  HMMA.1688.F32.TF32 R160, R160, R12, R172 ;  /* 0x0000000ca0a0723c */ /* 0x000ff000000810ac */
[C---:B------:R-:W-:Y:S08]  /*17b90*/  HMMA.1688.F32.TF32 R164, R40.reuse, R32, R164 ;  /* 0x0000002028a4723c */ /* 0x040ff000000810a4 */
[C---:B------:R-:W-:Y:S08]  /*17ba0*/  HMMA.1688.F32.TF32 R168, R40.reuse, R68, R168 ;  /* 0x0000004428a8723c */ /* 0x040ff000000810a8 */
[----:B------:R-:W-:Y:S07]  /*17bb0*/  HMMA.1688.F32.TF32 R172, R40, R76, R132 ;  /* 0x0000004c28ac723c */ /* 0x000fee0000081084 */
[----:B------:R-:W-:Y:S01]  /*17bc0*/  STL [R1+0x226c], R164 ;  /* 0x00226ca401007387 */ /* 0x000fe20000100800 */
[----:B------:R-:W-:Y:S01]  /*17bd0*/  IMAD.MOV.U32 R224, RZ, RZ, R239 ;  /* 0x000000ffffe07224 */ /* 0x000fe200078e00ef */
[----:B------:R-:W-:Y:S01]  /*17be0*/  MOV R225, R238 ;  /* 0x000000ee00e17202 */ /* 0x000fe20000000f00 */
[----:B------:R-:W-:Y:S01]  /*17bf0*/  IMAD.MOV.U32 R226, RZ, RZ, R237 ;  /* 0x000000ffffe27224 */ /* 0x000fe200078e00ed */
[----:B------:R-:W-:Y:S01]  /*17c00*/  STL [R1+0x2268], R165 ;  /* 0x002268a501007387 */ /* 0x000fe20000100800 */
[----:B------:R-:W-:Y:S01]  /*17c10*/  IMAD.MOV.U32 R227, RZ, RZ, R236 ;  /* 0x000000ffffe37224 */ /* 0x000fe200078e00ec */
[C---:B------:R-:W-:Y:S02]  /*17c20*/  HMMA.1688.F32.TF32 R100, R44.reuse, R16, R100 ;  /* 0x000000102c64723c */ /* 0x040fe40000081064 */
[----:B------:R2:W-:Y:S04]  /*17c30*/  STL [R1+0x2264], R166 ;  /* 0x002264a601007387 */ /* 0x0005e80000100800 */
[----:B------:R3:W-:Y:S02]  /*17c40*/  STL [R1+0x2260], R167 ;  /* 0x002260a701007387 */ /* 0x0007e40000100800 */
[----:B------:R-:W-:Y:S02]  /*17c50*/  HMMA.1688.F32.TF32 R200, R44, R12, R200 ;  /* 0x0000000c2cc8723c */ /* 0x000fe400000810c8 */
[----:B------:R-:W-:Y:S04]  /*17c60*/  STL [R1+0x227c], R168 ;  /* 0x00227ca801007387 */ /* 0x000fe80000100800 */
[----:B------:R-:W-:Y:S02]  /*17c70*/  STL [R1+0x2278], R169 ;  /* 0x002278a901007387 */ /* 0x000fe40000100800 */
[----:B------:R-:W-:Y:S02]  /*17c80*/  HMMA.1688.F32.TF32 R176, R40, R72, R128 ;  /* 0x0000004828b0723c */ /* 0x000fe40000081080 */
[----:B------:R4:W-:Y:S04]  /*17c90*/  STL [R1+0x2274], R170 ;  /* 0x002274aa01007387 */ /* 0x0009e80000100800 */
[----:B------:R5:W-:Y:S02]  /*17ca0*/  STL [R1+0x2270], R171 ;  /* 0x002270ab01007387 */ /* 0x000be40000100800 */
[C---:B------:R-:W-:Y:S02]  /*17cb0*/  HMMA.1688.F32.TF32 R64, R44.reuse, R24, R64 ;  /* 0x000000182c40723c */ /* 0x040fe40000081040 */
[----:B------:R1:W-:Y:S04]  /*17cc0*/  STL [R1+0x228c], R172 ;  /* 0x00228cac01007387 */ /* 0x0003e80000100800 */
[----:B------:R1:W-:Y:S02]  /*17cd0*/  STL [R1+0x2288], R173 ;  /* 0x002288ad01007387 */ /* 0x0003e40000100800 */
[C---:B------:R-:W-:Y:S02]  /*17ce0*/  HMMA.1688.F32.TF32 R196, R44.reuse, R20, R196 ;  /* 0x000000142cc4723c */ /* 0x040fe400000810c4 */
[----:B------:R1:W-:Y:S04]  /*17cf0*/  STL [R1+0x2284], R174 ;  /* 0x002284ae01007387 */ /* 0x0003e80000100800 */
[----:B------:R1:W-:Y:S02]  /*17d00*/  STL [R1+0x2280], R175 ;  /* 0x002280af01007387 */ /* 0x0003e40000100800 */
[C---:B------:R-:W-:Y:S02]  /*17d10*/  HMMA.1688.F32.TF32 R120, R44.reuse, R32, R56 ;  /* 0x000000202c78723c */ /* 0x040fe40000081038 */
[----:B------:R-:W2:Y:S04]  /*17d20*/  LDL.LU R28, [R1+0x2374] ;  /* 0x00237400011c7983 */ /* 0x000ea80000300800 */
[----:B------:R-:W2:Y:S02]  /*17d30*/  LDL.LU R29, [R1+0x2370] ;  /* 0x00237000011d7983 */ /* 0x000ea40000300800 */
[C---:B------:R-:W-:Y:S02]  /*17d40*/  HMMA.1688.F32.TF32 R220, R44.reuse, R68, R220 ;  /* 0x000000442cdc723c */ /* 0x040fe400000810dc */
[----:B------:R-:W2:Y:S04]  /*17d50*/  LDL.LU R30, [R1+0x236c] ;  /* 0x00236c00011e7983 */ /* 0x000ea80000300800 */
[----:B------:R-:W2:Y:S02]  /*17d60*/  LDL.LU R31, [R1+0x2368] ;  /* 0x00236800011f7983 */ /* 0x000ea40000300800 */
[----:B------:R-:W-:Y:S02]  /*17d70*/  HMMA.1688.F32.TF32 R192, R44, R72, R192 ;  /* 0x000000482cc0723c */ /* 0x000fe400000810c0 */
[----:B------:R-:W3:Y:S04]  /*17d80*/  LDL.LU R96, [R1+0x2364] ;  /* 0x0023640001607983 */ /* 0x000ee80000300800 */
[----:B------:R-:W3:Y:S04]  /*17d90*/  LDL.LU R97, [R1+0x2360] ;  /* 0x0023600001617983 */ /* 0x000ee80000300800 */
[----:B------:R-:W3:Y:S04]  /*17da0*/  LDL.LU R98, [R1+0x235c] ;  /* 0x00235c0001627983 */ /* 0x000ee80000300800 */
[----:B------:R-:W3:Y:S04]  /*17db0*/  LDL.LU R99, [R1+0x2358] ;  /* 0x0023580001637983 */ /* 0x000ee80000300800 */
[----:B------:R-:W1:Y:S04]  /*17dc0*/  LDL.LU R228, [R1+0x1f0] ;  /* 0x0001f00001e47983 */ /* 0x000e680000300800 */
[----:B------:R-:W1:Y:S04]  /*17dd0*/  LDL.LU R229, [R1+0x1f4] ;  /* 0x0001f40001e57983 */ /* 0x000e680000300800 */
[----:B------:R-:W1:Y:S04]  /*17de0*/  LDL.LU R230, [R1+0x1f8] ;  /* 0x0001f80001e67983 */ /* 0x000e680000300800 */
[----:B------:R-:W1:Y:S01]  /*17df0*/  LDL.LU R231, [R1+0x1fc] ;  /* 0x0001fc0001e77983 */ /* 0x000e620000300800 */
[C---:B------:R-:W-:Y:S03]  /*17e00*/  HMMA.1688.F32.TF32 R132, R40.reuse, R24, R248 ;  /* 0x000000182884723c */ /* 0x040fe600000810f8 */
[----:B------:R-:W-:Y:S04]  /*17e10*/  LDS R236, [R0+0x4300] ;  /* 0x0043000000ec7984 */ /* 0x000fe80000000800 */
[----:B------:R-:W-:Y:S01]  /*17e20*/  LDS R238, [R0+0x6300] ;  /* 0x0063000000ee7984 */ /* 0x000fe20000000800 */
[C---:B------:R-:W-:Y:S03]  /*17e30*/  HMMA.1688.F32.TF32 R128, R40.reuse, R20, R244 ;  /* 0x000000142880723c */ /* 0x040fe600000810f4 */
[----:B------:R-:W-:Y:S04]  /*17e40*/  STL [R1+0x229c], R176 ;  /* 0x00229cb001007387 */ /* 0x000fe80000100800 */
[----:B------:R-:W-:Y:S04]  /*17e50*/  STL [R1+0x2298], R177 ;  /* 0x002298b101007387 */ /* 0x000fe80000100800 */
[----:B------:R-:W-:Y:S04]  /*17e60*/  STL [R1+0x2294], R178 ;  /* 0x002294b201007387 */ /* 0x000fe80000100800 */
[----:B------:R1:W-:Y:S04]  /*17e70*/  STL [R1+0x2290], R179 ;  /* 0x002290b301007387 */ /* 0x0003e80000100800 */
[----:B------:R1:W-:Y:S04]  /*17e80*/  STL [R1+0x22a4], R134 ;  /* 0x0022a48601007387 */ /* 0x0003e80000100800 */
[----:B------:R1:W-:Y:S04]  /*17e90*/  STL [R1+0x22a0], R135 ;  /* 0x0022a08701007387 */ /* 0x0003e80000100800 */
[----:B------:R-:W-:Y:S04]  /*17ea0*/  LDS R237, [R3+0x4300] ;  /* 0x0043000003ed7984 */ /* 0x000fe80000000800 */
[----:B------:R-:W1:Y:S01]  /*17eb0*/  LDS R239, [R3+0x6300] ;  /* 0x0063000003ef7984 */ /* 0x000e620000000800 */
[----:B--2---:R-:W-:Y:S08]  /*17ec0*/  HMMA.1688.F32.TF32 R28, R40, R16, R28 ;  /* 0x00000010281c723c */ /* 0x004ff0000008101c */
[----:B-1----:R-:W-:Y:S08]  /*17ed0*/  HMMA.1688.F32.TF32 R8, R60, R34, R228 ;  /* 0x000000223c08723c */ /* 0x002ff000000810e4 */
[----:B---3--:R-:W-:Y:S11]  /*17ee0*/  HMMA.1688.F32.TF32 R96, R40, R12, R96 ;  /* 0x0000000c2860723c */ /* 0x008ff60000081060 */
[----:B------:R-:W-:Y:S05]  /*17ef0*/  @!UPT UIADD3 URZ, URZ, URZ, URZ ;  /* 0x0000003f3f3ff290 */ /* 0x000fea000fffe03f */
[----:B------:R-:W-:Y:S01]  /*17f00*/  MOV R17, R8 ;  /* 0x0000000800117202 */ /* 0x000fe20000000f00 */
[----:B------:R-:W-:Y:S01]  /*17f10*/  IMAD.MOV.U32 R16, RZ, RZ, R9 ;  /* 0x000000ffff107224 */ /* 0x000fe200078e0009 */
[----:B------:R-:W-:Y:S01]  /*17f20*/  MOV R12, R11 ;  /* 0x0000000b000c7202 */ /* 0x000fe20000000f00 */
[----:B------:R-:W-:Y:S02]  /*17f30*/  IMAD.MOV.U32 R13, RZ, RZ, R10 ;  /* 0x000000ffff0d7224 */ /* 0x000fe400078e000a */
[C---:B------:R-:W-:Y:S11]  /*17f40*/  HMMA.1688.F32.TF32 R8, R60.reuse, R70, R224 ;  /* 0x000000463c08723c */ /* 0x040ff600000810e0 */
[----:B------:R-:W-:Y:S11]  /*17f50*/  @!UPT UIADD3 URZ, URZ, URZ, URZ ;  /* 0x0000003f3f3ff290 */ /* 0x000ff6000fffe03f */
[----:B------:R-:W-:Y:S02]  /*17f60*/  @!UPT UIADD3 URZ, URZ, URZ, URZ ;  /* 0x0000003f3f3ff290 */ /* 0x000fe4000fffe03f */
[----:B------:R-:W-:Y:S01]  /*17f70*/  IMAD.MOV.U32 R25, RZ, RZ, R8 ;  /* 0x000000ffff197224 */ /* 0x000fe200078e0008 */
[----:B------:R-:W-:Y:S01]  /*17f80*/  MOV R21, R10 ;  /* 0x0000000a00157202 */ /* 0x000fe20000000f00 */
[----:B------:R-:W-:Y:S02]  /*17f90*/  IMAD.MOV.U32 R24, RZ, RZ, R9 ;  /* 0x000000ffff187224 */ /* 0x000fe400078e0009 */
        /* <DEDUP_REMOVED lines=8> */
[----:B------:R-:W-:Y:S07]  /*18020*/  HMMA.1688.F32.TF32 R8, R60, R74, R240 ;  /* 0x0000004a3c08723c */ /* 0x000fee00000810f0 */
[----:B------:R-:W-:Y:S01]  /*18030*/  IMAD.MOV.U32 R240, RZ, RZ, R22 ;  /* 0x000000fffff07224 */ /* 0x000fe200078e0016 */
[----:B------:R-:W-:Y:S01]  /*18040*/  MOV R242, R26 ;  /* 0x0000001a00f27202 */ /* 0x000fe20000000f00 */
[----:B------:R-:W2:Y:S01]  /*18050*/  LDL.LU R22, [R1+0x2354] ;  /* 0x0023540001167983 */ /* 0x000ea20000300800 */
[----:B------:R-:W-:-:S02]  /*18060*/  IMAD.MOV.U32 R241, RZ, RZ, R27 ;  /* 0x000000fffff17224 */ /* 0x000fc400078e001b */
[----:B------:R-:W-:Y:S01]  /*18070*/  IMAD.MOV.U32 R243, RZ, RZ, R14 ;  /* 0x000000fffff37224 */ /* 0x000fe200078e000e */
[----:B------:R-:W3:Y:S04]  /*18080*/  LDL.LU R27, [R1+0x2350] ;  /* 0x00235000011b7983 */ /* 0x000ee80000300800 */
[----:B------:R-:W3:Y:S04]  /*18090*/  LDL.LU R26, [R1+0x234c] ;  /* 0x00234c00011a7983 */ /* 0x000ee80000300800 */
[----:B------:R-:W3:Y:S04]  /*180a0*/  LDL.LU R14, [R1+0x2348] ;  /* 0x00234800010e7983 */ /* 0x000ee80000300800 */
[----:B------:R-:W3:Y:S01]  /*180b0*/  LDL.LU R224, [R1+0x50] ;  /* 0x0000500001e07983 */ /* 0x000ee20000300800 */
[----:B----4-:R-:W-:-:S03]  /*180c0*/  MOV R170, R8 ;  /* 0x0000000800aa7202 */ /* 0x010fc60000000f00 */
[----:B------:R-:W4:Y:S01]  /*180d0*/  LDL.LU R225, [R1+0x54] ;  /* 0x0000540001e17983 */ /* 0x000f220000300800 */
[----:B-----5:R-:W-:-:S03]  /*180e0*/  IMAD.MOV.U32 R171, RZ, RZ, R9 ;  /* 0x000000ffffab7224 */ /* 0x020fc600078e0009 */
[----:B------:R-:W4:Y:S01]  /*180f0*/  LDL.LU R226, [R1+0x58] ;  /* 0x0000580001e27983 */ /* 0x000f220000300800 */
[----:B------:R-:W-:-:S03]  /*18100*/  IMAD.MOV.U32 R164, RZ, RZ, R10 ;  /* 0x000000ffffa47224 */ /* 0x000fc600078e000a */
[----:B------:R-:W4:Y:S01]  /*18110*/  LDL.LU R227, [R1+0x5c] ;  /* 0x00005c0001e37983 */ /* 0x000f220000300800 */
[----:B------:R-:W-:-:S03]  /*18120*/  MOV R165, R11 ;  /* 0x0000000b00a57202 */ /* 0x000fc60000000f00 */
[----:B------:R-:W5:Y:S04]  /*18130*/  LDL.LU R8, [R1+0x100] ;  /* 0x0001000001087983 */ /* 0x000f680000300800 */
[----:B------:R-:W5:Y:S04]  /*18140*/  LDL.LU R9, [R1+0x104] ;  /* 0x0001040001097983 */ /* 0x000f680000300800 */
[----:B------:R-:W5:Y:S04]  /*18150*/  LDL.LU R10, [R1+0x108] ;  /* 0x00010800010a7983 */ /* 0x000f680000300800 */
[----:B------:R-:W5:Y:S04]  /*18160*/  LDL.LU R11, [R1+0x10c] ;  /* 0x00010c00010b7983 */ /* 0x000f680000300800 */
[----:B------:R-:W4:Y:S04]  /*18170*/  LDL.LU R248, [R1+0x120] ;  /* 0x0001200001f87983 */ /* 0x000f280000300800 */
[----:B------:R-:W5:Y:S04]  /*18180*/  LDL.LU R249, [R1+0x124] ;  /* 0x0001240001f97983 */ /* 0x000f680000300800 */
        /* <DEDUP_REMOVED lines=41> */
[----:B------:R-:W5:Y:S01]  /*18420*/  LDL.LU R247, [R1+0x11c] ;  /* 0x00011c0001f77983 */ /* 0x000f620000300800 */
[----:B------:R-:W-:Y:S01]  /*18430*/  MOV R188, R23 ;  /* 0x0000001700bc7202 */ /* 0x000fe20000000f00 */
[----:B------:R-:W-:Y:S01]  /*18440*/  IMAD.MOV.U32 R189, RZ, RZ, R15 ;  /* 0x000000ffffbd7224 */ /* 0x000fe200078e000f */
[----:B------:R-:W-:Y:S01]  /*18450*/  MOV R191, R19 ;  /* 0x0000001300bf7202 */ /* 0x000fe20000000f00 */
[----:B------:R-:W-:-:S02]  /*18460*/  IMAD.MOV.U32 R190, RZ, RZ, R18 ;  /* 0x000000ffffbe7224 */ /* 0x000fc400078e0012 */
[----:B--2---:R-:W-:Y:S02]  /*18470*/  IMAD.MOV.U32 R231, RZ, RZ, R22 ;  /* 0x000000ffffe77224 */ /* 0x004fe400078e0016 */
[----:B---3--:R-:W-:Y:S01]  /*18480*/  IMAD.MOV.U32 R230, RZ, RZ, R27 ;  /* 0x000000ffffe67224 */ /* 0x008fe200078e001b */
[----:B------:R-:W-:Y:S01]  /*18490*/  MOV R229, R26 ;  /* 0x0000001a00e57202 */ /* 0x000fe20000000f00 */
[----:B------:R-:W-:Y:S02]  /*184a0*/  IMAD.MOV.U32 R228, RZ, RZ, R14 ;  /* 0x000000ffffe47224 */ /* 0x000fe400078e000e */
[----:B------:R-:W2:Y:S04]  /*184b0*/  LDL.LU R14, [R1+0x2344] ;  /* 0x00234400010e7983 */ /* 0x000ea80000300800 */
[----:B------:R-:W3:Y:S04]  /*184c0*/  LDL.LU R26, [R1+0x2340] ;  /* 0x00234000011a7983 */ /* 0x000ee80000300800 */
[----:B------:R-:W3:Y:S04]  /*184d0*/  LDL.LU R27, [R1+0x233c] ;  /* 0x00233c00011b7983 */ /* 0x000ee80000300800 */
[----:B------:R-:W2:Y:S04]  /*184e0*/  LDL.LU R22, [R1+0x2338] ;  /* 0x0023380001167983 */ /* 0x000ea80000300800 */
[----:B------:R-:W2:Y:S04]  /*184f0*/  LDL.LU R23, [R1+0x2334] ;  /* 0x0023340001177983 */ /* 0x000ea80000300800 */
[----:B------:R-:W2:Y:S04]  /*18500*/  LDL.LU R15, [R1+0x2330] ;  /* 0x00233000010f7983 */ /* 0x000ea80000300800 */
[----:B------:R-:W2:Y:S04]  /*18510*/  LDL.LU R18, [R1+0x232c] ;  /* 0x00232c0001127983 */ /* 0x000ea80000300800 */
[----:B------:R-:W2:Y:S01]  /*18520*/  LDL.LU R19, [R1+0x2328] ;  /* 0x0023280001137983 */ /* 0x000ea20000300800 */
[C---:B------:R-:W-:Y:S08]  /*18530*/  HMMA.1688.F32.TF32 R228, R184.reuse, R34, R228 ;  /* 0x00000022b8e4723c */ /* 0x040ff000000810e4 */
[C---:B----4-:R-:W-:Y:S08]  /*18540*/  HMMA.1688.F32.TF32 R224, R184.reuse, R70, R224 ;  /* 0x00000046b8e0723c */ /* 0x050ff000000810e0 */
[C---:B------:R-:W-:Y:S08]  /*18550*/  HMMA.1688.F32.TF32 R188, R184.reuse, R78, R188 ;  /* 0x0000004eb8bc723c */ /* 0x040ff000000810bc */
[-C--:B------:R-:W-:Y:S08]  /*18560*/  HMMA.1688.F32.TF32 R240, R184, R74.reuse, R240 ;  /* 0x0000004ab8f0723c */ /* 0x080ff000000810f0 */
[C---:B-----5:R-:W-:Y:S08]  /*18570*/  HMMA.1688.F32.TF32 R44, R180.reuse, R74, R44 ;  /* 0x0000004ab42c723c */ /* 0x060ff0000008102c */
[C---:B------:R-:W-:Y:S08]  /*18580*/  HMMA.1688.F32.TF32 R52, R180.reuse, R70, R52 ;  /* 0x00000046b434723c */ /* 0x040ff00000081034 */
[C---:B------:R-:W-:Y:S08]  /*18590*/  HMMA.1688.F32.TF32 R56, R180.reuse, R34, R56 ;  /* 0x00000022b438723c */ /* 0x040ff00000081038 */
[----:B------:R-:W-:Y:S08]  /*185a0*/  HMMA.1688.F32.TF32 R48, R180, R78, R48 ;  /* 0x0000004eb430723c */ /* 0x000ff00000081030 */
[C---:B---3--:R-:W-:Y:S08]  /*185b0*/  HMMA.1688.F32.TF32 R176, R60.reuse, R26, R172 ;  /* 0x0000001a3cb0723c */ /* 0x048ff000000810ac */
[C---:B--2---:R-:W-:Y:S08]  /*185c0*/  HMMA.1688.F32.TF32 R84, R60.reuse, R22, R84 ;  /* 0x000000163c54723c */ /* 0x044ff00000081054 */
[----:B------:R-:W-:Y:S08]  /*185d0*/  HMMA.1688.F32.TF32 R80, R60, R18, R80 ;  /* 0x000000123c50723c */ /* 0x000ff00000081050 */
[C---:B------:R-:W-:Y:S08]  /*185e0*/  HMMA.1688.F32.TF32 R40, R180.reuse, R26, R40 ;  /* 0x0000001ab428723c */ /* 0x040ff00000081028 */
[C---:B------:R-:W-:Y:S08]  /*185f0*/  HMMA.1688.F32.TF32 R248, R180.reuse, R22, R248 ;  /* 0x00000016b4f8723c */ /* 0x040ff000000810f8 */
[C---:B------:R-:W-:Y:S08]  /*18600*/  HMMA.1688.F32.TF32 R244, R180.reuse, R18, R244 ;  /* 0x00000012b4f4723c */ /* 0x040ff000000810f4 */
[----:B------:R-:W-:Y:S01]  /*18610*/  HMMA.1688.F32.TF32 R180, R180, R14, R8 ;  /* 0x0000000eb4b4723c */ /* 0x000fe20000081008 */
[----:B------:R-:W-:Y:S01]  /*18620*/  MOV R168, R178 ;  /* 0x000000b200a87202 */ /* 0x000fe20000000f00 */
[----:B------:R-:W-:Y:S01]  /*18630*/  IMAD.MOV.U32 R169, RZ, RZ, R179 ;  /* 0x000000ffffa97224 */ /* 0x000fe200078e00b3 */
[----:B------:R-:W-:Y:S01]  /*18640*/  MOV R179, R85 ;  /* 0x0000005500b37202 */ /* 0x000fe20000000f00 */
[----:B------:R-:W-:-:S02]  /*18650*/  IMAD.MOV.U32 R172, RZ, RZ, R86 ;  /* 0x000000ffffac7224 */ /* 0x000fc400078e0056 */
[----:B------:R-:W-:Y:S02]  /*18660*/  IMAD.MOV.U32 R173, RZ, RZ, R87 ;  /* 0x000000ffffad7224 */ /* 0x000fe400078e0057 */
[----:B------:R-:W-:Y:S01]  /*18670*/  IMAD.MOV.U32 R174, RZ, RZ, R176 ;  /* 0x000000ffffae7224 */ /* 0x000fe200078e00b0 */
[----:B------:R-:W2:Y:S01]  /*18680*/  LDL.LU.64 R86, [R1+0x2320] ;  /* 0x0023200001567983 */ /* 0x000ea20000300a00 */
[----:B------:R-:W-:Y:S01]  /*18690*/  IMAD.MOV.U32 R175, RZ, RZ, R177 ;  /* 0x000000ffffaf7224 */ /* 0x000fe200078e00b1 */
[----:B------:R-:W-:Y:S01]  /*186a0*/  MOV R177, R83 ;  /* 0x0000005300b17202 */ /* 0x000fe20000000f00 */
[----:B------:R-:W-:Y:S01]  /*186b0*/  IMAD.MOV.U32 R178, RZ, RZ, R84 ;  /* 0x000000ffffb27224 */ /* 0x000fe200078e0054 */
[----:B------:R-:W-:Y:S01]  /*186c0*/  MOV R134, R80 ;  /* 0x0000005000867202 */ /* 0x000fe20000000f00 */
[----:B------:R-:W2:Y:S01]  /*186d0*/  LDL.LU.64 R84, [R1+0x2318] ;  /* 0x0023180001547983 */ /* 0x000ea20000300a00 */
[----:B------:R-:W-:Y:S01]  /*186e0*/  IMAD.MOV.U32 R176, RZ, RZ, R82 ;  /* 0x000000ffffb07224 */ /* 0x000fe200078e0052 */
[----:B------:R-:W-:Y:S01]  /*186f0*/  HMMA.1688.F32.TF32 R60, R60, R14, R36 ;  /* 0x0000000e3c3c723c */ /* 0x000fe20000081024 */
[----:B------:R-:W-:Y:S01]  /*18700*/  IMAD.MOV.U32 R135, RZ, RZ, R81 ;  /* 0x000000ffff877224 */ /* 0x000fe200078e0051 */
[----:B------:R-:W3:Y:S04]  /*18710*/  LDL.LU.64 R82, [R1+0x2310] ;  /* 0x0023100001527983 */ /* 0x000ee80000300a00 */
[----:B------:R-:W3:Y:S04]  /*18720*/  LDL.LU.64 R80, [R1+0x2308] ;  /* 0x0023080001507983 */ /* 0x000ee80000300a00 */
[----:B------:R-:W4:Y:S04]  /*18730*/  LDL.LU.64 R38, [R1+0x2300] ;  /* 0x0023000001267983 */ /* 0x000f280000300a00 */
[----:B------:R-:W4:Y:S04]  /*18740*/  LDL.LU.64 R36, [R1+0x22f8] ;  /* 0x0022f80001247983 */ /* 0x000f280000300a00 */
[----:B------:R-:W5:Y:S04]  /*18750*/  LDL.LU.64 R10, [R1+0x22f0] ;  /* 0x0022f000010a7983 */ /* 0x000f680000300a00 */
[----:B------:R-:W5:Y:S04]  /*18760*/  LDL.LU.64 R8, [R1+0x22e8] ;  /* 0x0022e80001087983 */ /* 0x000f680000300a00 */
[----:B------:R1:W-:Y:S04]  /*18770*/  STL.64 [R1+0x190], R180 ;  /* 0x000190b401007387 */ /* 0x0003e80000100a00 */
[----:B------:R-:W-:Y:S04]  /*18780*/  STL.64 [R1+0x198], R182 ;  /* 0x000198b601007387 */ /* 0x000fe80000100a00 */
[----:B-1----:R-:W2:Y:S04]  /*18790*/  LDL.LU R180, [R1] ;  /* 0x0000000001b47983 */ /* 0x002ea80000300800 */
[----:B------:R-:W2:Y:S04]  /*187a0*/  LDL.LU R181, [R1+0x4] ;  /* 0x0000040001b57983 */ /* 0x000ea80000300800 */
[----:B------:R-:W-:Y:S04]  /*187b0*/  STL.64 [R1+0x2c0], R228 ;  /* 0x0002c0e401007387 */ /* 0x000fe80000100a00 */
[----:B------:R1:W-:Y:S04]  /*187c0*/  STL.64 [R1+0x2c8], R230 ;  /* 0x0002c8e601007387 */ /* 0x0003e80000100a00 */
[----:B-1----:R-:W3:Y:S04]  /*187d0*/  LDL.LU.64 R230, [R1+0x22e0] ;  /* 0x0022e00001e67983 */ /* 0x002ee80000300a00 */
[----:B------:R-:W3:Y:S04]  /*187e0*/  LDL.LU.64 R228, [R1+0x22d8] ;  /* 0x0022d80001e47983 */ /* 0x000ee80000300a00 */
        /* <DEDUP_REMOVED lines=10> */
[----:B-1----:R-:W5:Y:S04]  /*18890*/  LDL.LU.64 R242, [R1+0x22b0] ;  /* 0x0022b00001f27983 */ /* 0x002f680000300a00 */
[----:B------:R-:W5:Y:S01]  /*188a0*/  LDL.LU.64 R240, [R1+0x22a8] ;  /* 0x0022a80001f07983 */ /* 0x000f620000300a00 */
[----:B------:R-:W-:-:S02]  /*188b0*/  IMAD.MOV.U32 R182, RZ, RZ, R252 ;  /* 0x000000ffffb67224 */ /* 0x000fc400078e00fc */
[----:B------:R-:W-:Y:S02]  /*188c0*/  IMAD.MOV.U32 R183, RZ, RZ, R2 ;  /* 0x000000ffffb77224 */ /* 0x000fe400078e0002 */
[----:B------:R-:W5:Y:S05]  /*188d0*/  LDL R2, [R1+0x15c0] ;  /* 0x0015c00001027983 */ /* 0x000f6a0000100800 */
[----:B--2---:R-:W-:Y:S11]  /*188e0*/  HMMA.1688.F32.TF32 R180, R184, R26, R180 ;  /* 0x0000001ab8b4723c */ /* 0x004ff600000810b4 */
[----:B------:R-:W-:Y:S11]  /*188f0*/  @!UPT UIADD3 URZ, URZ, URZ, URZ ;  /* 0x0000003f3f3ff290 */ /* 0x000ff6000fffe03f */
[----:B------:R-:W-:Y:S01]  /*18900*/  @!UPT UIADD3 URZ, URZ, URZ, URZ ;  /* 0x0000003f3f3ff290 */ /* 0x000fe2000fffe03f */
[----:B------:R-:W-:Y:S04]  /*18910*/  STL.64 [R1+0x280], R180 ;  /* 0x000280b401007387 */ /* 0x000fe80000100a00 */
[----:B------:R3:W-:Y:S01]  /*18920*/  STL.64 [R1+0x288], R182 ;  /* 0x000288b601007387 */ /* 0x0007e20000100a00 */
[----:B----4-:R-:W-:Y:S08]  /*18930*/  HMMA.1688.F32.TF32 R36, R236, R78, R36 ;  /* 0x0000004eec24723c */ /* 0x010ff00000081024 */
[C---:B---3--:R-:W-:Y:S08]  /*18940*/  HMMA.1688.F32.TF32 R180, R184.reuse, R18, R188 ;  /* 0x00000012b8b4723c */ /* 0x048ff000000810bc */
[C---:B-----5:R-:W-:Y:S11]  /*18950*/  HMMA.1688.F32.TF32 R240, R184.reuse, R22, R240 ;  /* 0x00000016b8f0723c */ /* 0x060ff600000810f0 */
[----:B------:R-:W-:Y:S05]  /*18960*/  @!UPT UIADD3 URZ, URZ, URZ, URZ ;  /* 0x0000003f3f3ff290 */ /* 0x000fea000fffe03f */
[----:B------:R-:W-:Y:S01]  /*18970*/  MOV R69, R182 ;  /* 0x000000b600457202 */ /* 0x000fe20000000f00 */
[----:B------:R-:W-:Y:S01]  /*18980*/  IMAD.MOV.U32 R68, RZ, RZ, R183 ;  /* 0x000000ffff447224 */ /* 0x000fe200078e00b7 */
[----:B------:R-:W-:Y:S05]  /*18990*/  HMMA.1688.F32.TF32 R184, R184, R14, R224 ;  /* 0x0000000eb8b8723c */ /* 0x000fea00000810e0 */
[----:B------:R-:W-:Y:S04]  /*189a0*/  STL.64 [R1+0x270], R240 ;  /* 0x000270f001007387 */ /* 0x000fe80000100a00 */
[----:B------:R-:W-:Y:S04]  /*189b0*/  STL.64 [R1+0x278], R242 ;  /* 0x000278f201007387 */ /* 0x000fe80000100a00 */
[----:B------:R1:W-:Y:S02]  /*189c0*/  STL.64 [R1+0x260], R180 ;  /* 0x000260b401007387 */ /* 0x0003e40000100a00 */
[C---:B-1----:R-:W-:Y:S02]  /*189d0*/  HMMA.1688.F32.TF32 R180, R236.reuse, R34, R228 ;  /* 0x00000022ecb4723c */ /* 0x042fe400000810e4 */
[----:B------:R1:W-:Y:S04]  /*189e0*/  STL [R1+0x225c], R68 ;  /* 0x00225c4401007387 */ /* 0x0003e80000100800 */
[----:B------:R2:W-:Y:S04]  /*189f0*/  STL [R1+0x2258], R69 ;  /* 0x0022584501007387 */ /* 0x0005e80000100800 */
[----:B------:R-:W-:Y:S04]  /*18a00*/  STL.64 [R1+0x120], R184 ;  /* 0x000120b801007387 */ /* 0x000fe80000100a00 */
[----:B------:R3:W-:Y:S01]  /*18a10*/  STL.64 [R1+0x128], R186 ;  /* 0x000128ba01007387 */ /* 0x0007e20000100a00 */
[----:B------:R-:W-:Y:S03]  /*18a20*/  HMMA.1688.F32.TF32 R188, R236, R18, R92 ;  /* 0x00000012ecbc723c */ /* 0x000fe6000008105c */
[----:B------:R-:W-:Y:S04]  /*18a30*/  LDS R228, [R0+0x4700] ;  /* 0x0047000000e47984 */ /* 0x000fe80000000800 */
[----:B------:R-:W-:Y:S02]  /*18a40*/  LDS R230, [R0+0x6700] ;  /* 0x0067000000e67984 */ /* 0x000fe40000000800 */
[----:B-1----:R-:W-:-:S02]  /*18a50*/  IMAD.MOV.U32 R68, RZ, RZ, R182 ;  /* 0x000000ffff447224 */ /* 0x002fc400078e00b6 */
[----:B------:R1:W-:Y:S01]  /*18a60*/  STL.64 [R1+0x110], R180 ;  /* 0x000110b401007387 */ /* 0x0003e20000100a00 */
[----:B--2---:R-:W-:Y:S01]  /*18a70*/  MOV R69, R183 ;  /* 0x000000b700457202 */ /* 0x004fe20000000f00 */
[----:B---3--:R-:W-:Y:S01]  /*18a80*/  IMAD.MOV.U32 R187, RZ, RZ, R38 ;  /* 0x000000ffffbb7224 */ /* 0x008fe200078e0026 */
[----:B------:R-:W-:Y:S01]  /*18a90*/  MOV R185, R36 ;  /* 0x0000002400b97202 */ /* 0x000fe20000000f00 */
[----:B------:R-:W-:Y:S01]  /*18aa0*/  IMAD.MOV.U32 R186, RZ, RZ, R39 ;  /* 0x000000ffffba7224 */ /* 0x000fe200078e0027 */
[C---:B------:R-:W-:Y:S01]  /*18ab0*/  HMMA.1688.F32.TF32 R240, R236.reuse, R22, R88 ;  /* 0x00000016ecf0723c */ /* 0x040fe20000081058 */
[----:B------:R-:W-:Y:S01]  /*18ac0*/  IMAD.MOV.U32 R184, RZ, RZ, R37 ;  /* 0x000000ffffb87224 */ /* 0x000fe200078e0025 */
[----:B------:R-:W-:Y:S04]  /*18ad0*/  LDS R229, [R3+0x4700] ;  /* 0x0047000003e57984 */ /* 0x000fe80000000800 */
[----:B------:R-:W-:Y:S02]  /*18ae0*/  LDS R231, [R3+0x6700] ;  /* 0x0067000003e77984 */ /* 0x000fe40000000800 */
[C---:B-1----:R-:W-:Y:S02]  /*18af0*/  HMMA.1688.F32.TF32 R180, R236.reuse, R70, R8 ;  /* 0x00000046ecb4723c */ /* 0x042fe40000081008 */
[----:B------:R-:W-:Y:S04]  /*18b00*/  LDS R10, [R0+0x6400] ;  /* 0x00640000000a7984 */ /* 0x000fe80000000800 */
[----:B------:R-:W-:Y:S02]  /*18b10*/  LDS R11, [R3+0x6400] ;  /* 0x00640000030b7984 */ /* 0x000fe40000000800 */
[C---:B------:R-:W-:Y:S08]  /*18b20*/  HMMA.1688.F32.TF32 R36, R236.reuse, R74, R80 ;  /* 0x0000004aec24723c */ /* 0x040ff00000081050 */
[----:B------:R-:W-:Y:S08]  /*18b30*/  HMMA.1688.F32.TF32 R80, R236, R26, R84 ;  /* 0x0000001aec50723c */ /* 0x000ff00000081054 */
[----:B------:R-:W-:-:S02]  /*18b40*/  IMAD.MOV.U32 R9, RZ, RZ, R182 ;  /* 0x000000ffff097224 */ /* 0x000fc400078e00b6 */
[----:B------:R-:W-:Y:S01]  /*18b50*/  IMAD.MOV.U32 R8, RZ, RZ, R180 ;  /* 0x000000ffff087224 */ /* 0x000fe200078e00b4 */
[----:B------:R-:W-:Y:S01]  /*18b60*/  STL [R1+0x10c], R183 ;  /* 0x00010cb701007387 */ /* 0x000fe20000100800 */
[----:B------:R-:W-:-:S03]  /*18b70*/  MOV R252, R181 ;  /* 0x000000b500fc7202 */ /* 0x000fc60000000f00 */
[----:B------:R-:W-:Y:S01]  /*18b80*/  LDS R180, [R0+0x4500] ;  /* 0x0045000000b47984 */ /* 0x000fe20000000800 */
[----:B------:R-:W-:Y:S01]  /*18b90*/  IMAD.MOV.U32 R227, RZ, RZ, R37 ;  /* 0x000000ffffe37224 */ /* 0x000fe200078e0025 */
[----:B------:R-:W-:Y:S02]  /*18ba0*/  MOV R226, R38 ;  /* 0x0000002600e27202 */ /* 0x000fe40000000f00 */
[----:B------:R-:W-:Y:S04]  /*18bb0*/  LDS R182, [R0+0x6500] ;  /* 0x0065000000b67984 */ /* 0x000fe80000000800 */
[----:B------:R-:W-:Y:S01]  /*18bc0*/  LDS R181, [R3+0x4500] ;  /* 0x0045000003b57984 */ /* 0x000fe20000000800 */
[----:B------:R-:W-:Y:S02]  /*18bd0*/  IMAD.MOV.U32 R38, RZ, RZ, R82 ;  /* 0x000000ffff267224 */ /* 0x000fe400078e0052 */
[----:B------:R-:W-:Y:S01]  /*18be0*/  IMAD.MOV.U32 R37, RZ, RZ, R83 ;  /* 0x000000ffff257224 */ /* 0x000fe200078e0053 */
[----:B------:R-:W-:Y:S01]  /*18bf0*/  LDS R183, [R3+0x6500] ;  /* 0x0065000003b77984 */ /* 0x000fe20000000800 */
[----:B------:R-:W-:-:S02]  /*18c00*/  IMAD.MOV.U32 R83, RZ, RZ, R9 ;  /* 0x000000ffff537224 */ /* 0x000fc400078e0009 */
[----:B------:R-:W-:Y:S01]  /*18c10*/  IMAD.MOV.U32 R82, RZ, RZ, R8 ;  /* 0x000000ffff527224 */ /* 0x000fe200078e0008 */
[----:B------:R-:W-:Y:S04]  /*18c20*/  LDS R9, [R3+0x4400] ;  /* 0x0044000003097984 */ /* 0x000fe80000000800 */
[----:B------:R-:W1:Y:S02]  /*18c30*/  LDS R8, [R0+0x4400] ;  /* 0x0044000000087984 */ /* 0x000e640000000800 */
[C---:B-1----:R-:W-:Y:S08]  /*18c40*/  HMMA.1688.F32.TF32 R84, R8.reuse, R34, R120 ;  /* 0x000000220854723c */ /* 0x042ff00000081078 */
[C---:B------:R-:W-:Y:S08]  /*18c50*/  HMMA.1688.F32.TF32 R92, R8.reuse, R70, R220 ;  /* 0x00000046085c723c */ /* 0x040ff000000810dc */
[C---:B------:R-:W-:Y:S08]  /*18c60*/  HMMA.1688.F32.TF32 R88, R8.reuse, R78, R124 ;  /* 0x0000004e0858723c */ /* 0x040ff0000008107c */
[----:B------:R-:W-:Y:S01]  /*18c70*/  MOV R77, R84 ;  /* 0x00000054004d7202 */ /* 0x000fe20000000f00 */
[----:B------:R-:W-:Y:S01]  /*18c80*/  IMAD.MOV.U32 R76, RZ, RZ, R85 ;  /* 0x000000ffff4c7224 */ /* 0x000fe200078e0055 */
[----:B------:R-:W-:Y:S01]  /*18c90*/  MOV R72, R87 ;  /* 0x0000005700487202 */ /* 0x000fe20000000f00 */
[----:B------:R-:W-:Y:S01]  /*18ca0*/  IMAD.MOV.U32 R73, RZ, RZ, R86 ;  /* 0x000000ffff497224 */ /* 0x000fe200078e0056 */
[C---:B------:R-:W-:Y:S08]  /*18cb0*/  HMMA.1688.F32.TF32 R120, R8.reuse, R26, R64 ;  /* 0x0000001a0878723c */ /* 0x040ff00000081040 */
[C---:B------:R-:W-:Y:S08]  /*18cc0*/  HMMA.1688.F32.TF32 R84, R8.reuse, R74, R192 ;  /* 0x0000004a0854723c */ /* 0x040ff000000810c0 */
[C---:B------:R-:W-:Y:S08]  /*18cd0*/  HMMA.1688.F32.TF32 R124, R8.reuse, R22, R196 ;  /* 0x00000016087c723c */ /* 0x040ff000000810c4 */
[C---:B------:R-:W-:Y:S01]  /*18ce0*/  HMMA.1688.F32.TF32 R64, R8.reuse, R18, R100 ;  /* 0x000000120840723c */ /* 0x040fe20000081064 */
[----:B------:R-:W-:Y:S07]  /*18cf0*/  STL.64 [R1+0x240], R92 ;  /* 0x0002405c01007387 */ /* 0x000fee0000100a00 */
[-C--:B------:R-:W-:Y:S01]  /*18d00*/  HMMA.1688.F32.TF32 R8, R8, R14.reuse, R200 ;  /* 0x0000000e0808723c */ /* 0x080fe200000810c8 */
[----:B------:R-:W-:Y:S04]  /*18d10*/  STL.64 [R1+0x248], R94 ;  /* 0x0002485e01007387 */ /* 0x000fe80000100a00 */
[----:B------:R-:W-:Y:S04]  /*18d20*/  STL.64 [R1+0x230], R88 ;  /* 0x0002305801007387 */ /* 0x000fe80000100a00 */
[----:B------:R-:W-:Y:S04]  /*18d30*/  STL.64 [R1+0x238], R90 ;  /* 0x0002385a01007387 */ /* 0x000fe80000100a00 */
[----:B------:R-:W-:Y:S04]  /*18d40*/  STL [R1+0x222c], R120 ;  /* 0x00222c7801007387 */ /* 0x000fe80000100800 */
[----:B------:R-:W-:Y:S04]  /*18d50*/  STL.64 [R1+0x220], R84 ;  /* 0x0002205401007387 */ /* 0x000fe80000100a00 */
[----:B------:R-:W-:Y:S04]  /*18d60*/  STL.64 [R1+0x228], R86 ;  /* 0x0002285601007387 */ /* 0x000fe80000100a00 */
[----:B------:R-:W-:Y:S04]  /*18d70*/  STL [R1+0x2228], R121 ;  /* 0x0022287901007387 */ /* 0x000fe80000100800 */
[----:B------:R-:W-:Y:S04]  /*18d80*/  STL [R1+0x2224], R122 ;  /* 0x0022247a01007387 */ /* 0x000fe80000100800 */
[----:B------:R-:W-:Y:S04]  /*18d90*/  STL [R1+0x2220], R123 ;  /* 0x0022207b01007387 */ /* 0x000fe80000100800 */
[----:B------:R-:W-:Y:S04]  /*18da0*/  STL [R1+0x2238], R124 ;  /* 0x0022387c01007387 */ /* 0x000fe80000100800 */
[----:B------:R-:W-:Y:S04]  /*18db0*/  STL [R1+0x2234], R125 ;  /* 0x0022347d01007387 */ /* 0x000fe80000100800 */
[----:B------:R-:W-:Y:S04]  /*18dc0*/  STL [R1+0x2230], R126 ;  /* 0x0022307e01007387 */ /* 0x000fe80000100800 */
[----:B------:R-:W-:Y:S04]  /*18dd0*/  STL [R1+0x221c], R127 ;  /* 0x00221c7f01007387 */ /* 0x000fe80000100800 */
[----:B------:R-:W-:Y:S04]  /*18de0*/  STL.64 [R1+0x210], R64 ;  /* 0x0002104001007387 */ /* 0x000fe80000100a00 */
[----:B------:R-:W-:Y:S04]  /*18df0*/  STL.64 [R1+0x218], R66 ;  /* 0x0002184201007387 */ /* 0x000fe80000100a00 */
[----:B------:R-:W-:Y:S04]  /*18e00*/  STL.64 [R1+0x180], R8 ;  /* 0x0001800801007387 */ /* 0x000fe80000100a00 */
[----:B------:R1:W-:Y:S01]  /*18e10*/  STL.64 [R1+0x188], R10 ;  /* 0x0001880a01007387 */ /* 0x0003e20000100a00 */
[----:B------:R-:W-:Y:S03]  /*18e20*/  HMMA.1688.F32.TF32 R236, R236, R14, R4 ;  /* 0x0000000eecec723c */ /* 0x000fe60000081004 */
[----:B------:R-:W-:Y:S04]  /*18e30*/  LDS R4, [R0+0x4600] ;  /* 0x0046000000047984 */ /* 0x000fe80000000800 */
[----:B------:R-:W-:Y:S01]  /*18e40*/  LDS R6, [R0+0x6600] ;  /* 0x0066000000067984 */ /* 0x000fe20000000800 */
[C---:B-1----:R-:W-:Y:S03]  /*18e50*/  HMMA.1688.F32.TF32 R8, R180.reuse, R78, R108 ;  /* 0x0000004eb408723c */ /* 0x042fe6000008106c */
[----:B------:R-:W-:Y:S04]  /*18e60*/  LDS R5, [R3+0x4600] ;  /* 0x0046000003057984 */ /* 0x000fe80000000800 */
[----:B------:R-:W1:Y:S01]  /*18e70*/  LDS R7, [R3+0x6600] ;  /* 0x0066000003077984 */ /* 0x000e620000000800 */
[C---:B------:R-:W-:Y:S08]  /*18e80*/  HMMA.1688.F32.TF32 R84, R180.reuse, R34, R104 ;  /* 0x00000022b454723c */ /* 0x040ff00000081068 */
[----:B------:R-:W-:Y:S08]  /*18e90*/  HMMA.1688.F32.TF32 R64, R180, R70, R204 ;  /* 0x00000046b440723c */ /* 0x000ff000000810cc */
[----:B------:R-:W-:Y:S01]  /*18ea0*/  IMAD.MOV.U32 R111, RZ, RZ, R8 ;  /* 0x000000ffff6f7224 */ /* 0x000fe200078e0008 */
[----:B------:R-:W-:Y:S01]  /*18eb0*/  MOV R109, R10 ;  /* 0x0000000a006d7202 */ /* 0x000fe20000000f00 */
[----:B------:R-:W-:-:S02]  /*18ec0*/  IMAD.MOV.U32 R110, RZ, RZ, R9 ;  /* 0x000000ffff6e7224 */ /* 0x000fc400078e0009 */
[----:B------:R-:W-:Y:S02]  /*18ed0*/  IMAD.MOV.U32 R108, RZ, RZ, R11 ;  /* 0x000000ffff6c7224 */ /* 0x000fe400078e000b */
[C---:B------:R-:W-:Y:S01]  /*18ee0*/  HMMA.1688.F32.TF32 R8, R180.reuse, R74, R208 ;  /* 0x0000004ab408723c */ /* 0x040fe200000810d0 */
[----:B------:R-:W-:Y:S04]  /*18ef0*/  STL.64 [R1+0x170], R84 ;  /* 0x0001705401007387 */ /* 0x000fe80000100a00 */
[----:B------:R2:W-:Y:S04]  /*18f00*/  STL.64 [R1+0x178], R86 ;  /* 0x0001785601007387 */ /* 0x0005e80000100a00 */
[----:B------:R-:W-:Y:S04]  /*18f10*/  STL.64 [R1+0x160], R64 ;  /* 0x0001604001007387 */ /* 0x000fe80000100a00 */
[----:B------:R-:W-:Y:S01]  /*18f20*/  STL.64 [R1+0x168], R66 ;  /* 0x0001684201007387 */ /* 0x000fe20000100a00 */
[C---:B------:R-:W-:Y:S08]  /*18f30*/  HMMA.1688.F32.TF32 R196, R180.reuse, R26, R112 ;  /* 0x0000001ab4c4723c */ /* 0x040ff00000081070 */
[----:B------:R-:W-:Y:S01]  /*18f40*/  HMMA.1688.F32.TF32 R192, R180, R22, R212 ;  /* 0x00000016b4c0723c */ /* 0x000fe200000810d4 */
[----:B------:R-:W-:Y:S04]  /*18f50*/  STL.64 [R1+0x140], R8 ;  /* 0x0001400801007387 */ /* 0x000fe80000100a00 */
[----:B------:R1:W-:Y:S01]  /*18f60*/  STL.64 [R1+0x148], R10 ;  /* 0x0001480a01007387 */ /* 0x0003e20000100a00 */
[----:B------:R-:W-:Y:S01]  /*18f70*/  IMAD.MOV.U32 R100, RZ, RZ, R134 ;  /* 0x000000ffff647224 */ /* 0x000fe200078e0086 */
[----:B------:R-:W-:Y:S01]  /*18f80*/  MOV R102, R176 ;  /* 0x000000b000667202 */ /* 0x000fe20000000f00 */
[----:B------:R-:W-:Y:S01]  /*18f90*/  IMAD.MOV.U32 R101, RZ, RZ, R135 ;  /* 0x000000ffff657224 */ /* 0x000fe200078e0087 */
[----:B------:R-:W-:Y:S01]  /*18fa0*/  MOV R104, R178 ;  /* 0x000000b200687202 */ /* 0x000fe20000000f00 */
[----:B------:R-:W-:-:S02]  /*18fb0*/  IMAD.MOV.U32 R103, RZ, RZ, R177 ;  /* 0x000000ffff677224 */ /* 0x000fc400078e00b1 */
[----:B------:R-:W-:Y:S01]  /*18fc0*/  IMAD.MOV.U32 R105, RZ, RZ, R179 ;  /* 0x000000ffff697224 */ /* 0x000fe200078e00b3 */
[----:B------:R-:W-:Y:S01]  /*18fd0*/  MOV R107, R173 ;  /* 0x000000ad006b7202 */ /* 0x000fe20000000f00 */
[----:B------:R-:W-:Y:S01]  /*18fe0*/  IMAD.MOV.U32 R106, RZ, RZ, R172 ;  /* 0x000000ffff6a7224 */ /* 0x000fe200078e00ac */
[----:B--2---:R-:W-:Y:S01]  /*18ff0*/  MOV R86, R83 ;  /* 0x0000005300567202 */ /* 0x004fe20000000f00 */
[----:B------:R-:W-:Y:S01]  /*19000*/  IMAD.MOV.U32 R225, RZ, RZ, R39 ;  /* 0x000000ffffe17224 */ /* 0x000fe200078e0027 */
[----:B-1----:R-:W-:Y:S01]  /*19010*/  HMMA.1688.F32.TF32 R8, R4, R34, R232 ;  /* 0x000000220408723c */ /* 0x002fe200000810e8 */
[----:B------:R1:W-:Y:S01]  /*19020*/  STL [R1+0x2244], R196 ;  /* 0x002244c401007387 */ /* 0x0003e20000100800 */
[----:B------:R-:W-:Y:S02]  /*19030*/  IMAD.MOV.U32 R224, RZ, RZ, R36 ;  /* 0x000000ffffe07224 */ /* 0x000fe400078e0024 */
[----:B------:R-:W-:Y:S01]  /*19040*/  IMAD.MOV.U32 R87, RZ, RZ, R82 ;  /* 0x000000ffff577224 */ /* 0x000fe200078e0052 */
[----:B------:R-:W-:Y:S04]  /*19050*/  LDS R64, [R0+0x8000] ;  /* 0x0080000000407984 */ /* 0x000fe80000000800 */
[----:B------:R-:W-:Y:S04]  /*19060*/  LDS R66, [R0+0xa000] ;  /* 0x00a0000000427984 */ /* 0x000fe80000000800 */
[----:B------:R-:W-:Y:S04]  /*19070*/  LDS R65, [R3+0x8000] ;  /* 0x0080000003417984 */ /* 0x000fe80000000800 */
[----:B------:R-:W-:Y:S07]  /*19080*/  LDS R67, [R3+0xa000] ;  /* 0x00a0000003437984 */ /* 0x000fee0000000800 */
[----:B------:R-:W-:Y:S01]  /*19090*/  IMAD.MOV.U32 R125, RZ, RZ, R8 ;  /* 0x000000ffff7d7224 */ /* 0x000fe200078e0008 */
[----:B------:R-:W-:Y:S01]  /*190a0*/  MOV R126, R9 ;  /* 0x00000009007e7202 */ /* 0x000fe20000000f00 */
[----:B------:R-:W-:-:S02]  /*190b0*/  IMAD.MOV.U32 R120, RZ, RZ, R10 ;  /* 0x000000ffff787224 */ /* 0x000fc400078e000a */
[----:B------:R-:W-:Y:S02]  /*190c0*/  IMAD.MOV.U32 R121, RZ, RZ, R11 ;  /* 0x000000ffff797224 */ /* 0x000fe400078e000b */
[----:B------:R-:W-:Y:S01]  /*190d0*/  HMMA.1688.F32.TF32 R8, R4, R70, R136 ;  /* 0x000000460408723c */ /* 0x000fe20000081088 */
[----:B------:R2:W-:Y:S04]  /*190e0*/  STL [R1+0x2240], R197 ;  /* 0x002240c501007387 */ /* 0x0005e80000100800 */
[----:B------:R3:W-:Y:S04]  /*190f0*/  STL [R1+0x223c], R198 ;  /* 0x00223cc601007387 */ /* 0x0007e80000100800 */
[----:B------:R-:W-:Y:S04]  /*19100*/  STL [R1+0x2218], R199 ;  /* 0x002218c701007387 */ /* 0x000fe80000100800 */
[----:B------:R4:W-:Y:S11]  /*19110*/  STL [R1+0x2254], R192 ;  /* 0x002254c001007387 */ /* 0x0009f60000100800 */
[----:B-1----:R-:W-:Y:S01]  /*19120*/  MOV R196, R8 ;  /* 0x0000000800c47202 */ /* 0x002fe20000000f00 */
[----:B--2---:R-:W-:Y:S01]  /*19130*/  IMAD.MOV.U32 R197, RZ, RZ, R9 ;  /* 0x000000ffffc57224 */ /* 0x004fe200078e0009 */
[----:B------:R-:W-:Y:S01]  /*19140*/  MOV R124, R11 ;  /* 0x0000000b007c7202 */ /* 0x000fe20000000f00 */
[----:B---3--:R-:W-:-:S02]  /*19150*/  IMAD.MOV.U32 R198, RZ, RZ, R10 ;  /* 0x000000ffffc67224 */ /* 0x008fc400078e000a */
[----:B------:R-:W-:Y:S01]  /*19160*/  HMMA.1688.F32.TF32 R8, R4, R78, R140 ;  /* 0x0000004e0408723c */ /* 0x000fe2000008108c */
[----:B------:R1:W-:Y:S04]  /*19170*/  STL [R1+0x2250], R193 ;  /* 0x002250c101007387 */ /* 0x0003e80000100800 */
[----:B------:R2:W-:Y:S04]  /*19180*/  STL [R1+0x224c], R194 ;  /* 0x00224cc201007387 */ /* 0x0005e80000100800 */
[----:B------:R3:W-:Y:S04]  /*19190*/  STL [R1+0x2248], R195 ;  /* 0x002248c301007387 */ /* 0x0007e80000100800 */
[----:B------:R-:W5:Y:S04]  /*191a0*/  LDL.LU R134, [R1+0x22a4] ;  /* 0x0022a40001867983 */ /* 0x000f680000300800 */
[----:B------:R-:W5:Y:S04]  /*191b0*/  LDL.LU R135, [R1+0x22a0] ;  /* 0x0022a00001877983 */ /* 0x000f680000300800 */
[----:B------:R-:W5:Y:S04]  /*191c0*/  LDL.LU R176, [R1+0x229c] ;  /* 0x00229c0001b07983 */ /* 0x000f680000300800 */
[----:B------:R-:W5:Y:S01]  /*191d0*/  LDL.LU R177, [R1+0x2298] ;  /* 0x0022980001b17983 */ /* 0x000f620000300800 */
[----:B------:R-:W-:-:S03]  /*191e0*/  IMAD.MOV.U32 R232, RZ, RZ, R174 ;  /* 0x000000ffffe87224 */ /* 0x000fc600078e00ae */
[----:B------:R-:W5:Y:S01]  /*191f0*/  LDL.LU R178, [R1+0x2294] ;  /* 0x0022940001b27983 */ /* 0x000f620000300800 */
[----:B------:R-:W-:-:S03]  /*19200*/  IMAD.MOV.U32 R233, RZ, RZ, R175 ;  /* 0x000000ffffe97224 */ /* 0x000fc600078e00af */
[----:B------:R-:W5:Y:S01]  /*19210*/  LDL.LU R179, [R1+0x2290] ;  /* 0x0022900001b37983 */ /* 0x000f620000300800 */
[----:B------:R-:W-:-:S03]  /*19220*/  MOV R234, R168 ;  /* 0x000000a800ea7202 */ /* 0x000fc60000000f00 */
[----:B------:R-:W5:Y:S01]  /*19230*/  LDL.LU R172, [R1+0x228c] ;  /* 0x00228c0001ac7983 */ /* 0x000f620000300800 */
[----:B------:R-:W-:-:S03]  /*19240*/  IMAD.MOV.U32 R235, RZ, RZ, R169 ;  /* 0x000000ffffeb7224 */ /* 0x000fc600078e00a9 */
[----:B------:R-:W5:Y:S01]  /*19250*/  LDL.LU R173, [R1+0x2288] ;  /* 0x0022880001ad7983 */ /* 0x000f620000300800 */
[----:B------:R-:W-:-:S03]  /*19260*/  IMAD.MOV.U32 R140, RZ, RZ, R170 ;  /* 0x000000ffff8c7224 */ /* 0x000fc600078e00aa */
[----:B------:R-:W5:Y:S01]  /*19270*/  LDL.LU R174, [R1+0x2284] ;  /* 0x0022840001ae7983 */ /* 0x000f620000300800 */
[----:B------:R-:W-:-:S03]  /*19280*/  MOV R141, R171 ;  /* 0x000000ab008d7202 */ /* 0x000fc60000000f00 */
[----:B------:R-:W5:Y:S01]  /*19290*/  LDL.LU R175, [R1+0x2280] ;  /* 0x0022800001af7983 */ /* 0x000f620000300800 */
[----:B----4-:R-:W-:-:S03]  /*192a0*/  IMAD.MOV.U32 R192, RZ, RZ, R8 ;  /* 0x000000ffffc07224 */ /* 0x010fc600078e0008 */
[----:B------:R-:W4:Y:S01]  /*192b0*/  LDL.LU R168, [R1+0x227c] ;  /* 0x00227c0001a87983 */ /* 0x000f220000300800 */
[----:B-1----:R-:W-:Y:S01]  /*192c0*/  IMAD.MOV.U32 R193, RZ, RZ, R9 ;  /* 0x000000ffffc17224 */ /* 0x002fe200078e0009 */
[----:B--2---:R-:W-:Y:S02]  /*192d0*/  MOV R194, R10 ;  /* 0x0000000a00c27202 */ /* 0x004fe40000000f00 */
[----:B------:R-:W4:Y:S01]  /*192e0*/  LDL.LU R169, [R1+0x2278] ;  /* 0x0022780001a97983 */ /* 0x000f220000300800 */
[----:B---3--:R-:W-:Y:S02]  /*192f0*/  IMAD.MOV.U32 R195, RZ, RZ, R11 ;  /* 0x000000ffffc37224 */ /* 0x008fe400078e000b */
[----:B------:R-:W-:Y:S01]  /*19300*/  IMAD.MOV.U32 R142, RZ, RZ, R164 ;  /* 0x000000ffff8e7224 */ /* 0x000fe200078e00a4 */
[----:B------:R-:W4:Y:S01]  /*19310*/  LDL.LU R170, [R1+0x2274] ;  /* 0x0022740001aa7983 */ /* 0x000f220000300800 */
[----:B------:R-:W-:Y:S01]  /*19320*/  HMMA.1688.F32.TF32 R8, R4, R74, R144 ;  /* 0x0000004a0408723c */ /* 0x000fe20000081090 */
[----:B------:R-:W-:-:S02]  /*19330*/  IMAD.MOV.U32 R143, RZ, RZ, R165 ;  /* 0x000000ffff8f7224 */ /* 0x000fc400078e00a5 */
[----:B------:R-:W4:Y:S04]  /*19340*/  LDL.LU R171, [R1+0x2270] ;  /* 0x0022700001ab7983 */ /* 0x000f280000300800 */
[----:B------:R-:W2:Y:S01]  /*19350*/  LDL.LU R164, [R1+0x226c] ;  /* 0x00226c0001a47983 */ /* 0x000ea20000300800 */
[----:B------:R-:W-:Y:S01]  /*19360*/  MOV R144, R166 ;  /* 0x000000a600907202 */ /* 0x000fe20000000f00 */
[----:B------:R-:W-:Y:S02]  /*19370*/  IMAD.MOV.U32 R145, RZ, RZ, R167 ;  /* 0x000000ffff917224 */ /* 0x000fe400078e00a7 */
[----:B------:R-:W2:Y:S04]  /*19380*/  LDL.LU R165, [R1+0x2268] ;  /* 0x0022680001a57983 */ /* 0x000ea80000300800 */
[----:B------:R-:W2:Y:S04]  /*19390*/  LDL.LU R166, [R1+0x2264] ;  /* 0x0022640001a67983 */ /* 0x000ea80000300800 */
[----:B------:R-:W2:Y:S05]  /*193a0*/  LDL.LU R167, [R1+0x2260] ;  /* 0x0022600001a77983 */ /* 0x000eaa0000300800 */
[----:B------:R-:W-:Y:S01]  /*193b0*/  IMAD.MOV.U32 R122, RZ, RZ, R8 ;  /* 0x000000ffff7a7224 */ /* 0x000fe200078e0008 */
[----:B------:R-:W-:Y:S01]  /*193c0*/  MOV R123, R9 ;  /* 0x00000009007b7202 */ /* 0x000fe20000000f00 */
[----:B------:R-:W-:-:S02]  /*193d0*/  IMAD.MOV.U32 R127, RZ, RZ, R10 ;  /* 0x000000ffff7f7224 */ /* 0x000fc400078e000a */
[----:B------:R-:W-:Y:S02]  /*193e0*/  IMAD.MOV.U32 R199, RZ, RZ, R11 ;  /* 0x000000ffffc77224 */ /* 0x000fe400078e000b */
[C---:B------:R-:W-:Y:S01]  /*193f0*/  HMMA.1688.F32.TF32 R8, R4.reuse, R26, R148 ;  /* 0x0000001a0408723c */ /* 0x040fe20000081094 */
[----:B------:R-:W-:Y:S11]  /*19400*/  MOV R39, R81 ;  /* 0x0000005100277202 */ /* 0x000ff60000000f00 */
[----:B------:R-:W-:Y:S11]  /*19410*/  @!UPT UIADD3 URZ, URZ, URZ, URZ ;  /* 0x0000003f3f3ff290 */ /* 0x000ff6000fffe03f */
[----:B------:R-:W-:Y:S01]  /*19420*/  @!UPT UIADD3 URZ, URZ, URZ, URZ ;  /* 0x0000003f3f3ff290 */ /* 0x000fe2000fffe03f */
[----:B------:R-:W-:Y:S01]  /*19430*/  MOV R115, R8 ;  /* 0x0000000800737202 */ /* 0x000fe20000000f00 */
[----:B------:R-:W-:Y:S01]  /*19440*/  IMAD.MOV.U32 R114, RZ, RZ, R9 ;  /* 0x000000ffff727224 */ /* 0x000fe200078e0009 */
[----:B------:R-:W-:Y:S01]  /*19450*/  MOV R112, R11 ;  /* 0x0000000b00707202 */ /* 0x000fe20000000f00 */
[----:B------:R-:W-:Y:S02]  /*19460*/  IMAD.MOV.U32 R113, RZ, RZ, R10 ;  /* 0x000000ffff717224 */ /* 0x000fe400078e000a */
[----:B------:R-:W-:Y:S01]  /*19470*/  HMMA.1688.F32.TF32 R8, R4, R22, R152 ;  /* 0x000000160408723c */ /* 0x000fe20000081098 */
[----:B------:R-:W-:Y:S01]  /*19480*/  MOV R36, R80 ;  /* 0x0000005000247202 */ /* 0x000fe20000000f00 */
[----:B------:R-:W-:Y:S01]  /*19490*/  IMAD.MOV.U32 R82, RZ, RZ, R187 ;  /* 0x000000ffff527224 */ /* 0x000fe200078e00bb */
[----:B------:R-:W-:Y:S01]  /*194a0*/  MOV R80, R185 ;  /* 0x000000b900507202 */ /* 0x000fe20000000f00 */
[----:B------:R-:W-:Y:S02]  /*194b0*/  IMAD.MOV.U32 R83, RZ, RZ, R186 ;  /* 0x000000ffff537224 */ /* 0x000fe400078e00ba */
[----:B------:R-:W-:-:S02]  /*194c0*/  IMAD.MOV.U32 R81, RZ, RZ, R184 ;  /* 0x000000ffff517224 */ /* 0x000fc400078e00b8 */
[-C--:B------:R-:W-:Y:S11]  /*194d0*/  HMMA.1688.F32.TF32 R184, R180, R18.reuse, R116 ;  /* 0x00000012b4b8723c */ /* 0x080ff60000081074 */
[----:B------:R-:W-:Y:S05]  /*194e0*/  @!UPT UIADD3 URZ, URZ, URZ, URZ ;  /* 0x0000003f3f3ff290 */ /* 0x000fea000fffe03f */
[----:B------:R-:W-:Y:S01]  /*194f0*/  IMAD.MOV.U32 R119, RZ, RZ, R8 ;  /* 0x000000ffff777224 */ /* 0x000fe200078e0008 */
[----:B------:R-:W-:Y:S01]  /*19500*/  MOV R117, R10 ;  /* 0x0000000a00757202 */ /* 0x000fe20000000f00 */
[----:B------:R-:W-:Y:S02]  /*19510*/  IMAD.MOV.U32 R118, RZ, RZ, R9 ;  /* 0x000000ffff767224 */ /* 0x000fe400078e0009 */
[----:B------:R-:W-:Y:S02]  /*19520*/  IMAD.MOV.U32 R116, RZ, RZ, R11 ;  /* 0x000000ffff747224 */ /* 0x000fe400078e000b */
[C---:B------:R-:W-:Y:S08]  /*19530*/  HMMA.1688.F32.TF32 R8, R4.reuse, R18, R156 ;  /* 0x000000120408723c */ /* 0x040ff0000008109c */
[----:B------:R-:W-:Y:S01]  /*19540*/  HMMA.1688.F32.TF32 R4, R4, R14, R160 ;  /* 0x0000000e0404723c */ /* 0x000fe200000810a0 */
[----:B------:R-:W-:Y:S01]  /*19550*/  IMAD.MOV.U32 R146, RZ, RZ, R33 ;  /* 0x000000ffff927224 */ /* 0x000fe200078e0021 */
[----:B------:R-:W-:Y:S01]  /*19560*/  MOV R147, R32 ;  /* 0x0000002000937202 */ /* 0x000fe20000000f00 */
[----:B------:R-:W-:Y:S01]  /*19570*/  IMAD.MOV.U32 R95, RZ, RZ, R86 ;  /* 0x000000ffff5f7224 */ /* 0x000fe200078e0056 */
[----:B------:R-:W-:Y:S01]  /*19580*/  MOV R94, R87 ;  /* 0x00000057005e7202 */ /* 0x000fe20000000f00 */
[----:B------:R-:W-:-:S11]  /*19590*/  IMAD.MOV.U32 R85, RZ, RZ, R227 ;  /* 0x000000ffff557224 */ /* 0x000fd600078e00e3 */
[----:B------:R-:W-:Y:S01]  /*195a0*/  IMAD.MOV.U32 R139, RZ, RZ, R8 ;  /* 0x000000ffff8b7224 */ /* 0x000fe200078e0008 */
[----:B------:R-:W-:Y:S01]  /*195b0*/  MOV R138, R9 ;  /* 0x00000009008a7202 */ /* 0x000fe20000000f00 */
[----:B------:R-:W-:Y:S02]  /*195c0*/  IMAD.MOV.U32 R137, RZ, RZ, R10 ;  /* 0x000000ffff897224 */ /* 0x000fe400078e000a */
[----:B------:R-:W-:Y:S02]  /*195d0*/  IMAD.MOV.U32 R136, RZ, RZ, R11 ;  /* 0x000000ffff887224 */ /* 0x000fe400078e000b */
[----:B------:R-:W-:Y:S02]  /*195e0*/  LDSM.16.M88.4 R8, [R2+0x40000] ;  /* 0x040000000208783b */ /* 0x000fe40000000200 */
[----:B------:R-:W-:Y:S01]  /*195f0*/  MOV R159, R4 ;  /* 0x00000004009f7202 */ /* 0x000fe20000000f00 */
[----:B------:R-:W-:Y:S01]  /*19600*/  IMAD.MOV.U32 R158, RZ, RZ, R5 ;  /* 0x000000ffff9e7224 */ /* 0x000fe200078e0005 */
[----:B------:R-:W-:Y:S01]  /*19610*/  MOV R156, R7 ;  /* 0x00000007009c7202 */ /* 0x000fe20000000f00 */
[----:B------:R-:W-:-:S02]  /*19620*/  IMAD.MOV.U32 R157, RZ, RZ, R6 ;  /* 0x000000ffff9d7224 */ /* 0x000fc400078e0006 */
[----:B------:R-:W1:Y:S01]  /*19630*/  LDSM.16.M88.4 R4, [R2+0x41000] ;  /* 0x041000000204783b */ /* 0x000e620000000200 */
[----:B------:R-:W-:Y:S01]  /*19640*/  IMAD.MOV.U32 R86, RZ, RZ, R226 ;  /* 0x000000ffff567224 */ /* 0x000fe200078e00e2 */
[----:B------:R-:W-:Y:S01]  /*19650*/  MOV R87, R225 ;  /* 0x000000e100577202 */ /* 0x000fe20000000f00 */
[----:B------:R-:W-:Y:S01]  /*19660*/  IMAD.MOV.U32 R84, RZ, RZ, R224 ;  /* 0x000000ffff547224 */ /* 0x000fe200078e00e0 */
[----:B------:R-:W-:Y:S01]  /*19670*/  HMMA.1688.F32.TF32 R180, R180, R14, R216 ;  /* 0x0000000eb4b4723c */ /* 0x000fe200000810d8 */
[----:B------:R-:W-:Y:S02]  /*19680*/  IMAD.MOV.U32 R148, RZ, RZ, R25 ;  /* 0x000000ffff947224 */ /* 0x000fe400078e0019 */
[----:B------:R-:W-:Y:S01]  /*19690*/  IMAD.MOV.U32 R149, RZ, RZ, R24 ;  /* 0x000000ffff957224 */ /* 0x000fe200078e0018 */
[----:B------:R-:W-:-:S04]  /*196a0*/  MOV R150, R21 ;  /* 0x0000001500967202 */ /* 0x000fc80000000f00 */
[C---:B------:R-:W-:Y:S01]  /*196b0*/  HMMA.1688.F32.TF32 R224, R228.reuse, R18, R28 ;  /* 0x00000012e4e0723c */ /* 0x040fe2000008101c */
[----:B------:R-:W-:Y:S01]  /*196c0*/  LDSM.16.M88.4 R28, [R2+0x43000] ;  /* 0x04300000021c783b */ /* 0x000fe20000000200 */
[----:B------:R-:W-:Y:S01]  /*196d0*/  IMAD.MOV.U32 R151, RZ, RZ, R20 ;  /* 0x000000ffff977224 */ /* 0x000fe200078e0014 */
[----:B------:R-:W-:Y:S01]  /*196e0*/  MOV R153, R16 ;  /* 0x0000001000997202 */ /* 0x000fe20000000f00 */
[----:B------:R-:W-:Y:S02]  /*196f0*/  IMAD.MOV.U32 R152, RZ, RZ, R17 ;  /* 0x000000ffff987224 */ /* 0x000fe400078e0011 */
[----:B------:R-:W-:Y:S02]  /*19700*/  LDSM.16.M88.4 R16, [R2+0x46000] ;  /* 0x046000000210783b */ /* 0x000fe40000000200 */
[----:B------:R-:W-:Y:S02]  /*19710*/  HMMA.1688.F32.TF32 R220, R228, R22, R128 ;  /* 0x00000016e4dc723c */ /* 0x000fe40000081080 */
[----:B------:R-:W-:Y:S01]  /*19720*/  LDSM.16.M88.4 R20, [R2+0x45000] ;  /* 0x045000000214783b */ /* 0x000fe20000000200 */
[----:B------:R-:W-:-:S02]  /*19730*/  IMAD.MOV.U32 R154, RZ, RZ, R13 ;  /* 0x000000ffff9a7224 */ /* 0x000fc400078e000d */
[----:B------:R-:W-:-:S03]  /*19740*/  IMAD.MOV.U32 R155, RZ, RZ, R12 ;  /* 0x000000ffff9b7224 */ /* 0x000fc600078e000c */
[----:B-1----:R-:W-:Y:S01]  /*19750*/  HMMA.1688.F32.TF32 R128, R64, R4, R148 ;  /* 0x000000044080723c */ /* 0x002fe20000081094 */
[----:B------:R-:W-:Y:S04]  /*19760*/  STL [R1+0x21c4], R6 ;  /* 0x0021c40601007387 */ /* 0x000fe80000100800 */
[----:B------:R-:W-:Y:S01]  /*19770*/  STL [R1+0x21c0], R7 ;  /* 0x0021c00701007387 */ /* 0x000fe20000100800 */
[----:B------:R-:W-:Y:S01]  /*19780*/  IMAD.MOV.U32 R89, RZ, RZ, R39 ;  /* 0x000000ffff597224 */ /* 0x000fe200078e0027 */
[----:B------:R-:W-:Y:S01]  /*19790*/  MOV R90, R38 ;  /* 0x00000026005a7202 */ /* 0x000fe20000000f00 */
[----:B------:R-:W-:Y:S01]  /*197a0*/  IMAD.MOV.U32 R91, RZ, RZ, R37 ;  /* 0x000000ffff5b7224 */ /* 0x000fe200078e0025 */
[----:B------:R-:W-:Y:S01]  /*197b0*/  LDS R38, [R0+0xa100] ;  /* 0x00a1000000267984 */ /* 0x000fe20000000800 */
[----:B------:R-:W-:-:S03]  /*197c0*/  IMAD.MOV.U32 R88, RZ, RZ, R36 ;  /* 0x000000ffff587224 */ /* 0x000fc600078e0024 */
[----:B------:R-:W-:Y:S04]  /*197d0*/  LDS R36, [R0+0x8100] ;  /* 0x0081000000247984 */ /* 0x000fe80000000800 */
[----:B------:R-:W-:Y:S04]  /*197e0*/  LDS R37, [R3+0x8100] ;  /* 0x0081000003257984 */ /* 0x000fe80000000800 */
[----:B------:R-:W-:Y:S01]  /*197f0*/  LDS R39, [R3+0xa100] ;  /* 0x00a1000003277984 */ /* 0x000fe20000000800 */
[C---:B-----5:R-:W-:Y:S03]  /*19800*/  HMMA.1688.F32.TF32 R216, R228.reuse, R26, R132 ;  /* 0x0000001ae4d8723c */ /* 0x060fe60000081084 */
[----:B------:R-:W-:Y:S05]  /*19810*/  LDSM.16.M88.4 R24, [R2+0x44000] ;  /* 0x044000000218783b */ /* 0x000fea0000000200 */
[C---:B------:R-:W-:Y:S08]  /*19820*/  HMMA.1688.F32.TF32 R212, R228.reuse, R74, R176 ;  /* 0x0000004ae4d4723c */ /* 0x040ff000000810b0 */
[C---:B------:R-:W-:Y:S08]  /*19830*/  HMMA.1688.F32.TF32 R208, R228.reuse, R78, R172 ;  /* 0x0000004ee4d0723c */ /* 0x040ff000000810ac */
[C---:B----4-:R-:W-:Y:S08]  /*19840*/  HMMA.1688.F32.TF32 R204, R228.reuse, R70, R168 ;  /* 0x00000046e4cc723c */ /* 0x050ff000000810a8 */
[----:B--2---:R-:W-:Y:S01]  /*19850*/  HMMA.1688.F32.TF32 R200, R228, R34, R164 ;  /* 0x00000022e4c8723c */ /* 0x004fe200000810a4 */
[----:B------:R-:W1:Y:S01]  /*19860*/  LDSM.16.M88.4 R32, [R2+0x42000] ;  /* 0x042000000220783b */ /* 0x000e620000000200 */
[----:B------:R-:W-:-:S03]  /*19870*/  MOV R93, R94 ;  /* 0x0000005e005d7202 */ /* 0x000fc60000000f00 */
[----:B------:R-:W-:Y:S03]  /*19880*/  LDS R70, [R0+0xa200] ;  /* 0x00a2000000467984 */ /* 0x000fe60000000800 */
[----:B------:R-:W-:Y:S01]  /*19890*/  HMMA.1688.F32.TF32 R228, R228, R14, R96 ;  /* 0x0000000ee4e4723c */ /* 0x000fe20000081060 */
[----:B------:R-:W2:Y:S04]  /*198a0*/  LDSM.16.M88.4 R12, [R2+0x47000] ;  /* 0x04700000020c783b */ /* 0x000ea80000000200 */
[----:B------:R-:W-:Y:S03]  /*198b0*/  LDS R71, [R3+0xa200] ;  /* 0x00a2000003477984 */ /* 0x000fe60000000800 */
[C---:B------:R-:W-:Y:S08]  /*198c0*/  HMMA.1688.F32.TF32 R132, R64.reuse, R8, R152 ;  /* 0x000000084084723c */ /* 0x040ff00000081098 */
[C---:B-1----:R-:W-:Y:S01]  /*198d0*/  HMMA.1688.F32.TF32 R96, R64.reuse, R32, R144 ;  /* 0x000000204060723c */ /* 0x042fe20000081090 */
        /* <DEDUP_REMOVED lines=10> */
[----:B--2---:R-:W-:Y:S04]  /*19980*/  STL [R1+0x21e4], R14 ;  /* 0x0021e40e01007387 */ /* 0x004fe80000100800 */
[----:B------:R-:W-:Y:S04]  /*19990*/  STL [R1+0x21e0], R15 ;  /* 0x0021e00f01007387 */ /* 0x000fe80000100800 */
[----:B------:R-:W-:Y:S04]  /*199a0*/  STL [R1+0x1fc8], R2 ;  /* 0x001fc80201007387 */ /* 0x000fe80000100800 */
[----:B------:R-:W-:Y:S04]  /*199b0*/  STL.64 [R1+0xd0], R132 ;  /* 0x0000d08401007387 */ /* 0x000fe80000100a00 */
[----:B------:R-:W-:Y:S04]  /*199c0*/  STL.64 [R1+0xd8], R134 ;  /* 0x0000d88601007387 */ /* 0x000fe80000100a00 */
[----:B------:R-:W-:Y:S04]  /*199d0*/  STL.64 [R1+0xc0], R128 ;  /* 0x0000c08001007387 */ /* 0x000fe80000100a00 */
[----:B------:R-:W-:Y:S04]  /*199e0*/  STL.64 [R1+0xc8], R130 ;  /* 0x0000c88201007387 */ /* 0x000fe80000100a00 */
[----:B------:R-:W-:Y:S04]  /*199f0*/  STL.64 [R1+0xb0], R96 ;  /* 0x0000b06001007387 */ /* 0x000fe80000100a00 */
[----:B------:R1:W-:Y:S02]  /*19a00*/  STL.64 [R1+0xb8], R98 ;  /* 0x0000b86201007387 */ /* 0x0003e40000100a00 */
[C---:B-1----:R-:W-:Y:S08]  /*19a10*/  HMMA.1688.F32.TF32 R96, R64.reuse, R20, R104 ;  /* 0x000000144060723c */ /* 0x042ff00000081068 */
[C---:B------:R-:W-:Y:S08]  /*19a20*/  HMMA.1688.F32.TF32 R132, R64.reuse, R28, R140 ;  /* 0x0000001c4084723c */ /* 0x040ff0000008108c */
[----:B------:R-:W-:Y:S08]  /*19a30*/  HMMA.1688.F32.TF32 R128, R64, R24, R232 ;  /* 0x000000184080723c */ /* 0x000ff000000810e8 */
[----:B------:R-:W-:Y:S01]  /*19a40*/  MOV R14, R96 ;  /* 0x00000060000e7202 */ /* 0x000fe20000000f00 */
[----:B------:R-:W-:Y:S01]  /*19a50*/  IMAD.MOV.U32 R15, RZ, RZ, R97 ;  /* 0x000000ffff0f7224 */ /* 0x000fe200078e0061 */
[----:B------:R-:W-:Y:S01]  /*19a60*/  MOV R19, R99 ;  /* 0x0000006300137202 */ /* 0x000fe20000000f00 */
[----:B------:R-:W-:-:S02]  /*19a70*/  IMAD.MOV.U32 R18, RZ, RZ, R98 ;  /* 0x000000ffff127224 */ /* 0x000fc400078e0062 */
[C---:B------:R-:W-:Y:S08]  /*19a80*/  HMMA.1688.F32.TF32 R96, R64.reuse, R16, R100 ;  /* 0x000000104060723c */ /* 0x040ff00000081064 */
[----:B------:R-:W-:Y:S01]  /*19a90*/  HMMA.1688.F32.TF32 R60, R64, R12, R60 ;  /* 0x0000000c403c723c */ /* 0x000fe2000008103c */
[----:B------:R-:W-:Y:S07]  /*19aa0*/  STL.64 [R1+0xa0], R132 ;  /* 0x0000a08401007387 */ /* 0x000fee0000100a00 */
[C---:B------:R-:W-:Y:S01]  /*19ab0*/  HMMA.1688.F32.TF32 R248, R36.reuse, R20, R248 ;  /* 0x0000001424f8723c */ /* 0x040fe200000810f8 */
[----:B------:R-:W-:Y:S07]  /*19ac0*/  STL.64 [R1+0xa8], R134 ;  /* 0x0000a88601007387 */ /* 0x000fee0000100a00 */
[----:B------:R-:W-:Y:S01]  /*19ad0*/  HMMA.1688.F32.TF32 R40, R36, R24, R40 ;  /* 0x000000182428723c */ /* 0x000fe20000081028 */
[----:B------:R-:W-:Y:S01]  /*19ae0*/  STL.64 [R1+0x90], R128 ;  /* 0x0000908001007387 */ /* 0x000fe20000100a00 */
[----:B------:R-:W-:Y:S01]  /*19af0*/  IMAD.MOV.U32 R27, RZ, RZ, R99 ;  /* 0x000000ffff1b7224 */ /* 0x000fe200078e0063 */
[----:B------:R-:W-:-:S02]  /*19b00*/  MOV R26, R98 ;  /* 0x00000062001a7202 */ /* 0x000fc40000000f00 */
[----:B------:R-:W-:Y:S03]  /*19b10*/  STL.64 [R1+0x98], R130 ;  /* 0x0000988201007387 */ /* 0x000fe60000100a00 */
[----:B------:R-:W-:Y:S01]  /*19b20*/  HMMA.1688.F32.TF32 R244, R36, R16, R244 ;  /* 0x0000001024f4723c */ /* 0x000fe200000810f4 */
[----:B------:R-:W-:Y:S01]  /*19b30*/  STL [R1+0x21f4], R19 ;  /* 0x0021f41301007387 */ /* 0x000fe20000100800 */
[----:B------:R-:W-:Y:S02]  /*19b40*/  IMAD.MOV.U32 R23, RZ, RZ, R97 ;  /* 0x000000ffff177224 */ /* 0x000fe400078e0061 */
[----:B------:R-:W-:Y:S01]  /*19b50*/  IMAD.MOV.U32 R22, RZ, RZ, R96 ;  /* 0x000000ffff167224 */ /* 0x000fe200078e0060 */
[----:B------:R-:W-:Y:S01]  /*19b60*/  STL [R1+0x21f0], R18 ;  /* 0x0021f01201007387 */ /* 0x000fe20000100800 */
[----:B------:R-:W-:-:S03]  /*19b70*/  IMAD.MOV.U32 R34, RZ, RZ, R63 ;  /* 0x000000ffff227224 */ /* 0x000fc600078e003f */
[----:B------:R-:W-:Y:S01]  /*19b80*/  STL [R1+0x21ec], R15 ;  /* 0x0021ec0f01007387 */ /* 0x000fe20000100800 */
[----:B------:R-:W-:Y:S01]  /*19b90*/  IMAD.MOV.U32 R30, RZ, RZ, R62 ;  /* 0x000000ffff1e7224 */ /* 0x000fe200078e003e */
[----:B------:R-:W-:Y:S02]  /*19ba0*/  MOV R7, R61 ;  /* 0x0000003d00077202 */ /* 0x000fe40000000f00 */
[----:B------:R-:W-:Y:S01]  /*19bb0*/  STL [R1+0x21e8], R14 ;  /* 0x0021e80e01007387 */ /* 0x000fe20000100800 */
[----:B------:R-:W-:-:S03]  /*19bc0*/  IMAD.MOV.U32 R6, RZ, RZ, R60 ;  /* 0x000000ffff067224 */ /* 0x000fc600078e003c */
[----:B------:R-:W-:Y:S04]  /*19bd0*/  STL [R1+0x2204], R27 ;  /* 0x0022041b01007387 */ /* 0x000fe80000100800 */
[----:B------:R-:W-:Y:S04]  /*19be0*/  STL [R1+0x2200], R26 ;  /* 0x0022001a01007387 */ /* 0x000fe80000100800 */
[----:B------:R-:W-:Y:S04]  /*19bf0*/  STL [R1+0x21fc], R23 ;  /* 0x0021fc1701007387 */ /* 0x000fe80000100800 */
[----:B------:R-:W-:Y:S04]  /*19c00*/  STL [R1+0x21f8], R22 ;  /* 0x0021f81601007387 */ /* 0x000fe80000100800 */
[----:B------:R1:W-:Y:S04]  /*19c10*/  STL [R1+0x2214], R34 ;  /* 0x0022142201007387 */ /* 0x0003e80000100800 */
[----:B------:R2:W-:Y:S04]  /*19c20*/  STL [R1+0x2210], R30 ;  /* 0x0022101e01007387 */ /* 0x0005e80000100800 */
[----:B------:R3:W-:Y:S04]  /*19c30*/  STL [R1+0x220c], R7 ;  /* 0x00220c0701007387 */ /* 0x0007e80000100800 */
[----:B------:R4:W-:Y:S04]  /*19c40*/  STL [R1+0x2208], R6 ;  /* 0x0022080601007387 */ /* 0x0009e80000100800 */
[----:B------:R-:W5:Y:S01]  /*19c50*/  LDL.LU R100, [R1+0x190] ;  /* 0x0001900001647983 */ /* 0x000f620000300800 */
[----:B------:R-:W-:-:S03]  /*19c60*/  IMAD.MOV.U32 R94, RZ, RZ, R252 ;  /* 0x000000ffff5e7224 */ /* 0x000fc600078e00fc */
[----:B------:R-:W5:Y:S04]  /*19c70*/  LDL.LU R101, [R1+0x194] ;  /* 0x0001940001657983 */ /* 0x000f680000300800 */
[----:B------:R-:W5:Y:S04]  /*19c80*/  LDL.LU R102, [R1+0x198] ;  /* 0x0001980001667983 */ /* 0x000f680000300800 */
[----:B------:R-:W5:Y:S01]  /*19c90*/  LDL.LU R103, [R1+0x19c] ;  /* 0x00019c0001677983 */ /* 0x000f620000300800 */
[----:B------:R-:W-:-:S03]  /*19ca0*/  MOV R92, R93 ;  /* 0x0000005d005c7202 */ /* 0x000fc60000000f00 */
[----:B------:R-:W-:Y:S01]  /*19cb0*/  STL.64 [R1+0x2128], R250 ;  /* 0x002128fa01007387 */ /* 0x000fe20000100a00 */
[----:B------:R-:W-:-:S03]  /*19cc0*/  IMAD.MOV.U32 R93, RZ, RZ, R94 ;  /* 0x000000ffff5d7224 */ /* 0x000fc600078e005e */
[----:B------:R-:W-:Y:S01]  /*19cd0*/  STL.64 [R1+0x10], R40 ;  /* 0x0000102801007387 */ /* 0x000fe20000100a00 */
[----:B------:R-:W-:-:S03]  /*19ce0*/  IMAD.MOV.U32 R94, RZ, RZ, R95 ;  /* 0x000000ffff5e7224 */ /* 0x000fc600078e005f */
[----:B------:R-:W-:Y:S04]  /*19cf0*/  STL.64 [R1+0x18], R42 ;  /* 0x0000182a01007387 */ /* 0x000fe80000100a00 */
[----:B------:R-:W-:Y:S04]  /*19d00*/  STL.64 [R1+0x2120], R248 ;  /* 0x002120f801007387 */ /* 0x000fe80000100a00 */
[----:B------:R1:W-:Y:S01]  /*19d10*/  STL.64 [R1+0x2138], R246 ;  /* 0x002138f601007387 */ /* 0x0003e20000100a00 */
[----:B------:R-:W-:-:S03]  /*19d20*/  MOV R234, R68 ;  /* 0x0000004400ea7202 */ /* 0x000fc60000000f00 */
[----:B------:R1:W-:Y:S01]  /*19d30*/  STL.64 [R1+0x2130], R244 ;  /* 0x002130f401007387 */ /* 0x0003e20000100a00 */
[----:B------:R-:W-:-:S03]  /*19d40*/  IMAD.MOV.U32 R235, RZ, RZ, R69 ;  /* 0x000000ffffeb7224 */ /* 0x000fc600078e0045 */
        /* <DEDUP_REMOVED lines=35> */
[C---:B------:R-:W-:Y:S08]  /*19f80*/  HMMA.1688.F32.TF32 R44, R36.reuse, R28, R44 ;  /* 0x0000001c242c723c */ /* 0x040ff0000008102c */
[C---:B------:R-:W-:Y:S08]  /*19f90*/  HMMA.1688.F32.TF32 R52, R36.reuse, R4, R52 ;  /* 0x000000042434723c */ /* 0x040ff00000081034 */
[----:B------:R-:W-:Y:S01]  /*19fa0*/  HMMA.1688.F32.TF32 R56, R36, R8, R56 ;  /* 0x000000082438723c */ /* 0x000fe20000081038 */
[----:B------:R-:W-:Y:S01]  /*19fb0*/  MOV R176, R192 ;  /* 0x000000c000b07202 */ /* 0x000fe20000000f00 */
[----:B------:R-:W-:Y:S01]  /*19fc0*/  IMAD.MOV.U32 R177, RZ, RZ, R193 ;  /* 0x000000ffffb17224 */ /* 0x000fe200078e00c1 */
[----:B------:R-:W-:Y:S01]  /*19fd0*/  MOV R179, R195 ;  /* 0x000000c300b37202 */ /* 0x000fe20000000f00 */
[----:B------:R-:W-:-:S02]  /*19fe0*/  IMAD.MOV.U32 R178, RZ, RZ, R194 ;  /* 0x000000ffffb27224 */ /* 0x000fc400078e00c2 */
[----:B------:R-:W-:Y:S01]  /*19ff0*/  IMAD.MOV.U32 R172, RZ, RZ, R196 ;  /* 0x000000ffffac7224 */ /* 0x000fe200078e00c4 */
[----:B------:R-:W-:Y:S01]  /*1a000*/  MOV R174, R198 ;  /* 0x000000c600ae7202 */ /* 0x000fe20000000f00 */
[----:B------:R-:W-:Y:S01]  /*1a010*/  HMMA.1688.F32.TF32 R48, R36, R32, R48 ;  /* 0x000000202430723c */ /* 0x000fe20000081030 */
[----:B-1----:R-:W-:Y:S01]  /*1a020*/  IMAD.MOV.U32 R34, RZ, RZ, R44 ;  /* 0x000000ffff227224 */ /* 0x002fe200078e002c */
[----:B--2---:R-:W-:Y:S01]  /*1a030*/  MOV R30, R45 ;  /* 0x0000002d001e7202 */ /* 0x004fe20000000f00 */
[----:B---3--:R-:W-:Y:S01]  /*1a040*/  IMAD.MOV.U32 R7, RZ, RZ, R46 ;  /* 0x000000ffff077224 */ /* 0x008fe200078e002e */
[----:B------:R-:W-:Y:S01]  /*1a050*/  LDS R132, [R0+0x8400] ;  /* 0x0084000000847984 */ /* 0x000fe20000000800 */
[----:B----4-:R-:W-:-:S03]  /*1a060*/  IMAD.MOV.U32 R6, RZ, RZ, R47 ;  /* 0x000000ffff067224 */ /* 0x010fc600078e002f */
[----:B------:R-:W-:Y:S01]  /*1a070*/  MOV R19, R52 ;  /* 0x0000003400137202 */ /* 0x000fe20000000f00 */
[----:B------:R-:W-:Y:S01]  /*1a080*/  IMAD.MOV.U32 R18, RZ, RZ, R53 ;  /* 0x000000ffff127224 */ /* 0x000fe200078e0035 */
[----:B------:R-:W-:Y:S01]  /*1a090*/  MOV R14, R55 ;  /* 0x00000037000e7202 */ /* 0x000fe20000000f00 */
[----:B------:R-:W-:Y:S01]  /*1a0a0*/  IMAD.MOV.U32 R15, RZ, RZ, R54 ;  /* 0x000000ffff0f7224 */ /* 0x000fe200078e0036 */
[----:B------:R-:W-:Y:S04]  /*1a0b0*/  LDS R134, [R0+0xa400] ;  /* 0x00a4000000867984 */ /* 0x000fe80000000800 */
[----:B------:R-:W-:Y:S01]  /*1a0c0*/  IMAD.MOV.U32 R35, RZ, RZ, R56 ;  /* 0x000000ffff237224 */ /* 0x000fe200078e0038 */
[----:B------:R-:W-:Y:S01]  /*1a0d0*/  MOV R31, R57 ;  /* 0x00000039001f7202 */ /* 0x000fe20000000f00 */
[----:B------:R-:W-:Y:S01]  /*1a0e0*/  IMAD.MOV.U32 R252, RZ, RZ, R58 ;  /* 0x000000fffffc7224 */ /* 0x000fe200078e003a */
[----:B------:R-:W-:Y:S01]  /*1a0f0*/  LDS R133, [R3+0x8400] ;  /* 0x0084000003857984 */ /* 0x000fe20000000800 */
[----:B------:R-:W-:-:S02]  /*1a100*/  IMAD.MOV.U32 R2, RZ, RZ, R59 ;  /* 0x000000ffff027224 */ /* 0x000fc400078e003b */
[----:B------:R-:W-:Y:S01]  /*1a110*/  IMAD.MOV.U32 R173, RZ, RZ, R197 ;  /* 0x000000ffffad7224 */ /* 0x000fe200078e00c5 */
[----:B------:R-:W-:Y:S01]  /*1a120*/  LDS R135, [R3+0xa400] ;  /* 0x00a4000003877984 */ /* 0x000fe20000000800 */
[----:B------:R-:W-:Y:S01]  /*1a130*/  IMAD.MOV.U32 R27, RZ, RZ, R48 ;  /* 0x000000ffff1b7224 */ /* 0x000fe200078e0030 */
[----:B------:R-:W-:Y:S01]  /*1a140*/  MOV R23, R50 ;  /* 0x0000003200177202 */ /* 0x000fe20000000f00 */
[----:B------:R-:W-:Y:S02]  /*1a150*/  IMAD.MOV.U32 R26, RZ, RZ, R49 ;  /* 0x000000ffff1a7224 */ /* 0x000fe400078e0031 */
[----:B------:R-:W-:Y:S02]  /*1a160*/  IMAD.MOV.U32 R22, RZ, RZ, R51 ;  /* 0x000000ffff167224 */ /* 0x000fe400078e0033 */
[----:B------:R-:W-:Y:S01]  /*1a170*/  IMAD.MOV.U32 R247, RZ, RZ, R136 ;  /* 0x000000fffff77224 */ /* 0x000fe200078e0088 */
[----:B------:R-:W-:Y:S01]  /*1a180*/  MOV R245, R138 ;  /* 0x0000008a00f57202 */ /* 0x000fe20000000f00 */
[----:B------:R-:W-:-:S02]  /*1a190*/  IMAD.MOV.U32 R246, RZ, RZ, R137 ;  /* 0x000000fffff67224 */ /* 0x000fc400078e0089 */
[----:B------:R-:W-:Y:S02]  /*1a1a0*/  IMAD.MOV.U32 R244, RZ, RZ, R139 ;  /* 0x000000fffff47224 */ /* 0x000fe400078e008b */
[----:B------:R-:W-:Y:S01]  /*1a1b0*/  IMAD.MOV.U32 R175, RZ, RZ, R124 ;  /* 0x000000ffffaf7224 */ /* 0x000fe200078e007c */
[----:B-----5:R-:W-:Y:S01]  /*1a1c0*/  HMMA.1688.F32.TF32 R36, R36, R12, R100 ;  /* 0x0000000c2424723c */ /* 0x020fe20000081064 */
[----:B------:R-:W-:Y:S04]  /*1a1d0*/  LDS R100, [R0+0x8300] ;  /* 0x0083000000647984 */ /* 0x000fe80000000800 */
[----:B------:R-:W-:Y:S04]  /*1a1e0*/  LDS R102, [R0+0xa300] ;  /* 0x00a3000000667984 */ /* 0x000fe80000000800 */
[----:B------:R-:W-:Y:S04]  /*1a1f0*/  LDS R101, [R3+0x8300] ;  /* 0x0083000003657984 */ /* 0x000fe80000000800 */
[----:B------:R-:W-:Y:S01]  /*1a200*/  LDS R103, [R3+0xa300] ;  /* 0x00a3000003677984 */ /* 0x000fe20000000800 */
[----:B------:R-:W-:-:S03]  /*1a210*/  MOV R147, R68 ;  /* 0x0000004400937202 */ /* 0x000fc60000000f00 */
[----:B------:R-:W-:Y:S01]  /*1a220*/  LDS R68, [R0+0x8200] ;  /* 0x0082000000447984 */ /* 0x000fe20000000800 */
[----:B------:R-:W-:-:S03]  /*1a230*/  IMAD.MOV.U32 R146, RZ, RZ, R69 ;  /* 0x000000ffff927224 */ /* 0x000fc600078e0045 */
[----:B------:R-:W1:Y:S04]  /*1a240*/  LDS R69, [R3+0x8200] ;  /* 0x0082000003457984 */ /* 0x000e680000000800 */
[----:B------:R-:W-:Y:S04]  /*1a250*/  STL.64 [R1+0x2148], R38 ;  /* 0x0021482601007387 */ /* 0x000fe80000100a00 */
[----:B------:R-:W-:Y:S01]  /*1a260*/  STL.64 [R1+0x2140], R36 ;  /* 0x0021402401007387 */ /* 0x000fe20000100a00 */
[C---:B-1----:R-:W-:Y:S08]  /*1a270*/  HMMA.1688.F32.TF32 R44, R68.reuse, R4, R104 ;  /* 0x00000004442c723c */ /* 0x042ff00000081068 */
[C---:B------:R-:W-:Y:S08]  /*1a280*/  HMMA.1688.F32.TF32 R40, R68.reuse, R8, R168 ;  /* 0x000000084428723c */ /* 0x040ff000000810a8 */
[C---:B------:R-:W-:Y:S08]  /*1a290*/  HMMA.1688.F32.TF32 R60, R68.reuse, R20, R148 ;  /* 0x00000014443c723c */ /* 0x040ff00000081094 */
[C---:B------:R-:W-:Y:S08]  /*1a2a0*/  HMMA.1688.F32.TF32 R48, R68.reuse, R32, R164 ;  /* 0x000000204430723c */ /* 0x040ff000000810a4 */
[C---:B------:R-:W-:Y:S01]  /*1a2b0*/  HMMA.1688.F32.TF32 R52, R68.reuse, R28, R160 ;  /* 0x0000001c4434723c */ /* 0x040fe200000810a0 */
[----:B------:R1:W-:Y:S07]  /*1a2c0*/  STL.64 [R1+0x2158], R42 ;  /* 0x0021582a01007387 */ /* 0x0003ee0000100a00 */
[C---:B------:R-:W-:Y:S01]  /*1a2d0*/  HMMA.1688.F32.TF32 R56, R68.reuse, R24, R152 ;  /* 0x000000184438723c */ /* 0x040fe20000081098 */
[----:B------:R2:W-:Y:S04]  /*1a2e0*/  STL.64 [R1+0x2150], R40 ;  /* 0x0021502801007387 */ /* 0x0005e80000100a00 */
[----:B------:R-:W-:Y:S04]  /*1a2f0*/  STL.64 [R1+0x2168], R46 ;  /* 0x0021682e01007387 */ /* 0x000fe80000100a00 */
[----:B------:R3:W-:Y:S04]  /*1a300*/  STL.64 [R1+0x2160], R44 ;  /* 0x0021602c01007387 */ /* 0x0007e80000100a00 */
[----:B------:R-:W-:Y:S04]  /*1a310*/  STL.64 [R1+0x2178], R50 ;  /* 0x0021783201007387 */ /* 0x000fe80000100a00 */
[----:B------:R-:W-:Y:S04]  /*1a320*/  STL.64 [R1+0x2170], R48 ;  /* 0x0021703001007387 */ /* 0x000fe80000100a00 */
[----:B------:R-:W-:Y:S01]  /*1a330*/  STL.64 [R1+0x2188], R54 ;  /* 0x0021883601007387 */ /* 0x000fe20000100a00 */
[C---:B------:R-:W-:Y:S03]  /*1a340*/  HMMA.1688.F32.TF32 R64, R68.reuse, R16, R144 ;  /* 0x000000104440723c */ /* 0x040fe60000081090 */
[----:B------:R-:W-:Y:S04]  /*1a350*/  STL.64 [R1+0x2180], R52 ;  /* 0x0021803401007387 */ /* 0x000fe80000100a00 */
[----:B------:R-:W-:Y:S01]  /*1a360*/  STL.64 [R1+0x2198], R58 ;  /* 0x0021983a01007387 */ /* 0x000fe20000100a00 */
[----:B------:R-:W-:Y:S03]  /*1a370*/  HMMA.1688.F32.TF32 R68, R68, R12, R140 ;  /* 0x0000000c4444723c */ /* 0x000fe6000008108c */
[----:B------:R-:W-:Y:S04]  /*1a380*/  STL.64 [R1+0x2190], R56 ;  /* 0x0021903801007387 */ /* 0x000fe80000100a00 */
[----:B------:R-:W-:Y:S04]  /*1a390*/  STL.64 [R1+0x21a8], R62 ;  /* 0x0021a83e01007387 */ /* 0x000fe80000100a00 */
[----:B------:R-:W-:Y:S04]  /*1a3a0*/  STL.64 [R1+0x21a0], R60 ;  /* 0x0021a03c01007387 */ /* 0x000fe80000100a00 */
[----:B------:R-:W4:Y:S04]  /*1a3b0*/  LDL.LU R140, [R1+0x160] ;  /* 0x00016000018c7983 */ /* 0x000f280000300800 */
[----:B------:R-:W4:Y:S04]  /*1a3c0*/  LDL.LU R141, [R1+0x164] ;  /* 0x00016400018d7983 */ /* 0x000f280000300800 */
[----:B------:R-:W4:Y:S04]  /*1a3d0*/  LDL.LU R142, [R1+0x168] ;  /* 0x00016800018e7983 */ /* 0x000f280000300800 */
[----:B------:R-:W4:Y:S04]  /*1a3e0*/  LDL.LU R143, [R1+0x16c] ;  /* 0x00016c00018f7983 */ /* 0x000f280000300800 */
[----:B------:R-:W5:Y:S04]  /*1a3f0*/  LDL.LU R136, [R1+0x170] ;  /* 0x0001700001887983 */ /* 0x000f680000300800 */
[----:B------:R-:W5:Y:S04]  /*1a400*/  LDL.LU R137, [R1+0x174] ;  /* 0x0001740001897983 */ /* 0x000f680000300800 */
[----:B------:R-:W5:Y:S04]  /*1a410*/  LDL.LU R138, [R1+0x178] ;  /* 0x00017800018a7983 */ /* 0x000f680000300800 */
[----:B------:R-:W5:Y:S01]  /*1a420*/  LDL.LU R139, [R1+0x17c] ;  /* 0x00017c00018b7983 */ /* 0x000f620000300800 */
[----:B-1----:R-:W-:-:S03]  /*1a430*/  IMAD.MOV.U32 R43, RZ, RZ, R112 ;  /* 0x000000ffff2b7224 */ /* 0x002fc600078e0070 */
[----:B------:R-:W4:Y:S01]  /*1a440*/  LDL.LU R152, [R1+0x210] ;  /* 0x0002100001987983 */ /* 0x000f220000300800 */
[----:B------:R-:W-:-:S03]  /*1a450*/  MOV R42, R113 ;  /* 0x00000071002a7202 */ /* 0x000fc60000000f00 */
[----:B------:R-:W4:Y:S01]  /*1a460*/  LDL.LU R153, [R1+0x214] ;  /* 0x0002140001997983 */ /* 0x000f220000300800 */
[----:B--2---:R-:W-:-:S03]  /*1a470*/  IMAD.MOV.U32 R41, RZ, RZ, R114 ;  /* 0x000000ffff297224 */ /* 0x004fc600078e0072 */
[----:B------:R-:W4:Y:S01]  /*1a480*/  LDL.LU R154, [R1+0x218] ;  /* 0x00021800019a7983 */ /* 0x000f220000300800 */
[----:B------:R-:W-:-:S03]  /*1a490*/  IMAD.MOV.U32 R40, RZ, RZ, R115 ;  /* 0x000000ffff287224 */ /* 0x000fc600078e0073 */
[----:B------:R-:W4:Y:S01]  /*1a4a0*/  LDL.LU R155, [R1+0x21c] ;  /* 0x00021c00019b7983 */ /* 0x000f220000300800 */
[----:B------:R-:W-:-:S03]  /*1a4b0*/  IMAD.MOV.U32 R147, RZ, RZ, R108 ;  /* 0x000000ffff937224 */ /* 0x000fc600078e006c */
[----:B------:R-:W2:Y:S01]  /*1a4c0*/  LDL.LU R112, [R1+0x230] ;  /* 0x0002300001707983 */ /* 0x000ea20000300800 */
[----:B------:R-:W-:-:S03]  /*1a4d0*/  IMAD.MOV.U32 R146, RZ, RZ, R109 ;  /* 0x000000ffff927224 */ /* 0x000fc600078e006d */
[----:B------:R-:W2:Y:S01]  /*1a4e0*/  LDL.LU R113, [R1+0x234] ;  /* 0x0002340001717983 */ /* 0x000ea20000300800 */
[----:B------:R-:W-:-:S03]  /*1a4f0*/  MOV R145, R110 ;  /* 0x0000006e00917202 */ /* 0x000fc60000000f00 */
[----:B------:R-:W2:Y:S01]  /*1a500*/  LDL.LU R114, [R1+0x238] ;  /* 0x0002380001727983 */ /* 0x000ea20000300800 */
[----:B------:R-:W-:-:S03]  /*1a510*/  IMAD.MOV.U32 R144, RZ, RZ, R111 ;  /* 0x000000ffff907224 */ /* 0x000fc600078e006f */
[----:B------:R-:W2:Y:S01]  /*1a520*/  LDL.LU R115, [R1+0x23c] ;  /* 0x00023c0001737983 */ /* 0x000ea20000300800 */
[----:B------:R-:W-:-:S03]  /*1a530*/  MOV R39, R116 ;  /* 0x0000007400277202 */ /* 0x000fc60000000f00 */
[----:B------:R-:W2:Y:S01]  /*1a540*/  LDL.LU R108, [R1+0x240] ;  /* 0x00024000016c7983 */ /* 0x000ea20000300800 */
[----:B------:R-:W-:-:S03]  /*1a550*/  IMAD.MOV.U32 R38, RZ, RZ, R117 ;  /* 0x000000ffff267224 */ /* 0x000fc600078e0075 */
[----:B------:R-:W2:Y:S01]  /*1a560*/  LDL.LU R109, [R1+0x244] ;  /* 0x00024400016d7983 */ /* 0x000ea20000300800 */
[----:B------:R-:W-:-:S03]  /*1a570*/  IMAD.MOV.U32 R37, RZ, RZ, R118 ;  /* 0x000000ffff257224 */ /* 0x000fc600078e0076 */
[----:B------:R-:W2:Y:S01]  /*1a580*/  LDL.LU R110, [R1+0x248] ;  /* 0x00024800016e7983 */ /* 0x000ea20000300800 */
[----:B------:R-:W-:-:S03]  /*1a590*/  MOV R36, R119 ;  /* 0x0000007700247202 */ /* 0x000fc60000000f00 */
[----:B------:R-:W2:Y:S04]  /*1a5a0*/  LDL.LU R111, [R1+0x24c] ;  /* 0x00024c00016f7983 */ /* 0x000ea80000300800 */
[----:B------:R-:W2:Y:S04]  /*1a5b0*/  LDL.LU R116, [R1+0x220] ;  /* 0x0002200001747983 */ /* 0x000ea80000300800 */
[----:B------:R-:W2:Y:S04]  /*1a5c0*/  LDL.LU R117, [R1+0x224] ;  /* 0x0002240001757983 */ /* 0x000ea80000300800 */
[----:B------:R-:W2:Y:S01]  /*1a5d0*/  LDL.LU R118, [R1+0x228] ;  /* 0x0002280001767983 */ /* 0x000ea20000300800 */
[----:B------:R-:W-:-:S03]  /*1a5e0*/  MOV R106, R73 ;  /* 0x00000049006a7202 */ /* 0x000fc60000000f00 */
[----:B------:R-:W2:Y:S01]  /*1a5f0*/  LDL.LU R119, [R1+0x22c] ;  /* 0x00022c0001777983 */ /* 0x000ea20000300800 */
[----:B------:R-:W-:-:S03]  /*1a600*/  IMAD.MOV.U32 R107, RZ, RZ, R72 ;  /* 0x000000ffff6b7224 */ /* 0x000fc600078e0048 */
[----:B------:R-:W2:Y:S01]  /*1a610*/  LDL.LU R148, [R1+0x180] ;  /* 0x0001800001947983 */ /* 0x000ea20000300800 */
[----:B------:R-:W-:Y:S03]  /*1a620*/  HMMA.1688.F32.TF32 R72, R100, R8, R232 ;  /* 0x000000086448723c */ /* 0x000fe600000810e8 */
[----:B------:R-:W2:Y:S04]  /*1a630*/  LDL.LU R149, [R1+0x184] ;  /* 0x0001840001957983 */ /* 0x000ea80000300800 */
        /* <DEDUP_REMOVED lines=18> */
[----:B---3--:R-:W-:-:S03]  /*1a760*/  MOV R44, R122 ;  /* 0x0000007a002c7202 */ /* 0x008fc60000000f00 */
[----:B------:R-:W3:Y:S01]  /*1a770*/  LDL.LU R125, [R1+0x2234] ;  /* 0x00223400017d7983 */ /* 0x000ee20000300800 */
[----:B------:R-:W-:-:S03]  /*1a780*/  IMAD.MOV.U32 R45, RZ, RZ, R123 ;  /* 0x000000ffff2d7224 */ /* 0x000fc600078e007b */
[----:B------:R-:W3:Y:S01]  /*1a790*/  LDL.LU R126, [R1+0x2230] ;  /* 0x00223000017e7983 */ /* 0x000ee20000300800 */
[----:B------:R-:W-:-:S03]  /*1a7a0*/  IMAD.MOV.U32 R46, RZ, RZ, R127 ;  /* 0x000000ffff2e7224 */ /* 0x000fc600078e007f */
[----:B------:R-:W3:Y:S01]  /*1a7b0*/  LDL.LU R120, [R1+0x222c] ;  /* 0x00222c0001787983 */ /* 0x000ee20000300800 */
[----:B------:R-:W-:-:S03]  /*1a7c0*/  MOV R47, R199 ;  /* 0x000000c7002f7202 */ /* 0x000fc60000000f00 */
[----:B------:R-:W3:Y:S04]  /*1a7d0*/  LDL.LU R121, [R1+0x2228] ;  /* 0x0022280001797983 */ /* 0x000ee80000300800 */
[----:B------:R-:W3:Y:S04]  /*1a7e0*/  LDL.LU R122, [R1+0x2224] ;  /* 0x00222400017a7983 */ /* 0x000ee80000300800 */
[----:B------:R-:W3:Y:S04]  /*1a7f0*/  LDL.LU R123, [R1+0x2220] ;  /* 0x00222000017b7983 */ /* 0x000ee80000300800 */
[----:B------:R-:W3:Y:S04]  /*1a800*/  LDL.LU R127, [R1+0x221c] ;  /* 0x00221c00017f7983 */ /* 0x000ee80000300800 */
[----:B------:R-:W3:Y:S04]  /*1a810*/  LDL.LU R199, [R1+0x2218] ;  /* 0x0022180001c77983 */ /* 0x000ee80000300800 */
[----:B------:R-:W-:Y:S04]  /*1a820*/  LDS R164, [R0+0x8500] ;  /* 0x0085000000a47984 */ /* 0x000fe80000000800 */
[----:B------:R-:W-:Y:S04]  /*1a830*/  LDS R166, [R0+0xa500] ;  /* 0x00a5000000a67984 */ /* 0x000fe80000000800 */
[----:B------:R-:W-:Y:S04]  /*1a840*/  LDS R165, [R3+0x8500] ;  /* 0x0085000003a57984 */ /* 0x000fe80000000800 */
[----:B------:R-:W1:Y:S01]  /*1a850*/  LDS R167, [R3+0xa500] ;  /* 0x00a5000003a77984 */ /* 0x000e620000000800 */
[----:B------:R-:W-:-:S02]  /*1a860*/  IMAD.MOV.U32 R104, RZ, RZ, R77 ;  /* 0x000000ffff687224 */ /* 0x000fc400078e004d */
[----:B------:R-:W-:Y:S01]  /*1a870*/  IMAD.MOV.U32 R105, RZ, RZ, R76 ;  /* 0x000000ffff697224 */ /* 0x000fe200078e004c */
[----:B------:R-:W-:Y:S01]  /*1a880*/  MOV R250, R157 ;  /* 0x0000009d00fa7202 */ /* 0x000fe20000000f00 */
[----:B------:R-:W-:Y:S02]  /*1a890*/  IMAD.MOV.U32 R248, RZ, RZ, R159 ;  /* 0x000000fffff87224 */ /* 0x000fe400078e009f */
[----:B------:R-:W-:Y:S02]  /*1a8a0*/  IMAD.MOV.U32 R249, RZ, RZ, R158 ;  /* 0x000000fffff97224 */ /* 0x000fe400078e009e */
[----:B------:R-:W-:Y:S01]  /*1a8b0*/  IMAD.MOV.U32 R251, RZ, RZ, R156 ;  /* 0x000000fffffb7224 */ /* 0x000fe200078e009c */
[----:B------:R-:W-:Y:S08]  /*1a8c0*/  HMMA.1688.F32.TF32 R104, R132, R8, R104 ;  /* 0x000000088468723c */ /* 0x000ff00000081068 */
[----:B------:R-:W-:Y:S08]  /*1a8d0*/  HMMA.1688.F32.TF32 R96, R100, R16, R188 ;  /* 0x000000106460723c */ /* 0x000ff000000810bc */
[C---:B-1----:R-:W-:Y:S08]  /*1a8e0*/  HMMA.1688.F32.TF32 R144, R164.reuse, R32, R144 ;  /* 0x00000020a490723c */ /* 0x042ff00000081090 */
[-C--:B------:R-:W-:Y:S08]  /*1a8f0*/  HMMA.1688.F32.TF32 R160, R164, R16.reuse, R184 ;  /* 0x00000010a4a0723c */ /* 0x080ff000000810b8 */
[----:B----4-:R-:W-:Y:S08]  /*1a900*/  HMMA.1688.F32.TF32 R128, R132, R16, R152 ;  /* 0x000000108480723c */ /* 0x010ff00000081098 */
[----:B-----5:R-:W-:Y:S08]  /*1a910*/  HMMA.1688.F32.TF32 R136, R164, R8, R136 ;  /* 0x00000008a488723c */ /* 0x020ff00000081088 */
[----:B--2---:R-:W-:Y:S08]  /*1a920*/  HMMA.1688.F32.TF32 R112, R132, R32, R112 ;  /* 0x000000208470723c */ /* 0x004ff00000081070 */
[-C--:B------:R-:W-:Y:S08]  /*1a930*/  HMMA.1688.F32.TF32 R140, R164, R4.reuse, R140 ;  /* 0x00000004a48c723c */ /* 0x080ff0000008108c */
[C---:B------:R-:W-:Y:S08]  /*1a940*/  HMMA.1688.F32.TF32 R108, R132.reuse, R4, R108 ;  /* 0x00000004846c723c */ /* 0x040ff0000008106c */
[----:B------:R-:W-:Y:S08]  /*1a950*/  HMMA.1688.F32.TF32 R116, R132, R28, R116 ;  /* 0x0000001c8474723c */ /* 0x000ff00000081074 */
[C---:B------:R-:W-:Y:S08]  /*1a960*/  HMMA.1688.F32.TF32 R156, R164.reuse, R20, R192 ;  /* 0x00000014a49c723c */ /* 0x040ff000000810c0 */
[-C--:B---3--:R-:W-:Y:S01]  /*1a970*/  HMMA.1688.F32.TF32 R152, R164, R24.reuse, R196 ;  /* 0x00000018a498723c */ /* 0x088fe200000810c4 */
[----:B------:R-:W-:Y:S04]  /*1a980*/  LDS R196, [R0+0x8600] ;  /* 0x0086000000c47984 */ /* 0x000fe80000000800 */
[----:B------:R-:W-:Y:S04]  /*1a990*/  LDS R198, [R0+0xa600] ;  /* 0x00a6000000c67984 */ /* 0x000fe80000000800 */
[----:B------:R-:W-:Y:S04]  /*1a9a0*/  LDS R197, [R3+0x8600] ;  /* 0x0086000003c57984 */ /* 0x000fe80000000800 */
[----:B------:R-:W1:Y:S01]  /*1a9b0*/  LDS R199, [R3+0xa600] ;  /* 0x00a6000003c77984 */ /* 0x000e620000000800 */
[C---:B------:R-:W-:Y:S08]  /*1a9c0*/  HMMA.1688.F32.TF32 R120, R132.reuse, R24, R120 ;  /* 0x000000188478723c */ /* 0x040ff00000081078 */
[C---:B------:R-:W-:Y:S08]  /*1a9d0*/  HMMA.1688.F32.TF32 R124, R132.reuse, R20, R124 ;  /* 0x00000014847c723c */ /* 0x040ff0000008107c */
[----:B------:R-:W-:Y:S08]  /*1a9e0*/  HMMA.1688.F32.TF32 R132, R132, R12, R148 ;  /* 0x0000000c8484723c */ /* 0x000ff00000081094 */
[C---:B------:R-:W-:Y:S01]  /*1a9f0*/  HMMA.1688.F32.TF32 R148, R164.reuse, R28, R232 ;  /* 0x0000001ca494723c */ /* 0x040fe200000810e8 */
[----:B------:R-:W-:Y:S04]  /*1aa00*/  LDS R232, [R0+0x8700] ;  /* 0x0087000000e87984 */ /* 0x000fe80000000800 */
[----:B------:R-:W-:Y:S03]  /*1aa10*/  LDS R234, [R0+0xa700] ;  /* 0x00a7000000ea7984 */ /* 0x000fe60000000800 */
[----:B------:R-:W-:Y:S01]  /*1aa20*/  HMMA.1688.F32.TF32 R164, R164, R12, R180 ;  /* 0x0000000ca4a4723c */ /* 0x000fe200000810b4 */
[----:B------:R-:W-:Y:S04]  /*1aa30*/  LDS R233, [R3+0x8700] ;  /* 0x0087000003e97984 */ /* 0x000fe80000000800 */
[----:B------:R-:W2:Y:S03]  /*1aa40*/  LDS R235, [R3+0xa700] ;  /* 0x00a7000003eb7984 */ /* 0x000ea60000000800 */
[C---:B-1----:R-:W-:Y:S08]  /*1aa50*/  HMMA.1688.F32.TF32 R168, R196.reuse, R8, R168 ;  /* 0x00000008c4a8723c */ /* 0x042ff000000810a8 */
[C---:B------:R-:W-:Y:S08]  /*1aa60*/  HMMA.1688.F32.TF32 R172, R196.reuse, R4, R172 ;  /* 0x00000004c4ac723c */ /* 0x040ff000000810ac */
[C---:B------:R-:W-:Y:S08]  /*1aa70*/  HMMA.1688.F32.TF32 R176, R196.reuse, R32, R176 ;  /* 0x00000020c4b0723c */ /* 0x040ff000000810b0 */
[C---:B------:R-:W-:Y:S08]  /*1aa80*/  HMMA.1688.F32.TF32 R180, R196.reuse, R28, R44 ;  /* 0x0000001cc4b4723c */ /* 0x040ff0000008102c */
[C---:B------:R-:W-:Y:S08]  /*1aa90*/  HMMA.1688.F32.TF32 R184, R196.reuse, R24, R40 ;  /* 0x00000018c4b8723c */ /* 0x040ff00000081028 */
[C---:B------:R-:W-:Y:S08]  /*1aaa0*/  HMMA.1688.F32.TF32 R188, R196.reuse, R20, R36 ;  /* 0x00000014c4bc723c */ /* 0x040ff00000081024 */
[C---:B------:R-:W-:Y:S08]  /*1aab0*/  HMMA.1688.F32.TF32 R192, R196.reuse, R16, R244 ;  /* 0x00000010c4c0723c */ /* 0x040ff000000810f4 */
[-C--:B------:R-:W-:Y:S01]  /*1aac0*/  HMMA.1688.F32.TF32 R196, R196, R12.reuse, R248 ;  /* 0x0000000cc4c4723c */ /* 0x080fe200000810f8 */
[----:B------:R-:W3:Y:S04]  /*1aad0*/  LDL.LU R248, [R1+0xd0] ;  /* 0x0000d00001f87983 */ /* 0x000ee80000300800 */
[----:B------:R-:W3:Y:S04]  /*1aae0*/  LDL.LU R249, [R1+0xd4] ;  /* 0x0000d40001f97983 */ /* 0x000ee80000300800 */
[----:B------:R-:W3:Y:S04]  /*1aaf0*/  LDL.LU R250, [R1+0xd8] ;  /* 0x0000d80001fa7983 */ /* 0x000ee80000300800 */
[----:B------:R-:W3:Y:S01]  /*1ab00*/  LDL.LU R251, [R1+0xdc] ;  /* 0x0000dc0001fb7983 */ /* 0x000ee20000300800 */
[C---:B--2---:R-:W-:Y:S03]  /*1ab10*/  HMMA.1688.F32.TF32 R36, R232.reuse, R12, R228 ;  /* 0x0000000ce824723c */ /* 0x044fe600000810e4 */
[----:B------:R-:W-:Y:S04]  /*1ab20*/  LDS R228, [R0+0xc000] ;  /* 0x00c0000000e47984 */ /* 0x000fe80000000800 */
[----:B------:R-:W-:Y:S04]  /*1ab30*/  LDS R230, [R0+0xe000] ;  /* 0x00e0000000e67984 */ /* 0x000fe80000000800 */
[----:B------:R-:W-:Y:S04]  /*1ab40*/  LDS R229, [R3+0xc000] ;  /* 0x00c0000003e57984 */ /* 0x000fe80000000800 */
[----:B------:R-:W3:Y:S01]  /*1ab50*/  LDS R231, [R3+0xe000] ;  /* 0x00e0000003e77984 */ /* 0x000ee20000000800 */
[C---:B------:R-:W-:Y:S08]  /*1ab60*/  HMMA.1688.F32.TF32 R200, R232.reuse, R8, R200 ;  /* 0x00000008e8c8723c */ /* 0x040ff000000810c8 */
[C---:B------:R-:W-:Y:S08]  /*1ab70*/  HMMA.1688.F32.TF32 R204, R232.reuse, R4, R204 ;  /* 0x00000004e8cc723c */ /* 0x040ff000000810cc */
[----:B------:R-:W-:Y:S07]  /*1ab80*/  HMMA.1688.F32.TF32 R208, R232, R32, R208 ;  /* 0x00000020e8d0723c */ /* 0x000fee00000810d0 */
        /* <DEDUP_REMOVED lines=9> */
[----:B------:R-:W-:Y:S04]  /*1ac20*/  STL.64 [R1], R36 ;  /* 0x0000002401007387 */ /* 0x000fe80000100a00 */
[----:B------:R3:W-:Y:S01]  /*1ac30*/  STL.64 [R1+0x8], R38 ;  /* 0x0000082601007387 */ /* 0x0007e20000100a00 */
[----:B------:R-:W-:Y:S01]  /*1ac40*/  IMAD.MOV.U32 R244, RZ, RZ, R27 ;  /* 0x000000fffff47224 */ /* 0x000fe200078e001b */
[----:B------:R-:W-:Y:S01]  /*1ac50*/  MOV R246, R23 ;  /* 0x0000001700f67202 */ /* 0x000fe20000000f00 */
[----:B------:R-:W-:-:S02]  /*1ac60*/  IMAD.MOV.U32 R245, RZ, RZ, R26 ;  /* 0x000000fffff57224 */ /* 0x000fc400078e001a */
[----:B------:R-:W-:Y:S01]  /*1ac70*/  IMAD.MOV.U32 R247, RZ, RZ, R22 ;  /* 0x000000fffff77224 */ /* 0x000fe200078e0016 */
[----:B------:R-:W-:Y:S08]  /*1ac80*/  HMMA.1688.F32.TF32 R76, R100, R4, R92 ;  /* 0x00000004644c723c */ /* 0x000ff0000008105c */
[----:B------:R-:W-:Y:S08]  /*1ac90*/  HMMA.1688.F32.TF32 R224, R232, R16, R224 ;  /* 0x00000010e8e0723c */ /* 0x000ff000000810e0 */
[C---:B------:R-:W-:Y:S08]  /*1aca0*/  HMMA.1688.F32.TF32 R80, R100.reuse, R32, R80 ;  /* 0x000000206450723c */ /* 0x040ff00000081050 */
[C---:B------:R-:W-:Y:S08]  /*1acb0*/  HMMA.1688.F32.TF32 R84, R100.reuse, R28, R84 ;  /* 0x0000001c6454723c */ /* 0x040ff00000081054 */
[C---:B------:R-:W-:Y:S08]  /*1acc0*/  HMMA.1688.F32.TF32 R88, R100.reuse, R24, R88 ;  /* 0x000000186458723c */ /* 0x040ff00000081058 */
[----:B------:R-:W-:Y:S01]  /*1acd0*/  HMMA.1688.F32.TF32 R92, R100, R20, R240 ;  /* 0x00000014645c723c */ /* 0x000fe200000810f0 */
[----:B------:R-:W-:Y:S01]  /*1ace0*/  MOV R40, R35 ;  /* 0x0000002300287202 */ /* 0x000fe20000000f00 */
[----:B------:R-:W-:-:S06]  /*1acf0*/  IMAD.MOV.U32 R41, RZ, RZ, R31 ;  /* 0x000000ffff297224 */ /* 0x000fcc00078e001f */
[C---:B------:R-:W-:Y:S08]  /*1ad00*/  HMMA.1688.F32.TF32 R212, R232.reuse, R28, R212 ;  /* 0x0000001ce8d4723c */ /* 0x040ff000000810d4 */
[C---:B------:R-:W-:Y:S08]  /*1ad10*/  HMMA.1688.F32.TF32 R216, R232.reuse, R24, R216 ;  /* 0x00000018e8d8723c */ /* 0x040ff000000810d8 */
[----:B------:R-:W-:Y:S01]  /*1ad20*/  HMMA.1688.F32.TF32 R220, R232, R20, R220 ;  /* 0x00000014e8dc723c */ /* 0x000fe200000810dc */
[----:B------:R-:W-:Y:S04]  /*1ad30*/  LDS R232, [R0+0xc100] ;  /* 0x00c1000000e87984 */ /* 0x000fe80000000800 */
[----:B------:R-:W-:Y:S03]  /*1ad40*/  LDS R234, [R0+0xe100] ;  /* 0x00e1000000ea7984 */ /* 0x000fe60000000800 */
[----:B------:R-:W-:Y:S01]  /*1ad50*/  HMMA.1688.F32.TF32 R100, R100, R12, R236 ;  /* 0x0000000c6464723c */ /* 0x000fe200000810ec */
[----:B------:R-:W-:Y:S04]  /*1ad60*/  LDS R233, [R3+0xc100] ;  /* 0x00c1000003e97984 */ /* 0x000fe80000000800 */
[----:B------:R-:W1:Y:S01]  /*1ad70*/  LDS R235, [R3+0xe100] ;  /* 0x00e1000003eb7984 */ /* 0x000e620000000800 */
[----:B------:R-:W-:Y:S01]  /*1ad80*/  MOV R43, R2 ;  /* 0x00000002002b7202 */ /* 0x000fe20000000f00 */
[----:B------:R-:W-:-:S02]  /*1ad90*/  IMAD.MOV.U32 R42, RZ, RZ, R252 ;  /* 0x000000ffff2a7224 */ /* 0x000fc400078e00fc */
[----:B------:R-:W-:Y:S04]  /*1ada0*/  LDS R236, [R0+0xc200] ;  /* 0x00c2000000ec7984 */ /* 0x000fe80000000800 */
[----:B------:R-:W-:Y:S04]  /*1adb0*/  LDS R238, [R0+0xe200] ;  /* 0x00e2000000ee7984 */ /* 0x000fe80000000800 */
[----:B------:R-:W-:Y:S04]  /*1adc0*/  LDS R237, [R3+0xc200] ;  /* 0x00c2000003ed7984 */ /* 0x000fe80000000800 */
[----:B------:R-:W2:Y:S04]  /*1add0*/  LDS R239, [R3+0xe200] ;  /* 0x00e2000003ef7984 */ /* 0x000ea80000000800 */
[----:B------:R-:W-:Y:S04]  /*1ade0*/  LDS R240, [R0+0xc300] ;  /* 0x00c3000000f07984 */ /* 0x000fe80000000800 */
[----:B------:R-:W-:Y:S04]  /*1adf0*/  LDS R242, [R0+0xe300] ;  /* 0x00e3000000f27984 */ /* 0x000fe80000000800 */
[----:B------:R-:W-:Y:S04]  /*1ae00*/  LDS R241, [R3+0xc300] ;  /* 0x00c3000003f17984 */ /* 0x000fe80000000800 */
[----:B------:R-:W4:Y:S01]  /*1ae10*/  LDS R243, [R3+0xe300] ;  /* 0x00e3000003f37984 */ /* 0x000f220000000800 */
[----:B---3--:R-:W-:Y:S07]  /*1ae20*/  HMMA.1688.F32.TF32 R36, R228, R10, R248 ;  /* 0x0000000ae424723c */ /* 0x008fee00000810f8 */
[----:B------:R-:W-:Y:S01]  /*1ae30*/  MOV R248, R34 ;  /* 0x0000002200f87202 */ /* 0x000fe20000000f00 */
[----:B------:R-:W-:Y:S01]  /*1ae40*/  IMAD.MOV.U32 R249, RZ, RZ, R30 ;  /* 0x000000fffff97224 */ /* 0x000fe200078e001e */
[----:B------:R-:W3:Y:S01]  /*1ae50*/  LDL.LU R34, [R1+0x2214] ;  /* 0x0022140001227983 */ /* 0x000ee20000300800 */
[----:B------:R-:W-:Y:S01]  /*1ae60*/  IMAD.MOV.U32 R250, RZ, RZ, R7 ;  /* 0x000000fffffa7224 */ /* 0x000fe200078e0007 */
[----:B------:R-:W-:-:S02]  /*1ae70*/  MOV R251, R6 ;  /* 0x0000000600fb7202 */ /* 0x000fc40000000f00 */
[----:B------:R-:W5:Y:S04]  /*1ae80*/  LDL.LU R30, [R1+0x2210] ;  /* 0x00221000011e7983 */ /* 0x000f680000300800 */
[----:B------:R-:W2:Y:S04]  /*1ae90*/  LDL.LU R7, [R1+0x220c] ;  /* 0x00220c0001077983 */ /* 0x000ea80000300800 */
[----:B------:R-:W4:Y:S04]  /*1aea0*/  LDL.LU R6, [R1+0x2208] ;  /* 0x0022080001067983 */ /* 0x000f280000300800 */
[----:B------:R-:W4:Y:S04]  /*1aeb0*/  LDL.LU R27, [R1+0x2204] ;  /* 0x00220400011b7983 */ /* 0x000f280000300800 */
[----:B------:R-:W4:Y:S04]  /*1aec0*/  LDL.LU R26, [R1+0x2200] ;  /* 0x00220000011a7983 */ /* 0x000f280000300800 */
[----:B------:R-:W4:Y:S04]  /*1aed0*/  LDL.LU R23, [R1+0x21fc] ;  /* 0x0021fc0001177983 */ /* 0x000f280000300800 */
[----:B------:R-:W4:Y:S04]  /*1aee0*/  LDL.LU R22, [R1+0x21f8] ;  /* 0x0021f80001167983 */ /* 0x000f280000300800 */
[----:B------:R-:W4:Y:S04]  /*1aef0*/  LDL.LU R60, [R1+0xc0] ;  /* 0x0000c000013c7983 */ /* 0x000f280000300800 */
[----:B------:R-:W4:Y:S04]  /*1af00*/  LDL.LU R61, [R1+0xc4] ;  /* 0x0000c400013d7983 */ /* 0x000f280000300800 */
[----:B------:R-:W4:Y:S01]  /*1af10*/  LDL.LU R62, [R1+0xc8] ;  /* 0x0000c800013e7983 */ /* 0x000f220000300800 */
[----:B------:R-:W-:-:S03]  /*1af20*/  IMAD.MOV.U32 R17, RZ, RZ, R36 ;  /* 0x000000ffff117224 */ /* 0x000fc600078e0024 */
[----:B------:R-:W4:Y:S01]  /*1af30*/  LDL.LU R63, [R1+0xcc] ;  /* 0x0000cc00013f7983 */ /* 0x000f220000300800 */
[----:B------:R-:W-:-:S03]  /*1af40*/  MOV R16, R37 ;  /* 0x0000002500107202 */ /* 0x000fc60000000f00 */
[----:B------:R-:W4:Y:S01]  /*1af50*/  LDL.LU R204, [R1+0xb0] ;  /* 0x0000b00001cc7983 */ /* 0x000f220000300800 */
[----:B------:R-:W-:-:S03]  /*1af60*/  IMAD.MOV.U32 R36, RZ, RZ, R19 ;  /* 0x000000ffff247224 */ /* 0x000fc600078e0013 */
[----:B------:R-:W4:Y:S01]  /*1af70*/  LDL.LU R205, [R1+0xb4] ;  /* 0x0000b40001cd7983 */ /* 0x000f220000300800 */
[----:B------:R-:W-:Y:S01]  /*1af80*/  IMAD.MOV.U32 R13, RZ, RZ, R38 ;  /* 0x000000ffff0d7224 */ /* 0x000fe200078e0026 */
[----:B------:R-:W-:Y:S02]  /*1af90*/  MOV R37, R18 ;  /* 0x0000001200257202 */ /* 0x000fe40000000f00 */
[----:B------:R-:W4:Y:S01]  /*1afa0*/  LDL.LU R206, [R1+0xb8] ;  /* 0x0000b80001ce7983 */ /* 0x000f220000300800 */
[----:B------:R-:W-:-:S03]  /*1afb0*/  IMAD.MOV.U32 R12, RZ, RZ, R39 ;  /* 0x000000ffff0c7224 */ /* 0x000fc600078e0027 */
[----:B------:R-:W4:Y:S01]  /*1afc0*/  LDL.LU R207, [R1+0xbc] ;  /* 0x0000bc0001cf7983 */ /* 0x000f220000300800 */
[----:B------:R-:W-:-:S03]  /*1afd0*/  IMAD.MOV.U32 R38, RZ, RZ, R15 ;  /* 0x000000ffff267224 */ /* 0x000fc600078e000f */
[----:B------:R-:W4:Y:S01]  /*1afe0*/  LDL.LU R19, [R1+0x21f4] ;  /* 0x0021f40001137983 */ /* 0x000f220000300800 */
[----:B------:R-:W-:-:S03]  /*1aff0*/  IMAD.MOV.U32 R39, RZ, RZ, R14 ;  /* 0x000000ffff277224 */ /* 0x000fc600078e000e */
[----:B------:R-:W4:Y:S04]  /*1b000*/  LDL.LU R18, [R1+0x21f0] ;  /* 0x0021f00001127983 */ /* 0x000f280000300800 */
        /* <DEDUP_REMOVED lines=10> */
[----:B---3--:R-:W-:-:S02]  /*1b0b0*/  IMAD.MOV.U32 R47, RZ, RZ, R34 ;  /* 0x000000ffff2f7224 */ /* 0x008fc400078e0022 */
[----:B-----5:R-:W-:Y:S01]  /*1b0c0*/  IMAD.MOV.U32 R46, RZ, RZ, R30 ;  /* 0x000000ffff2e7224 */ /* 0x020fe200078e001e */
[----:B--2---:R-:W-:Y:S01]  /*1b0d0*/  MOV R45, R7 ;  /* 0x00000007002d7202 */ /* 0x004fe20000000f00 */
[----:B----4-:R-:W-:Y:S02]  /*1b0e0*/  IMAD.MOV.U32 R44, RZ, RZ, R6 ;  /* 0x000000ffff2c7224 */ /* 0x010fe400078e0006 */
[----:B------:R-:W-:Y:S01]  /*1b0f0*/  IMAD.MOV.U32 R51, RZ, RZ, R27 ;  /* 0x000000ffff337224 */ /* 0x000fe200078e001b */
[----:B------:R-:W-:Y:S01]  /*1b100*/  MOV R50, R26 ;  /* 0x0000001a00327202 */ /* 0x000fe20000000f00 */
[----:B------:R-:W-:Y:S02]  /*1b110*/  IMAD.MOV.U32 R49, RZ, RZ, R23 ;  /* 0x000000ffff317224 */ /* 0x000fe400078e0017 */
[----:B------:R-:W-:Y:S01]  /*1b120*/  IMAD.MOV.U32 R48, RZ, RZ, R22 ;  /* 0x000000ffff307224 */ /* 0x000fe200078e0016 */
[----:B------:R-:W-:Y:S01]  /*1b130*/  MOV R55, R19 ;  /* 0x0000001300377202 */ /* 0x000fe20000000f00 */
[----:B------:R-:W-:-:S02]  /*1b140*/  IMAD.MOV.U32 R54, RZ, RZ, R18 ;  /* 0x000000ffff367224 */ /* 0x000fc400078e0012 */
[----:B------:R-:W-:Y:S01]  /*1b150*/  IMAD.MOV.U32 R53, RZ, RZ, R15 ;  /* 0x000000ffff357224 */ /* 0x000fe200078e000f */
[----:B------:R-:W-:Y:S02]  /*1b160*/  MOV R52, R14 ;  /* 0x0000000e00347202 */ /* 0x000fe40000000f00 */
[----:B------:R-:W2:Y:S04]  /*1b170*/  LDL.LU R14, [R1+0x21e4] ;  /* 0x0021e400010e7983 */ /* 0x000ea80000300800 */
[----:B------:R-:W2:Y:S04]  /*1b180*/  LDL.LU R15, [R1+0x21e0] ;  /* 0x0021e000010f7983 */ /* 0x000ea80000300800 */
[----:B------:R-:W3:Y:S04]  /*1b190*/  LDL.LU R18, [R1+0x21dc] ;  /* 0x0021dc0001127983 */ /* 0x000ee80000300800 */
[----:B------:R-:W3:Y:S04]  /*1b1a0*/  LDL.LU R19, [R1+0x21d8] ;  /* 0x0021d80001137983 */ /* 0x000ee80000300800 */
[----:B------:R-:W4:Y:S04]  /*1b1b0*/  LDL.LU R22, [R1+0x21d4] ;  /* 0x0021d40001167983 */ /* 0x000f280000300800 */
[----:B------:R-:W4:Y:S04]  /*1b1c0*/  LDL.LU R23, [R1+0x21d0] ;  /* 0x0021d00001177983 */ /* 0x000f280000300800 */
[----:B------:R-:W5:Y:S04]  /*1b1d0*/  LDL.LU R26, [R1+0x21cc] ;  /* 0x0021cc00011a7983 */ /* 0x000f680000300800 */
[----:B------:R-:W5:Y:S04]  /*1b1e0*/  LDL.LU R27, [R1+0x21c8] ;  /* 0x0021c800011b7983 */ /* 0x000f680000300800 */
[----:B------:R-:W2:Y:S04]  /*1b1f0*/  LDL.LU R6, [R1+0x21c4] ;  /* 0x0021c40001067983 */ /* 0x000ea80000300800 */
[----:B------:R-:W2:Y:S04]  /*1b200*/  LDL.LU R7, [R1+0x21c0] ;  /* 0x0021c00001077983 */ /* 0x000ea80000300800 */
[----:B------:R-:W2:Y:S04]  /*1b210*/  LDL.LU R30, [R1+0x21bc] ;  /* 0x0021bc00011e7983 */ /* 0x000ea80000300800 */
[----:B------:R-:W2:Y:S04]  /*1b220*/  LDL.LU R34, [R1+0x21b8] ;  /* 0x0021b80001227983 */ /* 0x000ea80000300800 */
[----:B------:R-:W2:Y:S04]  /*1b230*/  LDL.LU R35, [R1+0x21b4] ;  /* 0x0021b40001237983 */ /* 0x000ea80000300800 */
[----:B------:R-:W5:Y:S01]  /*1b240*/  LDL.LU R31, [R1+0x21b0] ;  /* 0x0021b000011f7983 */ /* 0x000f620000300800 */
[----:B-1----:R-:W-:Y:S08]  /*1b250*/  HMMA.1688.F32.TF32 R40, R232, R10, R40 ;  /* 0x0000000ae828723c */ /* 0x002ff00000081028 */
[C---:B---3--:R-:W-:Y:S08]  /*1b260*/  HMMA.1688.F32.TF32 R48, R228.reuse, R18, R48 ;  /* 0x00000012e430723c */ /* 0x048ff00000081030 */
[C---:B----4-:R-:W-:Y:S08]  /*1b270*/  HMMA.1688.F32.TF32 R52, R228.reuse, R22, R52 ;  /* 0x00000016e434723c */ /* 0x050ff00000081034 */
[C---:B--2---:R-:W-:Y:S08]  /*1b280*/  HMMA.1688.F32.TF32 R204, R228.reuse, R34, R204 ;  /* 0x00000022e4cc723c */ /* 0x044ff000000810cc */
[C---:B------:R-:W-:Y:S08]  /*1b290*/  HMMA.1688.F32.TF32 R60, R228.reuse, R6, R60 ;  /* 0x00000006e43c723c */ /* 0x040ff0000008103c */
[----:B-----5:R-:W-:Y:S08]  /*1b2a0*/  HMMA.1688.F32.TF32 R56, R228, R26, R56 ;  /* 0x0000001ae438723c */ /* 0x020ff00000081038 */
[----:B------:R-:W-:Y:S01]  /*1b2b0*/  IMAD.MOV.U32 R8, RZ, RZ, R204 ;  /* 0x000000ffff087224 */ /* 0x000fe200078e00cc */
[----:B------:R-:W-:Y:S01]  /*1b2c0*/  MOV R5, R205 ;  /* 0x000000cd00057202 */ /* 0x000fe20000000f00 */
[----:B------:R-:W-:-:S02]  /*1b2d0*/  IMAD.MOV.U32 R4, RZ, RZ, R206 ;  /* 0x000000ffff047224 */ /* 0x000fc400078e00ce */
[----:B------:R-:W-:Y:S02]  /*1b2e0*/  IMAD.MOV.U32 R2, RZ, RZ, R207 ;  /* 0x000000ffff027224 */ /* 0x000fe400078e00cf */
[C---:B------:R-:W-:Y:S08]  /*1b2f0*/  HMMA.1688.F32.TF32 R204, R228.reuse, R30, R200 ;  /* 0x0000001ee4cc723c */ /* 0x040ff000000810c8 */
[----:B------:R-:W-:Y:S01]  /*1b300*/  HMMA.1688.F32.TF32 R228, R228, R14, R44 ;  /* 0x0000000ee4e4723c */ /* 0x000fe2000008102c */
[----:B------:R-:W-:Y:S01]  /*1b310*/  MOV R21, R62 ;  /* 0x0000003e00157202 */ /* 0x000fe20000000f00 */
[----:B------:R-:W-:Y:S01]  /*1b320*/  IMAD.MOV.U32 R20, RZ, RZ, R63 ;  /* 0x000000ffff147224 */ /* 0x000fe200078e003f */
[----:B------:R-:W-:Y:S01]  /*1b330*/  MOV R201, R58 ;  /* 0x0000003a00c97202 */ /* 0x000fe20000000f00 */
[----:B------:R-:W-:Y:S01]  /*1b340*/  IMAD.MOV.U32 R25, RZ, RZ, R60 ;  /* 0x000000ffff197224 */ /* 0x000fe200078e003c */
[----:B------:R-:W2:Y:S01]  /*1b350*/  LDL.LU.64 R62, [R1+0x21a8] ;  /* 0x0021a800013e7983 */ /* 0x000ea20000300a00 */
[----:B------:R-:W-:-:S02]  /*1b360*/  IMAD.MOV.U32 R24, RZ, RZ, R61 ;  /* 0x000000ffff187224 */ /* 0x000fc400078e003d */
[----:B------:R-:W-:Y:S01]  /*1b370*/  IMAD.MOV.U32 R202, RZ, RZ, R59 ;  /* 0x000000ffffca7224 */ /* 0x000fe200078e003b */
[----:B------:R-:W2:Y:S01]  /*1b380*/  LDL.LU.64 R60, [R1+0x21a0] ;  /* 0x0021a000013c7983 */ /* 0x000ea20000300a00 */
[----:B------:R-:W-:-:S03]  /*1b390*/  IMAD.MOV.U32 R200, RZ, RZ, R57 ;  /* 0x000000ffffc87224 */ /* 0x000fc600078e0039 */
[----:B------:R-:W3:Y:S03]  /*1b3a0*/  LDL.LU.64 R58, [R1+0x2198] ;  /* 0x00219800013a7983 */ /* 0x000ee60000300a00 */
[----:B------:R-:W-:Y:S01]  /*1b3b0*/  MOV R28, R207 ;  /* 0x000000cf001c7202 */ /* 0x000fe20000000f00 */
[----:B------:R-:W-:Y:S01]  /*1b3c0*/  IMAD.MOV.U32 R252, RZ, RZ, R205 ;  /* 0x000000fffffc7224 */ /* 0x000fe200078e00cd */
[----:B------:R-:W-:Y:S01]  /*1b3d0*/  MOV R203, R204 ;  /* 0x000000cc00cb7202 */ /* 0x000fe20000000f00 */
[----:B------:R-:W-:Y:S02]  /*1b3e0*/  IMAD.MOV.U32 R29, RZ, RZ, R206 ;  /* 0x000000ffff1d7224 */ /* 0x000fe400078e00ce */
[----:B------:R-:W-:Y:S01]  /*1b3f0*/  IMAD.MOV.U32 R207, RZ, RZ, R56 ;  /* 0x000000ffffcf7224 */ /* 0x000fe200078e0038 */
[----:B------:R-:W-:Y:S01]  /*1b400*/  MOV R204, R53 ;  /* 0x0000003500cc7202 */ /* 0x000fe20000000f00 */
[----:B------:R-:W3:Y:S01]  /*1b410*/  LDL.LU.64 R56, [R1+0x2190] ;  /* 0x0021900001387983 */ /* 0x000ee20000300a00 */
[----:B------:R-:W-:-:S02]  /*1b420*/  IMAD.MOV.U32 R205, RZ, RZ, R54 ;  /* 0x000000ffffcd7224 */ /* 0x000fc400078e0036 */
[----:B------:R-:W-:Y:S01]  /*1b430*/  IMAD.MOV.U32 R206, RZ, RZ, R55 ;  /* 0x000000ffffce7224 */ /* 0x000fe200078e0037 */
[C---:B------:R-:W-:Y:S01]  /*1b440*/  HMMA.1688.F32.TF32 R36, R232.reuse, R6, R36 ;  /* 0x00000006e824723c */ /* 0x040fe20000081024 */
[----:B------:R-:W-:Y:S01]  /*1b450*/  IMAD.MOV.U32 R211, RZ, RZ, R52 ;  /* 0x000000ffffd37224 */ /* 0x000fe200078e0034 */
[----:B------:R-:W4:Y:S04]  /*1b460*/  LDL.LU.64 R54, [R1+0x2188] ;  /* 0x0021880001367983 */ /* 0x000f280000300a00 */
[----:B------:R-:W4:Y:S04]  /*1b470*/  LDL.LU.64 R52, [R1+0x2180] ;  /* 0x0021800001347983 */ /* 0x000f280000300a00 */
[----:B------:R-:W-:Y:S01]  /*1b480*/  STL.64 [R1+0x260], R48 ;  /* 0x0002603001007387 */ /* 0x000fe20000100a00 */
[C---:B------:R-:W-:Y:S03]  /*1b490*/  HMMA.1688.F32.TF32 R244, R232.reuse, R34, R244 ;  /* 0x00000022e8f4723c */ /* 0x040fe600000810f4 */
[----:B------:R1:W-:Y:S05]  /*1b4a0*/  STL.64 [R1+0x268], R50 ;  /* 0x0002683201007387 */ /* 0x0003ea0000100a00 */
[C---:B------:R-:W-:Y:S01]  /*1b4b0*/  HMMA.1688.F32.TF32 R248, R232.reuse, R30, R248 ;  /* 0x0000001ee8f8723c */ /* 0x040fe200000810f8 */
[----:B-1----:R-:W5:Y:S04]  /*1b4c0*/  LDL.LU.64 R50, [R1+0x2178] ;  /* 0x0021780001327983 */ /* 0x002f680000300a00 */
[----:B------:R-:W5:Y:S04]  /*1b4d0*/  LDL.LU.64 R48, [R1+0x2170] ;  /* 0x0021700001307983 */ /* 0x000f680000300a00 */
[----:B------:R-:W2:Y:S04]  /*1b4e0*/  LDL.LU.64 R46, [R1+0x2168] ;  /* 0x00216800012e7983 */ /* 0x000ea80000300a00 */
[----:B------:R-:W2:Y:S04]  /*1b4f0*/  LDL.LU.64 R44, [R1+0x2160] ;  /* 0x00216000012c7983 */ /* 0x000ea80000300a00 */
[----:B------:R1:W-:Y:S04]  /*1b500*/  STL.64 [R1+0x110], R228 ;  /* 0x000110e401007387 */ /* 0x0003e80000100a00 */
[----:B------:R1:W-:Y:S04]  /*1b510*/  STL.64 [R1+0x118], R230 ;  /* 0x000118e601007387 */ /* 0x0003e80000100a00 */
[----:B-1----:R-:W2:Y:S04]  /*1b520*/  LDL.LU R228, [R1+0x10] ;  /* 0x0000100001e47983 */ /* 0x002ea80000300800 */
[----:B------:R-:W2:Y:S04]  /*1b530*/  LDL.LU R229, [R1+0x14] ;  /* 0x0000140001e57983 */ /* 0x000ea80000300800 */
[----:B------:R-:W2:Y:S04]  /*1b540*/  LDL.LU R230, [R1+0x18] ;  /* 0x0000180001e67983 */ /* 0x000ea80000300800 */
        /* <DEDUP_REMOVED lines=11> */
[----:B-1----:R-:W4:Y:S04]  /*1b600*/  LDL.LU.64 R246, [R1+0x2138] ;  /* 0x0021380001f67983 */ /* 0x002f280000300a00 */
[----:B------:R-:W4:Y:S04]  /*1b610*/  LDL.LU.64 R244, [R1+0x2130] ;  /* 0x0021300001f47983 */ /* 0x000f280000300a00 */
[----:B------:R-:W-:Y:S04]  /*1b620*/  STL.64 [R1+0xb0], R248 ;  /* 0x0000b0f801007387 */ /* 0x000fe80000100a00 */
[----:B------:R1:W-:Y:S04]  /*1b630*/  STL.64 [R1+0xb8], R250 ;  /* 0x0000b8fa01007387 */ /* 0x0003e80000100a00 */
[----:B-1----:R-:W5:Y:S04]  /*1b640*/  LDL.LU.64 R250, [R1+0x2128] ;  /* 0x0021280001fa7983 */ /* 0x002f680000300a00 */
[----:B------:R-:W5:Y:S01]  /*1b650*/  LDL.LU.64 R248, [R1+0x2120] ;  /* 0x0021200001f87983 */ /* 0x000f620000300a00 */
[C---:B--2---:R-:W-:Y:S11]  /*1b660*/  HMMA.1688.F32.TF32 R228, R232.reuse, R26, R228 ;  /* 0x0000001ae8e4723c */ /* 0x044ff600000810e4 */
[----:B------:R-:W-:Y:S11]  /*1b670*/  @!UPT UIADD3 URZ, URZ, URZ, URZ ;  /* 0x0000003f3f3ff290 */ /* 0x000ff6000fffe03f */
[----:B------:R-:W-:Y:S01]  /*1b680*/  @!UPT UIADD3 URZ, URZ, URZ, URZ ;  /* 0x0000003f3f3ff290 */ /* 0x000fe2000fffe03f */
[----:B------:R-:W-:Y:S04]  /*1b690*/  STL.64 [R1+0xa0], R228 ;  /* 0x0000a0e401007387 */ /* 0x000fe80000100a00 */
[----:B------:R4:W-:Y:S01]  /*1b6a0*/  STL.64 [R1+0xa8], R230 ;  /* 0x0000a8e601007387 */ /* 0x0009e20000100a00 */
[C---:B---3--:R-:W-:Y:S08]  /*1b6b0*/  HMMA.1688.F32.TF32 R36, R232.reuse, R14, R36 ;  /* 0x0000000ee824723c */ /* 0x048ff00000081024 */
[C---:B----4-:R-:W-:Y:S08]  /*1b6c0*/  HMMA.1688.F32.TF32 R228, R232.reuse, R18, R244 ;  /* 0x00000012e8e4723c */ /* 0x050ff000000810f4 */
[----:B-----5:R-:W-:Y:S08]  /*1b6d0*/  HMMA.1688.F32.TF32 R248, R232, R22, R248 ;  /* 0x00000016e8f8723c */ /* 0x020ff000000810f8 */
[----:B------:R-:W-:Y:S11]  /*1b6e0*/  MOV R244, R36 ;  /* 0x0000002400f47202 */ /* 0x000ff60000000f00 */
[----:B------:R-:W-:Y:S04]  /*1b6f0*/  @!UPT UIADD3 URZ, URZ, URZ, URZ ;  /* 0x0000003f3f3ff290 */ /* 0x000fe8000fffe03f */
[----:B------:R-:W-:Y:S04]  /*1b700*/  STL.64 [R1+0x90], R248 ;  /* 0x000090f801007387 */ /* 0x000fe80000100a00 */
[----:B------:R-:W-:Y:S04]  /*1b710*/  STL.64 [R1+0x98], R250 ;  /* 0x000098fa01007387 */ /* 0x000fe80000100a00 */
[----:B------:R-:W-:Y:S04]  /*1b720*/  STL [R1+0x74], R37 ;  /* 0x0000742501007387 */ /* 0x000fe80000100800 */
[----:B------:R-:W-:Y:S04]  /*1b730*/  STL.64 [R1+0x80], R228 ;  /* 0x000080e401007387 */ /* 0x000fe80000100a00 */
[----:B------:R-:W-:Y:S04]  /*1b740*/  STL.64 [R1+0x88], R230 ;  /* 0x000088e601007387 */ /* 0x000fe80000100a00 */
[----:B------:R1:W-:Y:S01]  /*1b750*/  STL.64 [R1+0x78], R38 ;  /* 0x0000782601007387 */ /* 0x0003e20000100a00 */
[C---:B------:R-:W-:Y:S03]  /*1b760*/  HMMA.1688.F32.TF32 R44, R236.reuse, R6, R44 ;  /* 0x00000006ec2c723c */ /* 0x040fe6000008102c */
[----:B------:R-:W-:Y:S04]  /*1b770*/  LDS R228, [R0+0xc700] ;  /* 0x00c7000000e47984 */ /* 0x000fe80000000800 */
[----:B------:R-:W-:Y:S01]  /*1b780*/  LDS R230, [R0+0xe700] ;  /* 0x00e7000000e67984 */ /* 0x000fe20000000800 */
[C---:B-1----:R-:W-:Y:S03]  /*1b790*/  HMMA.1688.F32.TF32 R36, R236.reuse, R10, R40 ;  /* 0x0000000aec24723c */ /* 0x042fe60000081028 */
[----:B------:R-:W-:Y:S04]  /*1b7a0*/  LDS R229, [R3+0xc700] ;  /* 0x00c7000003e57984 */ /* 0x000fe80000000800 */
[----:B------:R-:W-:Y:S11]  /*1b7b0*/  LDS R231, [R3+0xe700] ;  /* 0x00e7000003e77984 */ /* 0x000ff60000000800 */
[----:B------:R-:W-:Y:S05]  /*1b7c0*/  @!UPT UIADD3 URZ, URZ, URZ, URZ ;  /* 0x0000003f3f3ff290 */ /* 0x000fea000fffe03f */
[----:B------:R-:W-:Y:S04]  /*1b7d0*/  STL.64 [R1+0x250], R36 ;  /* 0x0002502401007387 */ /* 0x000fe80000100a00 */
[----:B------:R1:W-:Y:S02]  /*1b7e0*/  STL.64 [R1+0x258], R38 ;  /* 0x0002582601007387 */ /* 0x0003e40000100a00 */
[C---:B-1----:R-:W-:Y:S08]  /*1b7f0*/  HMMA.1688.F32.TF32 R36, R236.reuse, R30, R52 ;  /* 0x0000001eec24723c */ /* 0x042ff00000081034 */
[C---:B------:R-:W-:Y:S11]  /*1b800*/  HMMA.1688.F32.TF32 R40, R236.reuse, R34, R48 ;  /* 0x00000022ec28723c */ /* 0x040ff60000081030 */
[----:B------:R-:W-:Y:S05]  /*1b810*/  @!UPT UIADD3 URZ, URZ, URZ, URZ ;  /* 0x0000003f3f3ff290 */ /* 0x000fea000fffe03f */
[----:B------:R-:W-:Y:S01]  /*1b820*/  IMAD.MOV.U32 R9, RZ, RZ, R36 ;  /* 0x000000ffff097224 */ /* 0x000fe200078e0024 */
[----:B------:R-:W-:Y:S01]  /*1b830*/  MOV R53, R38 ;  /* 0x0000002600357202 */ /* 0x000fe20000000f00 */
[----:B------:R-:W-:Y:S02]  /*1b840*/  IMAD.MOV.U32 R54, RZ, RZ, R37 ;  /* 0x000000ffff367224 */ /* 0x000fe400078e0025 */
[----:B------:R-:W-:Y:S02]  /*1b850*/  IMAD.MOV.U32 R52, RZ, RZ, R39 ;  /* 0x000000ffff347224 */ /* 0x000fe400078e0027 */
[C---:B------:R-:W-:Y:S01]  /*1b860*/  HMMA.1688.F32.TF32 R36, R236.reuse, R22, R60 ;  /* 0x00000016ec24723c */ /* 0x040fe2000008103c */
[----:B------:R-:W-:Y:S04]  /*1b870*/  STL.64 [R1+0x240], R44 ;  /* 0x0002402c01007387 */ /* 0x000fe80000100a00 */
[----:B------:R-:W-:Y:S04]  /*1b880*/  STL.64 [R1+0x248], R46 ;  /* 0x0002482e01007387 */ /* 0x000fe80000100a00 */
[----:B------:R-:W-:Y:S04]  /*1b890*/  STL.64 [R1+0x230], R40 ;  /* 0x0002302801007387 */ /* 0x000fe80000100a00 */
[----:B------:R1:W-:Y:S04]  /*1b8a0*/  STL.64 [R1+0x238], R42 ;  /* 0x0002382a01007387 */ /* 0x0003e80000100a00 */
[----:B------:R-:W-:Y:S04]  /*1b8b0*/  LDS R44, [R0+0xc400] ;  /* 0x00c40000002c7984 */ /* 0x000fe80000000800 */
[----:B------:R-:W-:Y:S03]  /*1b8c0*/  LDS R46, [R0+0xe400] ;  /* 0x00e40000002e7984 */ /* 0x000fe60000000800 */
[----:B------:R-:W-:Y:S01]  /*1b8d0*/  IMAD.MOV.U32 R60, RZ, RZ, R36 ;  /* 0x000000ffff3c7224 */ /* 0x000fe200078e0024 */
[----:B-1----:R-:W-:Y:S01]  /*1b8e0*/  HMMA.1688.F32.TF32 R40, R236, R26, R56 ;  /* 0x0000001aec28723c */ /* 0x002fe20000081038 */
[----:B------:R-:W-:Y:S04]  /*1b8f0*/  LDS R45, [R3+0xc400] ;  /* 0x00c40000032d7984 */ /* 0x000fe80000000800 */
[----:B------:R-:W1:Y:S02]  /*1b900*/  LDS R47, [R3+0xe400] ;  /* 0x00e40000032f7984 */ /* 0x000e640000000800 */
[----:B------:R-:W-:Y:S01]  /*1b910*/  MOV R58, R37 ;  /* 0x00000025003a7202 */ /* 0x000fe20000000f00 */
[----:B------:R-:W-:-:S02]  /*1b920*/  IMAD.MOV.U32 R57, RZ, RZ, R38 ;  /* 0x000000ffff397224 */ /* 0x000fc400078e0026 */
[----:B------:R-:W-:Y:S02]  /*1b930*/  IMAD.MOV.U32 R56, RZ, RZ, R39 ;  /* 0x000000ffff387224 */ /* 0x000fe400078e0027 */
[C---:B------:R-:W-:Y:S11]  /*1b940*/  HMMA.1688.F32.TF32 R36, R236.reuse, R18, R64 ;  /* 0x00000012ec24723c */ /* 0x040ff60000081040 */
[----:B------:R-:W-:Y:S11]  /*1b950*/  @!UPT UIADD3 URZ, URZ, URZ, URZ ;  /* 0x0000003f3f3ff290 */ /* 0x000ff6000fffe03f */
[----:B------:R-:W-:Y:S02]  /*1b960*/  @!UPT UIADD3 URZ, URZ, URZ, URZ ;  /* 0x0000003f3f3ff290 */ /* 0x000fe4000fffe03f */
[----:B------:R-:W-:Y:S01]  /*1b970*/  MOV R64, R36 ;  /* 0x0000002400407202 */ /* 0x000fe20000000f00 */
[----:B------:R-:W-:Y:S01]  /*1b980*/  IMAD.MOV.U32 R63, RZ, RZ, R37 ;  /* 0x000000ffff3f7224 */ /* 0x000fe200078e0025 */
[----:B------:R-:W-:Y:S01]  /*1b990*/  MOV R61, R39 ;  /* 0x00000027003d7202 */ /* 0x000fe20000000f00 */
[----:B------:R-:W-:Y:S02]  /*1b9a0*/  IMAD.MOV.U32 R62, RZ, RZ, R38 ;  /* 0x000000ffff3e7224 */ /* 0x000fe400078e0026 */
[----:B------:R-:W-:Y:S01]  /*1b9b0*/  HMMA.1688.F32.TF32 R36, R236, R14, R68 ;  /* 0x0000000eec24723c */ /* 0x000fe20000081044 */
[----:B------:R-:W-:Y:S11]  /*1b9c0*/  STL.64 [R1+0x210], R40 ;  /* 0x0002102801007387 */ /* 0x000ff60000100a00 */
[----:B------:R-:W-:Y:S11]  /*1b9d0*/  @!UPT UIADD3 URZ, URZ, URZ, URZ ;  /* 0x0000003f3f3ff290 */ /* 0x000ff6000fffe03f */
[----:B------:R-:W-:Y:S01]  /*1b9e0*/  @!UPT UIADD3 URZ, URZ, URZ, URZ ;  /* 0x0000003f3f3ff290 */ /* 0x000fe2000fffe03f */
[----:B------:R-:W-:Y:S01]  /*1b9f0*/  IMAD.MOV.U32 R68, RZ, RZ, R36 ;  /* 0x000000ffff447224 */ /* 0x000fe200078e0024 */
[----:B------:R-:W-:Y:S01]  /*1ba00*/  MOV R66, R38 ;  /* 0x0000002600427202 */ /* 0x000fe20000000f00 */
[----:B------:R-:W-:Y:S02]  /*1ba10*/  IMAD.MOV.U32 R67, RZ, RZ, R37 ;  /* 0x000000ffff437224 */ /* 0x000fe400078e0025 */
[----:B------:R-:W-:Y:S02]  /*1ba20*/  IMAD.MOV.U32 R65, RZ, RZ, R39 ;  /* 0x000000ffff417224 */ /* 0x000fe400078e0027 */
[C---:B------:R-:W-:Y:S01]  /*1ba30*/  HMMA.1688.F32.TF32 R36, R240.reuse, R6, R76 ;  /* 0x00000006f024723c */ /* 0x040fe2000008104c */
[----:B------:R2:W-:Y:S07]  /*1ba40*/  STL.64 [R1+0x218], R42 ;  /* 0x0002182a01007387 */ /* 0x0005ee0000100a00 */
[C---:B--2---:R-:W-:Y:S11]  /*1ba50*/  HMMA.1688.F32.TF32 R40, R240.reuse, R10, R72 ;  /* 0x0000000af028723c */ /* 0x044ff60000081048 */
[----:B------:R-:W-:Y:S05]  /*1ba60*/  @!UPT UIADD3 URZ, URZ, URZ, URZ ;  /* 0x0000003f3f3ff290 */ /* 0x000fea000fffe03f */
[----:B------:R-:W-:Y:S01]  /*1ba70*/  IMAD.MOV.U32 R72, RZ, RZ, R36 ;  /* 0x000000ffff487224 */ /* 0x000fe200078e0024 */
[----:B------:R-:W-:Y:S01]  /*1ba80*/  MOV R71, R37 ;  /* 0x0000002500477202 */ /* 0x000fe20000000f00 */
[----:B------:R-:W-:Y:S02]  /*1ba90*/  IMAD.MOV.U32 R70, RZ, RZ, R38 ;  /* 0x000000ffff467224 */ /* 0x000fe400078e0026 */
        /* <DEDUP_REMOVED lines=8> */
[C---:B------:R-:W-:Y:S08]  /*1bb20*/  HMMA.1688.F32.TF32 R36, R240.reuse, R30, R84 ;  /* 0x0000001ef024723c */ /* 0x040ff00000081054 */
[C---:B------:R-:W-:Y:S08]  /*1bb30*/  HMMA.1688.F32.TF32 R236, R240.reuse, R22, R92 ;  /* 0x00000016f0ec723c */ /* 0x040ff0000008105c */
[----:B------:R-:W-:Y:S08]  /*1bb40*/  HMMA.1688.F32.TF32 R232, R240, R18, R96 ;  /* 0x00000012f0e8723c */ /* 0x000ff00000081060 */
[----:B------:R-:W-:Y:S01]  /*1bb50*/  IMAD.MOV.U32 R80, RZ, RZ, R36 ;  /* 0x000000ffff507224 */ /* 0x000fe200078e0024 */
[----:B------:R-:W-:Y:S01]  /*1bb60*/  MOV R78, R38 ;  /* 0x00000026004e7202 */ /* 0x000fe20000000f00 */
[----:B------:R-:W-:-:S02]  /*1bb70*/  IMAD.MOV.U32 R79, RZ, RZ, R37 ;  /* 0x000000ffff4f7224 */ /* 0x000fc400078e0025 */
[----:B------:R-:W-:Y:S02]  /*1bb80*/  IMAD.MOV.U32 R77, RZ, RZ, R39 ;  /* 0x000000ffff4d7224 */ /* 0x000fe400078e0027 */
[----:B------:R-:W-:Y:S08]  /*1bb90*/  HMMA.1688.F32.TF32 R36, R240, R26, R88 ;  /* 0x0000001af024723c */ /* 0x000ff00000081058 */
[----:B-1----:R-:W-:Y:S01]  /*1bba0*/  HMMA.1688.F32.TF32 R48, R44, R6, R108 ;  /* 0x000000062c30723c */ /* 0x002fe2000008106c */
[----:B------:R-:W-:Y:S04]  /*1bbb0*/  STL.64 [R1+0x50], R40 ;  /* 0x0000502801007387 */ /* 0x000fe80000100a00 */
[----:B------:R-:W-:Y:S03]  /*1bbc0*/  STL.64 [R1+0x58], R42 ;  /* 0x0000582a01007387 */ /* 0x000fe60000100a00 */
[----:B------:R-:W-:Y:S01]  /*1bbd0*/  HMMA.1688.F32.TF32 R240, R240, R14, R100 ;  /* 0x0000000ef0f0723c */ /* 0x000fe20000081064 */
[----:B------:R-:W-:Y:S04]  /*1bbe0*/  LDS R40, [R0+0xc500] ;  /* 0x00c5000000287984 */ /* 0x000fe80000000800 */
[----:B------:R-:W-:Y:S04]  /*1bbf0*/  LDS R42, [R0+0xe500] ;  /* 0x00e50000002a7984 */ /* 0x000fe80000000800 */
[----:B------:R-:W-:Y:S04]  /*1bc00*/  STL.64 [R1+0x10], R36 ;  /* 0x0000102401007387 */ /* 0x000fe80000100a00 */
[----:B------:R1:W-:Y:S04]  /*1bc10*/  STL [R1+0x20c8], R236 ;  /* 0x0020c8ec01007387 */ /* 0x0003e80000100800 */
[----:B------:R2:W-:Y:S04]  /*1bc20*/  STL [R1+0x20c4], R237 ;  /* 0x0020c4ed01007387 */ /* 0x0005e80000100800 */
[----:B------:R3:W-:Y:S04]  /*1bc30*/  STL [R1+0x20c0], R238 ;  /* 0x0020c0ee01007387 */ /* 0x0007e80000100800 */
[----:B------:R-:W-:Y:S01]  /*1bc40*/  STL [R1+0x20bc], R239 ;  /* 0x0020bcef01007387 */ /* 0x000fe20000100800 */
[----:B-1----:R-:W-:Y:S01]  /*1bc50*/  IMAD.MOV.U32 R236, RZ, RZ, R49 ;  /* 0x000000ffffec7224 */ /* 0x002fe200078e0031 */
[----:B--2---:R-:W-:-:S02]  /*1bc60*/  MOV R237, R50 ;  /* 0x0000003200ed7202 */ /* 0x004fc40000000f00 */
[----:B------:R-:W-:Y:S01]  /*1bc70*/  STL [R1+0x20d0], R232 ;  /* 0x0020d0e801007387 */ /* 0x000fe20000100800 */
[----:B---3--:R-:W-:-:S03]  /*1bc80*/  IMAD.MOV.U32 R238, RZ, RZ, R51 ;  /* 0x000000ffffee7224 */ /* 0x008fc600078e0033 */
[----:B------:R1:W-:Y:S01]  /*1bc90*/  STL [R1+0x20cc], R233 ;  /* 0x0020cce901007387 */ /* 0x0003e20000100800 */
[C---:B------:R-:W-:Y:S03]  /*1bca0*/  HMMA.1688.F32.TF32 R84, R44.reuse, R10, R104 ;  /* 0x0000000a2c54723c */ /* 0x040fe60000081068 */
[----:B------:R-:W-:Y:S04]  /*1bcb0*/  LDS R41, [R3+0xc500] ;  /* 0x00c5000003297984 */ /* 0x000fe80000000800 */
[----:B------:R-:W2:Y:S01]  /*1bcc0*/  LDS R43, [R3+0xe500] ;  /* 0x00e50000032b7984 */ /* 0x000ea20000000800 */
[----:B-1----:R-:W-:Y:S02]  /*1bcd0*/  IMAD.MOV.U32 R233, RZ, RZ, R48 ;  /* 0x000000ffffe97224 */ /* 0x002fe400078e0030 */
[----:B------:R-:W-:Y:S01]  /*1bce0*/  HMMA.1688.F32.TF32 R48, R44, R34, R112 ;  /* 0x000000222c30723c */ /* 0x000fe20000081070 */
[----:B------:R-:W-:Y:S04]  /*1bcf0*/  STL [R1+0x20b8], R234 ;  /* 0x0020b8ea01007387 */ /* 0x000fe80000100800 */
[----:B------:R-:W-:Y:S04]  /*1bd00*/  STL [R1+0x20b4], R235 ;  /* 0x0020b4eb01007387 */ /* 0x000fe80000100800 */
[----:B------:R1:W-:Y:S04]  /*1bd10*/  STL [R1+0x20dc], R240 ;  /* 0x0020dcf001007387 */ /* 0x0003e80000100800 */
[----:B------:R3:W-:Y:S04]  /*1bd20*/  STL [R1+0x20d8], R241 ;  /* 0x0020d8f101007387 */ /* 0x0007e80000100800 */
[----:B------:R4:W-:Y:S01]  /*1bd30*/  STL [R1+0x20d4], R242 ;  /* 0x0020d4f201007387 */ /* 0x0009e20000100800 */
[----:B------:R-:W-:Y:S01]  /*1bd40*/  IMAD.MOV.U32 R33, RZ, RZ, R38 ;  /* 0x000000ffff217224 */ /* 0x000fe200078e0026 */
[----:B------:R-:W-:-:S02]  /*1bd50*/  MOV R32, R39 ;  /* 0x0000002700207202 */ /* 0x000fc40000000f00 */
[----:B------:R-:W-:Y:S03]  /*1bd60*/  LDS R36, [R0+0xc600] ;  /* 0x00c6000000247984 */ /* 0x000fe60000000800 */
[----:B-1----:R-:W-:Y:S01]  /*1bd70*/  IMAD.MOV.U32 R240, RZ, RZ, R48 ;  /* 0x000000fffff07224 */ /* 0x002fe200078e0030 */
[----:B---3--:R-:W-:Y:S01]  /*1bd80*/  MOV R241, R49 ;  /* 0x0000003100f17202 */ /* 0x008fe20000000f00 */
[----:B------:R-:W-:Y:S01]  /*1bd90*/  IMAD.MOV.U32 R232, RZ, RZ, R51 ;  /* 0x000000ffffe87224 */ /* 0x000fe200078e0033 */
[----:B------:R-:W-:Y:S01]  /*1bda0*/  LDS R37, [R3+0xc600] ;  /* 0x00c6000003257984 */ /* 0x000fe20000000800 */
[----:B----4-:R-:W-:Y:S02]  /*1bdb0*/  IMAD.MOV.U32 R242, RZ, RZ, R50 ;  /* 0x000000fffff27224 */ /* 0x010fe400078e0032 */
[----:B------:R-:W-:Y:S01]  /*1bdc0*/  HMMA.1688.F32.TF32 R48, R44, R30, R116 ;  /* 0x0000001e2c30723c */ /* 0x000fe20000081074 */
[----:B------:R1:W-:Y:S04]  /*1bdd0*/  STL [R1+0x20b0], R243 ;  /* 0x0020b0f301007387 */ /* 0x0003e80000100800 */
[----:B------:R-:W-:Y:S04]  /*1bde0*/  STL.64 [R1+0x1e0], R84 ;  /* 0x0001e05401007387 */ /* 0x000fe80000100a00 */
[----:B------:R-:W-:Y:S04]  /*1bdf0*/  LDS R38, [R0+0xe600] ;  /* 0x00e6000000267984 */ /* 0x000fe80000000800 */
[----:B------:R-:W3:Y:S11]  /*1be00*/  LDS R39, [R3+0xe600] ;  /* 0x00e6000003277984 */ /* 0x000ef60000000800 */
[----:B------:R-:W-:Y:S01]  /*1be10*/  MOV R239, R48 ;  /* 0x0000003000ef7202 */ /* 0x000fe20000000f00 */
[----:B------:R-:W-:Y:S01]  /*1be20*/  IMAD.MOV.U32 R234, RZ, RZ, R49 ;  /* 0x000000ffffea7224 */ /* 0x000fe200078e0031 */
[----:B-1----:R-:W-:Y:S01]  /*1be30*/  MOV R243, R51 ;  /* 0x0000003300f37202 */ /* 0x002fe20000000f00 */
[----:B------:R-:W-:-:S02]  /*1be40*/  IMAD.MOV.U32 R235, RZ, RZ, R50 ;  /* 0x000000ffffeb7224 */ /* 0x000fc400078e0032 */
[----:B------:R-:W-:Y:S01]  /*1be50*/  HMMA.1688.F32.TF32 R48, R44, R26, R120 ;  /* 0x0000001a2c30723c */ /* 0x000fe20000081078 */
[----:B------:R-:W-:Y:S04]  /*1be60*/  STL.64 [R1+0x1e8], R86 ;  /* 0x0001e85601007387 */ /* 0x000fe80000100a00 */
[----:B------:R1:W-:Y:S04]  /*1be70*/  STL [R1+0x20ec], R238 ;  /* 0x0020ecee01007387 */ /* 0x0003e80000100800 */
[----:B------:R-:W-:Y:S04]  /*1be80*/  STL [R1+0x20e8], R237 ;  /* 0x0020e8ed01007387 */ /* 0x000fe80000100800 */
[----:B------:R4:W-:Y:S04]  /*1be90*/  STL [R1+0x20e4], R233 ;  /* 0x0020e4e901007387 */ /* 0x0009e80000100800 */
[----:B------:R5:W-:Y:S07]  /*1bea0*/  STL [R1+0x20e0], R236 ;  /* 0x0020e0ec01007387 */ /* 0x000bee0000100800 */
[----:B-1----:R-:W-:Y:S01]  /*1beb0*/  IMAD.MOV.U32 R238, RZ, RZ, R48 ;  /* 0x000000ffffee7224 */ /* 0x002fe200078e0030 */
[----:B----4-:R-:W-:Y:S01]  /*1bec0*/  MOV R233, R50 ;  /* 0x0000003200e97202 */ /* 0x010fe20000000f00 */
[----:B------:R-:W-:-:S02]  /*1bed0*/  IMAD.MOV.U32 R237, RZ, RZ, R49 ;  /* 0x000000ffffed7224 */ /* 0x000fc400078e0031 */
[----:B-----5:R-:W-:Y:S02]  /*1bee0*/  IMAD.MOV.U32 R236, RZ, RZ, R51 ;  /* 0x000000ffffec7224 */ /* 0x020fe400078e0033 */
[----:B------:R-:W-:Y:S01]  /*1bef0*/  HMMA.1688.F32.TF32 R48, R44, R22, R124 ;  /* 0x000000162c30723c */ /* 0x000fe2000008107c */
[----:B------:R1:W-:Y:S07]  /*1bf00*/  STL [R1+0x20f0], R240 ;  /* 0x0020f0f001007387 */ /* 0x0003ee0000100800 */
[----:B--2---:R-:W-:Y:S11]  /*1bf10*/  HMMA.1688.F32.TF32 R136, R40, R10, R136 ;  /* 0x0000000a2888723c */ /* 0x004ff60000081088 */
[----:B------:R-:W-:Y:S05]  /*1bf20*/  @!UPT UIADD3 URZ, URZ, URZ, URZ ;  /* 0x0000003f3f3ff290 */ /* 0x000fea000fffe03f */
[----:B-1----:R-:W-:Y:S01]  /*1bf30*/  IMAD.MOV.U32 R240, RZ, RZ, R48 ;  /* 0x000000fffff07224 */ /* 0x002fe200078e0030 */
[----:B------:R-:W-:Y:S01]  /*1bf40*/  MOV R127, R49 ;  /* 0x00000031007f7202 */ /* 0x000fe20000000f00 */
[----:B------:R-:W-:Y:S02]  /*1bf50*/  IMAD.MOV.U32 R126, RZ, RZ, R50 ;  /* 0x000000ffff7e7224 */ /* 0x000fe400078e0032 */
[----:B------:R-:W-:Y:S02]  /*1bf60*/  IMAD.MOV.U32 R125, RZ, RZ, R51 ;  /* 0x000000ffff7d7224 */ /* 0x000fe400078e0033 */
[C---:B------:R-:W-:Y:S08]  /*1bf70*/  HMMA.1688.F32.TF32 R48, R44.reuse, R18, R128 ;  /* 0x000000122c30723c */ /* 0x040ff00000081080 */
[----:B------:R-:W-:Y:S08]  /*1bf80*/  HMMA.1688.F32.TF32 R44, R44, R14, R132 ;  /* 0x0000000e2c2c723c */ /* 0x000ff00000081084 */
[C---:B------:R-:W-:Y:S08]  /*1bf90*/  HMMA.1688.F32.TF32 R140, R40.reuse, R6, R140 ;  /* 0x00000006288c723c */ /* 0x040ff0000008108c */
[C---:B------:R-:W-:Y:S08]  /*1bfa0*/  HMMA.1688.F32.TF32 R132, R40.reuse, R34, R144 ;  /* 0x000000222884723c */ /* 0x040ff00000081090 */
[----:B------:R-:W-:Y:S01]  /*1bfb0*/  HMMA.1688.F32.TF32 R148, R40, R30, R148 ;  /* 0x0000001e2894723c */ /* 0x000fe20000081094 */
[----:B------:R-:W-:Y:S01]  /*1bfc0*/  IMAD.MOV.U32 R107, RZ, RZ, R44 ;  /* 0x000000ffff6b7224 */ /* 0x000fe200078e002c */
[----:B------:R-:W-:-:S06]  /*1bfd0*/  MOV R105, R46 ;  /* 0x0000002e00697202 */ /* 0x000fcc0000000f00 */
[----:B------:R-:W-:Y:S01]  /*1bfe0*/  HMMA.1688.F32.TF32 R152, R40, R26, R152 ;  /* 0x0000001a2898723c */ /* 0x000fe20000081098 */
[----:B------:R-:W-:Y:S02]  /*1bff0*/  IMAD.MOV.U32 R106, RZ, RZ, R45 ;  /* 0x000000ffff6a7224 */ /* 0x000fe400078e002d */
[----:B------:R-:W-:-:S05]  /*1c000*/  IMAD.MOV.U32 R104, RZ, RZ, R47 ;  /* 0x000000ffff687224 */ /* 0x000fca00078e002f */
[C---:B------:R-:W-:Y:S01]  /*1c010*/  HMMA.1688.F32.TF32 R116, R40.reuse, R22, R156 ;  /* 0x000000162874723c */ /* 0x040fe2000008109c */
[----:B------:R-:W-:Y:S07]  /*1c020*/  STL.64 [R1+0x2048], R138 ;  /* 0x0020488a01007387 */ /* 0x000fee0000100a00 */
[C---:B------:R-:W-:Y:S01]  /*1c030*/  HMMA.1688.F32.TF32 R120, R40.reuse, R18, R160 ;  /* 0x000000122878723c */ /* 0x040fe200000810a0 */
[----:B------:R-:W-:Y:S07]  /*1c040*/  STL.64 [R1+0x2040], R136 ;  /* 0x0020408801007387 */ /* 0x000fee0000100a00 */
[----:B------:R-:W-:Y:S01]  /*1c050*/  HMMA.1688.F32.TF32 R164, R40, R14, R164 ;  /* 0x0000000e28a4723c */ /* 0x000fe200000810a4 */
[----:B------:R-:W-:Y:S07]  /*1c060*/  STL.64 [R1+0x2058], R142 ;  /* 0x0020588e01007387 */ /* 0x000fee0000100a00 */
[C---:B---3--:R-:W-:Y:S01]  /*1c070*/  HMMA.1688.F32.TF32 R44, R36.reuse, R10, R168 ;  /* 0x0000000a242c723c */ /* 0x048fe200000810a8 */
[----:B------:R-:W-:Y:S07]  /*1c080*/  STL.64 [R1+0x2050], R140 ;  /* 0x0020508c01007387 */ /* 0x000fee0000100a00 */
[----:B------:R-:W-:Y:S01]  /*1c090*/  HMMA.1688.F32.TF32 R40, R36, R6, R172 ;  /* 0x000000062428723c */ /* 0x000fe200000810ac */
        /* <DEDUP_REMOVED lines=11> */
[----:B------:R-:W-:Y:S04]  /*1c150*/  STL.64 [R1+0x2070], R116 ;  /* 0x0020707401007387 */ /* 0x000fe80000100a00 */
[----:B------:R1:W-:Y:S04]  /*1c160*/  STL [R1+0x201c], R123 ;  /* 0x00201c7b01007387 */ /* 0x0003e80000100800 */
[----:B------:R2:W-:Y:S04]  /*1c170*/  STL [R1+0x2018], R166 ;  /* 0x002018a601007387 */ /* 0x0005e80000100800 */
[----:B------:R3:W-:Y:S01]  /*1c180*/  STL [R1+0x2014], R167 ;  /* 0x002014a701007387 */ /* 0x0007e20000100800 */
[----:B-1----:R-:W-:-:S03]  /*1c190*/  IMAD.MOV.U32 R123, RZ, RZ, R40 ;  /* 0x000000ffff7b7224 */ /* 0x002fc600078e0028 */
[----:B------:R-:W-:Y:S01]  /*1c1a0*/  STL.64 [R1+0x170], R44 ;  /* 0x0001702c01007387 */ /* 0x000fe20000100a00 */
[----:B--2---:R-:W-:-:S03]  /*1c1b0*/  MOV R166, R41 ;  /* 0x0000002900a67202 */ /* 0x004fc60000000f00 */
[----:B------:R-:W-:Y:S01]  /*1c1c0*/  STL.64 [R1+0x178], R46 ;  /* 0x0001782e01007387 */ /* 0x000fe20000100a00 */
[----:B---3--:R-:W-:-:S03]  /*1c1d0*/  IMAD.MOV.U32 R167, RZ, RZ, R42 ;  /* 0x000000ffffa77224 */ /* 0x008fc600078e002a */
[----:B------:R1:W-:Y:S01]  /*1c1e0*/  STL [R1+0x16c], R43 ;  /* 0x00016c2b01007387 */ /* 0x0003e20000100800 */
[----:B------:R-:W-:Y:S01]  /*1c1f0*/  MOV R131, R48 ;  /* 0x0000003000837202 */ /* 0x000fe20000000f00 */
[----:B------:R-:W-:Y:S01]  /*1c200*/  IMAD.MOV.U32 R130, RZ, RZ, R49 ;  /* 0x000000ffff827224 */ /* 0x000fe200078e0031 */
[----:B------:R-:W-:Y:S01]  /*1c210*/  MOV R128, R51 ;  /* 0x0000003300807202 */ /* 0x000fe20000000f00 */
[----:B------:R-:W-:Y:S02]  /*1c220*/  IMAD.MOV.U32 R129, RZ, RZ, R50 ;  /* 0x000000ffff817224 */ /* 0x000fe400078e0032 */
[----:B------:R-:W-:Y:S01]  /*1c230*/  IMAD.MOV.U32 R84, RZ, RZ, R211 ;  /* 0x000000ffff547224 */ /* 0x000fe200078e00d3 */
[----:B------:R-:W-:Y:S01]  /*1c240*/  MOV R86, R205 ;  /* 0x000000cd00567202 */ /* 0x000fe20000000f00 */
[----:B------:R-:W-:Y:S01]  /*1c250*/  IMAD.MOV.U32 R85, RZ, RZ, R204 ;  /* 0x000000ffff557224 */ /* 0x000fe200078e00cc */
[----:B------:R-:W-:Y:S01]  /*1c260*/  MOV R89, R200 ;  /* 0x000000c800597202 */ /* 0x000fe20000000f00 */
[----:B-1----:R-:W-:Y:S01]  /*1c270*/  HMMA.1688.F32.TF32 R40, R36, R34, R176 ;  /* 0x000000222428723c */ /* 0x002fe200000810b0 */
[----:B------:R-:W-:Y:S01]  /*1c280*/  IMAD.MOV.U32 R87, RZ, RZ, R206 ;  /* 0x000000ffff577224 */ /* 0x000fe200078e00ce */
[----:B------:R-:W-:Y:S01]  /*1c290*/  LDS R168, [R0+0x10000] ;  /* 0x0100000000a87984 */ /* 0x000fe20000000800 */
[----:B------:R-:W-:-:S02]  /*1c2a0*/  IMAD.MOV.U32 R88, RZ, RZ, R207 ;  /* 0x000000ffff587224 */ /* 0x000fc400078e00cf */
[----:B------:R-:W-:Y:S01]  /*1c2b0*/  IMAD.MOV.U32 R90, RZ, RZ, R201 ;  /* 0x000000ffff5a7224 */ /* 0x000fe200078e00c9 */
[----:B------:R-:W-:Y:S01]  /*1c2c0*/  LDS R170, [R0+0x12000] ;  /* 0x0120000000aa7984 */ /* 0x000fe20000000800 */
[----:B------:R-:W-:Y:S02]  /*1c2d0*/  IMAD.MOV.U32 R91, RZ, RZ, R202 ;  /* 0x000000ffff5b7224 */ /* 0x000fe400078e00ca */
[----:B------:R-:W-:Y:S01]  /*1c2e0*/  IMAD.MOV.U32 R92, RZ, RZ, R203 ;  /* 0x000000ffff5c7224 */ /* 0x000fe200078e00cb */
[----:B------:R-:W-:Y:S01]  /*1c2f0*/  HMMA.1688.F32.TF32 R220, R228, R22, R220 ;  /* 0x00000016e4dc723c */ /* 0x000fe200000810dc */
[----:B------:R-:W-:Y:S01]  /*1c300*/  IMAD.MOV.U32 R93, RZ, RZ, R252 ;  /* 0x000000ffff5d7224 */ /* 0x000fe200078e00fc */
[----:B------:R-:W-:Y:S01]  /*1c310*/  LDS R169, [R3+0x10000] ;  /* 0x0100000003a97984 */ /* 0x000fe20000000800 */
[----:B------:R-:W-:Y:S02]  /*1c320*/  IMAD.MOV.U32 R250, RZ, RZ, R21 ;  /* 0x000000fffffa7224 */ /* 0x000fe400078e0015 */
[----:B------:R-:W-:Y:S01]  /*1c330*/  IMAD.MOV.U32 R251, RZ, RZ, R20 ;  /* 0x000000fffffb7224 */ /* 0x000fe200078e0014 */
[----:B------:R-:W-:Y:S08]  /*1c340*/  LDS R171, [R3+0x12000] ;  /* 0x0120000003ab7984 */ /* 0x000ff00000000800 */
[----:B------:R-:W-:Y:S01]  /*1c350*/  IMAD.MOV.U32 R132, RZ, RZ, R40 ;  /* 0x000000ffff847224 */ /* 0x000fe200078e0028 */
[----:B------:R-:W-:Y:S01]  /*1c360*/  MOV R133, R41 ;  /* 0x0000002900857202 */ /* 0x000fe20000000f00 */
[----:B------:R-:W-:-:S02]  /*1c370*/  IMAD.MOV.U32 R134, RZ, RZ, R42 ;  /* 0x000000ffff867224 */ /* 0x000fc400078e002a */
[----:B------:R-:W-:Y:S02]  /*1c380*/  IMAD.MOV.U32 R135, RZ, RZ, R43 ;  /* 0x000000ffff877224 */ /* 0x000fe400078e002b */
[C---:B------:R-:W-:Y:S01]  /*1c390*/  HMMA.1688.F32.TF32 R40, R36.reuse, R30, R180 ;  /* 0x0000001e2428723c */ /* 0x040fe200000810b4 */
[----:B------:R-:W-:Y:S04]  /*1c3a0*/  STL.64 [R1+0x2098], R166 ;  /* 0x002098a601007387 */ /* 0x000fe80000100a00 */
[----:B------:R-:W-:Y:S11]  /*1c3b0*/  STL.64 [R1+0x2090], R164 ;  /* 0x002090a401007387 */ /* 0x000ff60000100a00 */
[----:B------:R-:W-:Y:S08]  /*1c3c0*/  @!UPT UIADD3 URZ, URZ, URZ, URZ ;  /* 0x0000003f3f3ff290 */ /* 0x000ff0000fffe03f */
[----:B------:R-:W-:Y:S01]  /*1c3d0*/  MOV R148, R40 ;  /* 0x0000002800947202 */ /* 0x000fe20000000f00 */
[----:B------:R-:W-:Y:S01]  /*1c3e0*/  IMAD.MOV.U32 R149, RZ, RZ, R41 ;  /* 0x000000ffff957224 */ /* 0x000fe200078e0029 */
[----:B------:R-:W-:Y:S01]  /*1c3f0*/  MOV R151, R43 ;  /* 0x0000002b00977202 */ /* 0x000fe20000000f00 */
[----:B------:R-:W-:Y:S02]  /*1c400*/  IMAD.MOV.U32 R150, RZ, RZ, R42 ;  /* 0x000000ffff967224 */ /* 0x000fe400078e002a */
[----:B------:R-:W-:Y:S01]  /*1c410*/  HMMA.1688.F32.TF32 R40, R36, R26, R184 ;  /* 0x0000001a2428723c */ /* 0x000fe200000810b8 */
[----:B------:R-:W-:Y:S04]  /*1c420*/  STL.64 [R1+0x2088], R122 ;  /* 0x0020887a01007387 */ /* 0x000fe80000100a00 */
[----:B------:R-:W-:Y:S04]  /*1c430*/  STL.64 [R1+0x2080], R120 ;  /* 0x0020807801007387 */ /* 0x000fe80000100a00 */
[----:B------:R-:W-:Y:S04]  /*1c440*/  STL [R1+0x20ac], R135 ;  /* 0x0020ac8701007387 */ /* 0x000fe80000100800 */
[----:B------:R-:W-:Y:S04]  /*1c450*/  STL [R1+0x20a8], R134 ;  /* 0x0020a88601007387 */ /* 0x000fe80000100800 */
[----:B------:R-:W-:Y:S04]  /*1c460*/  STL [R1+0x20a4], R133 ;  /* 0x0020a48501007387 */ /* 0x000fe80000100800 */
[----:B------:R-:W-:Y:S04]  /*1c470*/  STL [R1+0x20a0], R132 ;  /* 0x0020a08401007387 */ /* 0x000fe80000100800 */
[----:B------:R-:W-:Y:S04]  /*1c480*/  STL [R1+0x134], R41 ;  /* 0x0001342901007387 */ /* 0x000fe80000100800 */
[----:B------:R1:W-:Y:S04]  /*1c490*/  STL.64 [R1+0x138], R42 ;  /* 0x0001382a01007387 */ /* 0x0003e80000100a00 */
[----:B------:R-:W2:Y:S04]  /*1c4a0*/  LDL.LU R48, [R1] ;  /* 0x0000000001307983 */ /* 0x000ea80000300800 */
[----:B------:R-:W2:Y:S04]  /*1c4b0*/  LDL.LU R49, [R1+0x4] ;  /* 0x0000040001317983 */ /* 0x000ea80000300800 */
[----:B------:R-:W2:Y:S04]  /*1c4c0*/  LDL.LU R50, [R1+0x8] ;  /* 0x0000080001327983 */ /* 0x000ea80000300800 */
[----:B------:R-:W2:Y:S04]  /*1c4d0*/  LDL.LU R51, [R1+0xc] ;  /* 0x00000c0001337983 */ /* 0x000ea80000300800 */
[----:B------:R-:W3:Y:S04]  /*1c4e0*/  LDL.LU R211, [R1+0x2118] ;  /* 0x0021180001d37983 */ /* 0x000ee80000300800 */
[----:B------:R-:W4:Y:S04]  /*1c4f0*/  LDL.LU R204, [R1+0x2114] ;  /* 0x0021140001cc7983 */ /* 0x000f280000300800 */
[----:B------:R-:W4:Y:S04]  /*1c500*/  LDL.LU R205, [R1+0x2110] ;  /* 0x0021100001cd7983 */ /* 0x000f280000300800 */
[----:B------:R-:W4:Y:S04]  /*1c510*/  LDL.LU R206, [R1+0x210c] ;  /* 0x00210c0001ce7983 */ /* 0x000f280000300800 */
[----:B------:R-:W4:Y:S04]  /*1c520*/  LDL.LU R207, [R1+0x2108] ;  /* 0x0021080001cf7983 */ /* 0x000f280000300800 */
[----:B------:R-:W5:Y:S04]  /*1c530*/  LDL.LU R200, [R1+0x2104] ;  /* 0x0021040001c87983 */ /* 0x000f680000300800 */
[----:B------:R-:W5:Y:S04]  /*1c540*/  LDL.LU R201, [R1+0x2100] ;  /* 0x0021000001c97983 */ /* 0x000f680000300800 */
[----:B------:R-:W5:Y:S04]  /*1c550*/  LDL.LU R202, [R1+0x20fc] ;  /* 0x0020fc0001ca7983 */ /* 0x000f680000300800 */
[----:B------:R-:W5:Y:S04]  /*1c560*/  LDL.LU R203, [R1+0x20f8] ;  /* 0x0020f80001cb7983 */ /* 0x000f680000300800 */
[----:B------:R-:W2:Y:S01]  /*1c570*/  LDL.LU R252, [R1+0x20f4] ;  /* 0x0020f40001fc7983 */ /* 0x000ea20000300800 */
[----:B------:R-:W-:-:S02]  /*1c580*/  IMAD.MOV.U32 R108, RZ, RZ, R40 ;  /* 0x000000ffff6c7224 */ /* 0x000fc400078e0028 */
[----:B-1----:R-:W-:Y:S01]  /*1c590*/  HMMA.1688.F32.TF32 R40, R36, R22, R188 ;  /* 0x000000162428723c */ /* 0x002fe200000810bc */
[----:B------:R-:W-:Y:S01]  /*1c5a0*/  MOV R96, R17 ;  /* 0x0000001100607202 */ /* 0x000fe20000000f00 */
[----:B------:R-:W-:Y:S01]  /*1c5b0*/  IMAD.MOV.U32 R97, RZ, RZ, R16 ;  /* 0x000000ffff617224 */ /* 0x000fe200078e0010 */
[----:B------:R-:W-:Y:S01]  /*1c5c0*/  MOV R99, R12 ;  /* 0x0000000c00637202 */ /* 0x000fe20000000f00 */
[----:B------:R-:W-:-:S04]  /*1c5d0*/  IMAD.MOV.U32 R98, RZ, RZ, R13 ;  /* 0x000000ffff627224 */ /* 0x000fc800078e000d */
[C---:B------:R-:W-:Y:S11]  /*1c5e0*/  HMMA.1688.F32.TF32 R160, R36.reuse, R18, R192 ;  /* 0x0000001224a0723c */ /* 0x040ff600000810c0 */
[----:B------:R-:W-:Y:S05]  /*1c5f0*/  @!UPT UIADD3 URZ, URZ, URZ, URZ ;  /* 0x0000003f3f3ff290 */ /* 0x000fea000fffe03f */
[----:B------:R-:W-:Y:S01]  /*1c600*/  IMAD.MOV.U32 R111, RZ, RZ, R41 ;  /* 0x000000ffff6f7224 */ /* 0x000fe200078e0029 */
[----:B------:R-:W-:Y:S01]  /*1c610*/  MOV R110, R42 ;  /* 0x0000002a006e7202 */ /* 0x000fe20000000f00 */
[----:B------:R-:W-:Y:S02]  /*1c620*/  IMAD.MOV.U32 R109, RZ, RZ, R43 ;  /* 0x000000ffff6d7224 */ /* 0x000fe400078e002b */
[----:B------:R-:W-:Y:S02]  /*1c630*/  IMAD.MOV.U32 R124, RZ, RZ, R40 ;  /* 0x000000ffff7c7224 */ /* 0x000fe400078e0028 */
[----:B------:R-:W-:Y:S11]  /*1c640*/  HMMA.1688.F32.TF32 R40, R36, R14, R196 ;  /* 0x0000000e2428723c */ /* 0x000ff600000810c4 */
[----:B------:R-:W-:Y:S11]  /*1c650*/  @!UPT UIADD3 URZ, URZ, URZ, URZ ;  /* 0x0000003f3f3ff290 */ /* 0x000ff6000fffe03f */
[----:B------:R-:W-:Y:S02]  /*1c660*/  @!UPT UIADD3 URZ, URZ, URZ, URZ ;  /* 0x0000003f3f3ff290 */ /* 0x000fe4000fffe03f */
[----:B------:R-:W-:Y:S01]  /*1c670*/  MOV R135, R40 ;  /* 0x0000002800877202 */ /* 0x000fe20000000f00 */
[----:B------:R-:W-:Y:S01]  /*1c680*/  IMAD.MOV.U32 R134, RZ, RZ, R41 ;  /* 0x000000ffff867224 */ /* 0x000fe200078e0029 */
[----:B------:R-:W-:Y:S01]  /*1c690*/  MOV R132, R43 ;  /* 0x0000002b00847202 */ /* 0x000fe20000000f00 */
[----:B------:R-:W-:Y:S01]  /*1c6a0*/  IMAD.MOV.U32 R133, RZ, RZ, R42 ;  /* 0x000000ffff857224 */ /* 0x000fe200078e002a */
[----:B--2---:R-:W1:Y:S04]  /*1c6b0*/  LDSM.16.M88.4 R20, [R252+0x40080] ;  /* 0x04008000fc14783b */ /* 0x004e680000000200 */
[----:B------:R-:W-:Y:S01]  /*1c6c0*/  STL [R1+0x1df8], R252 ;  /* 0x001df8fc01007387 */ /* 0x000fe20000100800 */
[----:B-1----:R-:W-:Y:S11]  /*1c6d0*/  HMMA.1688.F32.TF32 R36, R168, R20, R96 ;  /* 0x00000014a824723c */ /* 0x002ff60000081060 */
[----:B------:R-:W-:Y:S11]  /*1c6e0*/  @!UPT UIADD3 URZ, URZ, URZ, URZ ;  /* 0x0000003f3f3ff290 */ /* 0x000ff6000fffe03f */
[----:B------:R-:W-:Y:S01]  /*1c6f0*/  @!UPT UIADD3 URZ, URZ, URZ, URZ ;  /* 0x0000003f3f3ff290 */ /* 0x000fe2000fffe03f */
[----:B------:R-:W-:Y:S04]  /*1c700*/  STL.64 [R1], R36 ;  /* 0x0000002401007387 */ /* 0x000fe80000100a00 */
        /* <DEDUP_REMOVED lines=39> */
[C---:B-----5:R-:W-:Y:S08]  /*1c980*/  HMMA.1688.F32.TF32 R172, R228.reuse, R10, R200 ;  /* 0x0000000ae4ac723c */ /* 0x060ff000000810c8 */
[C---:B----4-:R-:W-:Y:S08]  /*1c990*/  HMMA.1688.F32.TF32 R176, R228.reuse, R6, R204 ;  /* 0x00000006e4b0723c */ /* 0x050ff000000810cc */
[C---:B---3--:R-:W-:Y:S01]  /*1c9a0*/  HMMA.1688.F32.TF32 R184, R228.reuse, R34, R208 ;  /* 0x00000022e4b8723c */ /* 0x048fe200000810d0 */
[----:B------:R-:W1:Y:S07]  /*1c9b0*/  LDSM.16.M88.4 R208, [R252+0x43080] ;  /* 0x04308000fcd0783b */ /* 0x000e6e0000000200 */
[C---:B------:R-:W-:Y:S08]  /*1c9c0*/  HMMA.1688.F32.TF32 R212, R228.reuse, R30, R212 ;  /* 0x0000001ee4d4723c */ /* 0x040ff000000810d4 */
[C---:B------:R-:W-:Y:S08]  /*1c9d0*/  HMMA.1688.F32.TF32 R216, R228.reuse, R26, R216 ;  /* 0x0000001ae4d8723c */ /* 0x040ff000000810d8 */
[----:B------:R-:W-:Y:S01]  /*1c9e0*/  HMMA.1688.F32.TF32 R16, R228, R18, R224 ;  /* 0x00000012e410723c */ /* 0x000fe200000810e0 */
[----:B------:R-:W-:-:S07]  /*1c9f0*/  MOV R55, R244 ;  /* 0x000000f400377202 */ /* 0x000fce0000000f00 */
[----:B------:R-:W-:Y:S01]  /*1ca00*/  HMMA.1688.F32.TF32 R228, R228, R14, R48 ;  /* 0x0000000ee4e4723c */ /* 0x000fe20000081030 */
[----:B------:R-:W3:Y:S01]  /*1ca10*/  LDSM.16.M88.4 R12, [R252+0x44080] ;  /* 0x04408000fc0c783b */ /* 0x000ee20000000200 */
[----:B------:R-:W-:Y:S02]  /*1ca20*/  IMAD.MOV.U32 R59, RZ, RZ, R9 ;  /* 0x000000ffff3b7224 */ /* 0x000fe400078e0009 */
[----:B------:R-:W-:Y:S01]  /*1ca30*/  IMAD.MOV.U32 R244, RZ, RZ, R8 ;  /* 0x000000fffff47224 */ /* 0x000fe200078e0008 */
[----:B------:R-:W-:Y:S04]  /*1ca40*/  LDS R48, [R0+0x10100] ;  /* 0x0101000000307984 */ /* 0x000fe80000000800 */
[----:B------:R-:W4:Y:S04]  /*1ca50*/  LDSM.16.M88.4 R8, [R252+0x45080] ;  /* 0x04508000fc08783b */ /* 0x000f280000000200 */
[----:B------:R-:W-:Y:S04]  /*1ca60*/  LDS R50, [R0+0x12100] ;  /* 0x0121000000327984 */ /* 0x000fe80000000800 */
[----:B------:R-:W-:Y:S04]  /*1ca70*/  LDS R49, [R3+0x10100] ;  /* 0x0101000003317984 */ /* 0x000fe80000000800 */
[----:B------:R-:W2:Y:S01]  /*1ca80*/  LDS R51, [R3+0x12100] ;  /* 0x0121000003337984 */ /* 0x000ea20000000800 */
[----:B------:R-:W-:Y:S01]  /*1ca90*/  MOV R94, R29 ;  /* 0x0000001d005e7202 */ /* 0x000fe20000000f00 */
[----:B------:R-:W-:Y:S01]  /*1caa0*/  IMAD.MOV.U32 R95, RZ, RZ, R28 ;  /* 0x000000ffff5f7224 */ /* 0x000fe200078e001c */
[----:B------:R-:W-:Y:S01]  /*1cab0*/  MOV R97, R79 ;  /* 0x0000004f00617202 */ /* 0x000fe20000000f00 */
[----:B------:R-:W-:Y:S01]  /*1cac0*/  IMAD.MOV.U32 R98, RZ, RZ, R78 ;  /* 0x000000ffff627224 */ /* 0x000fe200078e004e */
[----:B------:R-:W-:Y:S01]  /*1cad0*/  MOV R79, R61 ;  /* 0x0000003d004f7202 */ /* 0x000fe20000000f00 */
[----:B------:R-:W-:Y:S01]  /*1cae0*/  IMAD.MOV.U32 R99, RZ, RZ, R77 ;  /* 0x000000ffff637224 */ /* 0x000fe200078e004d */
[----:B------:R-:W-:Y:S01]  /*1caf0*/  MOV R137, R67 ;  /* 0x0000004300897202 */ /* 0x000fe20000000f00 */
[----:B------:R-:W-:Y:S01]  /*1cb00*/  IMAD.MOV.U32 R78, RZ, RZ, R62 ;  /* 0x000000ffff4e7224 */ /* 0x000fe200078e003e */
[----:B-1----:R-:W-:Y:S01]  /*1cb10*/  HMMA.1688.F32.TF32 R144, R168, R208, R92 ;  /* 0x000000d0a890723c */ /* 0x002fe2000008105c */
[----:B------:R-:W-:Y:S01]  /*1cb20*/  IMAD.MOV.U32 R77, RZ, RZ, R63 ;  /* 0x000000ffff4d7224 */ /* 0x000fe200078e003f */
[----:B------:R-:W-:Y:S01]  /*1cb30*/  MOV R249, R24 ;  /* 0x0000001800f97202 */ /* 0x000fe20000000f00 */
[----:B------:R-:W-:Y:S01]  /*1cb40*/  IMAD.MOV.U32 R138, RZ, RZ, R66 ;  /* 0x000000ffff8a7224 */ /* 0x000fe200078e0042 */
[----:B------:R-:W-:Y:S01]  /*1cb50*/  MOV R245, R5 ;  /* 0x0000000500f57202 */ /* 0x000fe20000000f00 */
[----:B------:R-:W-:Y:S01]  /*1cb60*/  IMAD.MOV.U32 R139, RZ, RZ, R65 ;  /* 0x000000ffff8b7224 */ /* 0x000fe200078e0041 */
[----:B------:R-:W-:Y:S01]  /*1cb70*/  LDSM.16.M88.4 R28, [R252+0x42080] ;  /* 0x04208000fc1c783b */ /* 0x000fe20000000200 */
[----:B------:R-:W-:-:S02]  /*1cb80*/  IMAD.MOV.U32 R96, RZ, RZ, R80 ;  /* 0x000000ffff607224 */ /* 0x000fc400078e0050 */
[----:B------:R-:W-:Y:S01]  /*1cb90*/  IMAD.MOV.U32 R136, RZ, RZ, R68 ;  /* 0x000000ffff887224 */ /* 0x000fe200078e0044 */
[----:B------:R-:W-:Y:S01]  /*1cba0*/  LDSM.16.M88.4 R224, [R252+0x47080] ;  /* 0x04708000fce0783b */ /* 0x000fe20000000200 */
[----:B---3--:R-:W-:Y:S01]  /*1cbb0*/  HMMA.1688.F32.TF32 R188, R168, R12, R88 ;  /* 0x0000000ca8bc723c */ /* 0x008fe20000081058 */
[----:B------:R-:W-:-:S06]  /*1cbc0*/  IMAD.MOV.U32 R93, RZ, RZ, R75 ;  /* 0x000000ffff5d7224 */ /* 0x000fcc00078e004b */
[----:B------:R-:W-:Y:S02]  /*1cbd0*/  IMAD.MOV.U32 R88, RZ, RZ, R72 ;  /* 0x000000ffff587224 */ /* 0x000fe400078e0048 */
[----:B------:R-:W-:Y:S02]  /*1cbe0*/  IMAD.MOV.U32 R72, RZ, RZ, R60 ;  /* 0x000000ffff487224 */ /* 0x000fe400078e003c */
[----:B------:R-:W3:Y:S01]  /*1cbf0*/  LDL.LU R60, [R1+0x230] ;  /* 0x00023000013c7983 */ /* 0x000ee20000300800 */
[----:B------:R-:W-:-:S03]  /*1cc00*/  IMAD.MOV.U32 R94, RZ, RZ, R74 ;  /* 0x000000ffff5e7224 */ /* 0x000fc600078e004a */
[----:B------:R-:W3:Y:S01]  /*1cc10*/  LDL.LU R61, [R1+0x234] ;  /* 0x00023400013d7983 */ /* 0x000ee20000300800 */
[----:B------:R-:W-:Y:S01]  /*1cc20*/  IMAD.MOV.U32 R75, RZ, RZ, R56 ;  /* 0x000000ffff4b7224 */ /* 0x000fe200078e0038 */
[----:B------:R-:W-:Y:S02]  /*1cc30*/  MOV R92, R76 ;  /* 0x0000004c005c7202 */ /* 0x000fe40000000f00 */
[----:B------:R-:W3:Y:S01]  /*1cc40*/  LDL.LU R62, [R1+0x238] ;  /* 0x00023800013e7983 */ /* 0x000ee20000300800 */
[----:B------:R-:W-:Y:S01]  /*1cc50*/  MOV R95, R73 ;  /* 0x00000049005f7202 */ /* 0x000fe20000000f00 */
[----:B------:R-:W-:Y:S01]  /*1cc60*/  IMAD.MOV.U32 R73, RZ, RZ, R58 ;  /* 0x000000ffff497224 */ /* 0x000fe200078e003a */
[----:B------:R-:W-:Y:S01]  /*1cc70*/  MOV R74, R57 ;  /* 0x00000039004a7202 */ /* 0x000fe20000000f00 */
[----:B------:R-:W3:Y:S01]  /*1cc80*/  LDL.LU R63, [R1+0x23c] ;  /* 0x00023c00013f7983 */ /* 0x000ee20000300800 */
[----:B------:R-:W-:Y:S01]  /*1cc90*/  MOV R76, R64 ;  /* 0x00000040004c7202 */ /* 0x000fe20000000f00 */
[----:B------:R-:W-:-:S02]  /*1cca0*/  IMAD.MOV.U32 R64, RZ, RZ, R59 ;  /* 0x000000ffff407224 */ /* 0x000fc400078e003b */
[----:B------:R-:W5:Y:S01]  /*1ccb0*/  LDL.LU R56, [R1+0x240] ;  /* 0x0002400001387983 */ /* 0x000f620000300800 */
[----:B------:R-:W-:-:S03]  /*1ccc0*/  IMAD.MOV.U32 R67, RZ, RZ, R52 ;  /* 0x000000ffff437224 */ /* 0x000fc600078e0034 */
[----:B------:R-:W5:Y:S01]  /*1ccd0*/  LDL.LU R57, [R1+0x244] ;  /* 0x0002440001397983 */ /* 0x000f620000300800 */
[----:B------:R-:W-:-:S03]  /*1cce0*/  IMAD.MOV.U32 R66, RZ, RZ, R53 ;  /* 0x000000ffff427224 */ /* 0x000fc600078e0035 */
[----:B------:R-:W5:Y:S01]  /*1ccf0*/  LDL.LU R58, [R1+0x248] ;  /* 0x00024800013a7983 */ /* 0x000f620000300800 */
[----:B------:R-:W-:-:S03]  /*1cd00*/  MOV R65, R54 ;  /* 0x0000003600417202 */ /* 0x000fc60000000f00 */
[----:B------:R-:W5:Y:S01]  /*1cd10*/  LDL.LU R59, [R1+0x24c] ;  /* 0x00024c00013b7983 */ /* 0x000f620000300800 */
[----:B------:R-:W-:-:S03]  /*1cd20*/  MOV R80, R55 ;  /* 0x0000003700507202 */ /* 0x000fc60000000f00 */
[----:B------:R-:W3:Y:S01]  /*1cd30*/  LDL.LU R52, [R1+0x250] ;  /* 0x0002500001347983 */ /* 0x000ee20000300800 */
[----:B------:R-:W-:-:S03]  /*1cd40*/  IMAD.MOV.U32 R91, RZ, RZ, R69 ;  /* 0x000000ffff5b7224 */ /* 0x000fc600078e0045 */
[----:B------:R-:W3:Y:S01]  /*1cd50*/  LDL.LU R53, [R1+0x254] ;  /* 0x0002540001357983 */ /* 0x000ee20000300800 */
[----:B------:R-:W-:-:S03]  /*1cd60*/  MOV R90, R70 ;  /* 0x00000046005a7202 */ /* 0x000fc60000000f00 */
[----:B------:R-:W3:Y:S01]  /*1cd70*/  LDL.LU R54, [R1+0x258] ;  /* 0x0002580001367983 */ /* 0x000ee20000300800 */
[----:B------:R-:W-:-:S03]  /*1cd80*/  IMAD.MOV.U32 R89, RZ, RZ, R71 ;  /* 0x000000ffff597224 */ /* 0x000fc600078e0047 */
[----:B------:R-:W3:Y:S01]  /*1cd90*/  LDL.LU R55, [R1+0x25c] ;  /* 0x00025c0001377983 */ /* 0x000ee20000300800 */
[----:B----4-:R-:W-:Y:S03]  /*1cda0*/  HMMA.1688.F32.TF32 R156, R168, R8, R84 ;  /* 0x00000008a89c723c */ /* 0x010fe60000081054 */
[----:B------:R-:W4:Y:S04]  /*1cdb0*/  LDL.LU R68, [R1+0x210] ;  /* 0x0002100001447983 */ /* 0x000f280000300800 */
[----:B------:R-:W4:Y:S01]  /*1cdc0*/  LDL.LU R69, [R1+0x214] ;  /* 0x0002140001457983 */ /* 0x000f220000300800 */
[----:B------:R-:W-:-:S03]  /*1cdd0*/  IMAD.MOV.U32 R248, RZ, RZ, R25 ;  /* 0x000000fffff87224 */ /* 0x000fc600078e0019 */
[----:B------:R-:W4:Y:S01]  /*1cde0*/  LDL.LU R70, [R1+0x218] ;  /* 0x0002180001467983 */ /* 0x000f220000300800 */
[----:B------:R-:W-:-:S03]  /*1cdf0*/  IMAD.MOV.U32 R246, RZ, RZ, R4 ;  /* 0x000000fffff67224 */ /* 0x000fc600078e0004 */
[----:B------:R-:W4:Y:S01]  /*1ce00*/  LDL.LU R71, [R1+0x21c] ;  /* 0x00021c0001477983 */ /* 0x000f220000300800 */
[----:B------:R-:W-:-:S03]  /*1ce10*/  IMAD.MOV.U32 R247, RZ, RZ, R2 ;  /* 0x000000fffff77224 */ /* 0x000fc600078e0002 */
[----:B------:R-:W3:Y:S01]  /*1ce20*/  LDL.LU R84, [R1+0x50] ;  /* 0x0000500001547983 */ /* 0x000ee20000300800 */
[----:B------:R-:W-:-:S03]  /*1ce30*/  IMAD.MOV.U32 R2, RZ, RZ, R39 ;  /* 0x000000ffff027224 */ /* 0x000fc600078e0027 */
[----:B------:R-:W3:Y:S01]  /*1ce40*/  LDL.LU R85, [R1+0x54] ;  /* 0x0000540001557983 */ /* 0x000ee20000300800 */
[----:B------:R-:W-:-:S03]  /*1ce50*/  IMAD.MOV.U32 R102, RZ, RZ, R33 ;  /* 0x000000ffff667224 */ /* 0x000fc600078e0021 */
[----:B------:R-:W1:Y:S01]  /*1ce60*/  LDSM.16.M88.4 R24, [R252+0x41080] ;  /* 0x04108000fc18783b */ /* 0x000e620000000200 */
[----:B------:R-:W-:-:S03]  /*1ce70*/  IMAD.MOV.U32 R103, RZ, RZ, R32 ;  /* 0x000000ffff677224 */ /* 0x000fc600078e0020 */
[----:B------:R2:W1:Y:S04]  /*1ce80*/  LDSM.16.M88.4 R4, [R252+0x46080] ;  /* 0x04608000fc04783b */ /* 0x0004680000000200 */
[----:B------:R-:W3:Y:S01]  /*1ce90*/  LDL.LU R86, [R1+0x58] ;  /* 0x0000580001567983 */ /* 0x000ee20000300800 */
[----:B--2---:R-:W-:-:S03]  /*1cea0*/  MOV R252, R38 ;  /* 0x0000002600fc7202 */ /* 0x004fc60000000f00 */
[----:B------:R-:W3:Y:S04]  /*1ceb0*/  LDL.LU R87, [R1+0x5c] ;  /* 0x00005c0001577983 */ /* 0x000ee80000300800 */
[----:B------:R-:W2:Y:S04]  /*1cec0*/  LDL.LU R100, [R1+0x10] ;  /* 0x0000100001647983 */ /* 0x000ea80000300800 */
[----:B------:R-:W2:Y:S01]  /*1ced0*/  LDL.LU R101, [R1+0x14] ;  /* 0x0000140001657983 */ /* 0x000ea20000300800 */
[----:B------:R-:W-:Y:S07]  /*1cee0*/  HMMA.1688.F32.TF32 R32, R48, R208, R152 ;  /* 0x000000d03020723c */ /* 0x000fee0000081098 */
[----:B------:R-:W-:Y:S01]  /*1cef0*/  IMAD.MOV.U32 R152, RZ, RZ, R238 ;  /* 0x000000ffff987224 */ /* 0x000fe200078e00ee */
[----:B------:R-:W-:Y:S01]  /*1cf00*/  MOV R153, R237 ;  /* 0x000000ed00997202 */ /* 0x000fe20000000f00 */
[----:B------:R-:W-:-:S02]  /*1cf10*/  IMAD.MOV.U32 R154, RZ, RZ, R233 ;  /* 0x000000ffff9a7224 */ /* 0x000fc400078e00e9 */
[----:B------:R-:W-:Y:S01]  /*1cf20*/  IMAD.MOV.U32 R155, RZ, RZ, R236 ;  /* 0x000000ffff9b7224 */ /* 0x000fe200078e00ec */
[----:B------:R-:W-:Y:S07]  /*1cf30*/  HMMA.1688.F32.TF32 R36, R48, R12, R140 ;  /* 0x0000000c3024723c */ /* 0x000fee000008108c */
[----:B------:R-:W-:Y:S02]  /*1cf40*/  IMAD.MOV.U32 R140, RZ, RZ, R240 ;  /* 0x000000ffff8c7224 */ /* 0x000fe400078e00f0 */
[----:B------:R-:W2:Y:S04]  /*1cf50*/  LDL.LU R240, [R1+0x20f0] ;  /* 0x0020f00001f07983 */ /* 0x000ea80000300800 */
[----:B------:R-:W3:Y:S04]  /*1cf60*/  LDL.LU R238, [R1+0x20ec] ;  /* 0x0020ec0001ee7983 */ /* 0x000ee80000300800 */
[----:B------:R-:W3:Y:S04]  /*1cf70*/  LDL.LU R237, [R1+0x20e8] ;  /* 0x0020e80001ed7983 */ /* 0x000ee80000300800 */
[----:B------:R-:W3:Y:S04]  /*1cf80*/  LDL.LU R233, [R1+0x20e4] ;  /* 0x0020e40001e97983 */ /* 0x000ee80000300800 */
[----:B------:R-:W4:Y:S01]  /*1cf90*/  LDL.LU R236, [R1+0x20e0] ;  /* 0x0020e00001ec7983 */ /* 0x000f220000300800 */
[C---:B-1----:R-:W-:Y:S08]  /*1cfa0*/  HMMA.1688.F32.TF32 R248, R168.reuse, R24, R248 ;  /* 0x00000018a8f8723c */ /* 0x042ff000000810f8 */
[C---:B------:R-:W-:Y:S08]  /*1cfb0*/  HMMA.1688.F32.TF32 R244, R168.reuse, R28, R244 ;  /* 0x0000001ca8f4723c */ /* 0x040ff000000810f4 */
[C---:B------:R-:W-:Y:S08]  /*1cfc0*/  HMMA.1688.F32.TF32 R192, R168.reuse, R4, R180 ;  /* 0x00000004a8c0723c */ /* 0x040ff000000810b4 */
[----:B------:R-:W-:Y:S07]  /*1cfd0*/  HMMA.1688.F32.TF32 R168, R168, R224, R120 ;  /* 0x000000e0a8a8723c */ /* 0x000fee0000081078 */
[----:B------:R-:W-:Y:S01]  /*1cfe0*/  IMAD.MOV.U32 R121, RZ, RZ, R241 ;  /* 0x000000ffff797224 */ /* 0x000fe200078e00f1 */
[----:B------:R-:W-:Y:S01]  /*1cff0*/  HMMA.1688.F32.TF32 R196, R48, R20, R164 ;  /* 0x0000001430c4723c */ /* 0x000fe200000810a4 */
[----:B------:R-:W-:Y:S01]  /*1d000*/  IMAD.MOV.U32 R122, RZ, RZ, R242 ;  /* 0x000000ffff7a7224 */ /* 0x000fe200078e00f2 */
[----:B------:R-:W-:-:S06]  /*1d010*/  MOV R123, R232 ;  /* 0x000000e8007b7202 */ /* 0x000fcc0000000f00 */
[----:B------:R-:W-:Y:S07]  /*1d020*/  HMMA.1688.F32.TF32 R200, R48, R28, R116 ;  /* 0x0000001c30c8723c */ /* 0x000fee0000081074 */
[----:B------:R-:W-:Y:S01]  /*1d030*/  IMAD.MOV.U32 R116, RZ, RZ, R239 ;  /* 0x000000ffff747224 */ /* 0x000fe200078e00ef */
[----:B------:R-:W-:Y:S01]  /*1d040*/  MOV R117, R234 ;  /* 0x000000ea00757202 */ /* 0x000fe20000000f00 */
[----:B------:R-:W-:Y:S02]  /*1d050*/  IMAD.MOV.U32 R118, RZ, RZ, R235 ;  /* 0x000000ffff767224 */ /* 0x000fe400078e00eb */
[----:B------:R-:W-:Y:S01]  /*1d060*/  IMAD.MOV.U32 R119, RZ, RZ, R243 ;  /* 0x000000ffff777224 */ /* 0x000fe200078e00f3 */
[----:B--2---:R-:W-:-:S02]  /*1d070*/  MOV R120, R240 ;  /* 0x000000f000787202 */ /* 0x004fc40000000f00 */
[----:B------:R-:W2:Y:S04]  /*1d080*/  LDL.LU R240, [R1+0x20dc] ;  /* 0x0020dc0001f07983 */ /* 0x000ea80000300800 */
[----:B------:R-:W2:Y:S04]  /*1d090*/  LDL.LU R241, [R1+0x20d8] ;  /* 0x0020d80001f17983 */ /* 0x000ea80000300800 */
[----:B------:R-:W2:Y:S01]  /*1d0a0*/  LDL.LU R242, [R1+0x20d4] ;  /* 0x0020d40001f27983 */ /* 0x000ea20000300800 */
[----:B---3--:R-:W-:-:S03]  /*1d0b0*/  IMAD.MOV.U32 R164, RZ, RZ, R233 ;  /* 0x000000ffffa47224 */ /* 0x008fc600078e00e9 */
[----:B------:R-:W3:Y:S01]  /*1d0c0*/  LDL.LU R232, [R1+0x20d0] ;  /* 0x0020d00001e87983 */ /* 0x000ee20000300800 */
[----:B------:R-:W-:Y:S01]  /*1d0d0*/  MOV R166, R237 ;  /* 0x000000ed00a67202 */ /* 0x000fe20000000f00 */
[----:B----4-:R-:W-:Y:S02]  /*1d0e0*/  IMAD.MOV.U32 R165, RZ, RZ, R236 ;  /* 0x000000ffffa57224 */ /* 0x010fe400078e00ec */
[----:B------:R-:W3:Y:S01]  /*1d0f0*/  LDL.LU R233, [R1+0x20cc] ;  /* 0x0020cc0001e97983 */ /* 0x000ee20000300800 */
[----:B------:R-:W-:-:S03]  /*1d100*/  IMAD.MOV.U32 R167, RZ, RZ, R238 ;  /* 0x000000ffffa77224 */ /* 0x000fc600078e00ee */
[----:B------:R-:W4:Y:S04]  /*1d110*/  LDL.LU R236, [R1+0x20c8] ;  /* 0x0020c80001ec7983 */ /* 0x000f280000300800 */
[----:B------:R-:W4:Y:S04]  /*1d120*/  LDL.LU R237, [R1+0x20c4] ;  /* 0x0020c40001ed7983 */ /* 0x000f280000300800 */
[----:B------:R-:W4:Y:S04]  /*1d130*/  LDL.LU R238, [R1+0x20c0] ;  /* 0x0020c00001ee7983 */ /* 0x000f280000300800 */
[----:B------:R-:W4:Y:S04]  /*1d140*/  LDL.LU R239, [R1+0x20bc] ;  /* 0x0020bc0001ef7983 */ /* 0x000f280000300800 */
[----:B------:R-:W3:Y:S04]  /*1d150*/  LDL.LU R234, [R1+0x20b8] ;  /* 0x0020b80001ea7983 */ /* 0x000ee80000300800 */
[----:B------:R-:W3:Y:S04]  /*1d160*/  LDL.LU R235, [R1+0x20b4] ;  /* 0x0020b40001eb7983 */ /* 0x000ee80000300800 */
[----:B------:R-:W2:Y:S01]  /*1d170*/  LDL.LU R243, [R1+0x20b0] ;  /* 0x0020b00001f37983 */ /* 0x000ea20000300800 */
[C---:B------:R-:W-:Y:S08]  /*1d180*/  HMMA.1688.F32.TF32 R180, R48.reuse, R24, R40 ;  /* 0x0000001830b4723c */ /* 0x040ff00000081028 */
[C---:B------:R-:W-:Y:S08]  /*1d190*/  HMMA.1688.F32.TF32 R40, R48.reuse, R8, R44 ;  /* 0x000000083028723c */ /* 0x040ff0000008102c */
[----:B------:R-:W-:Y:S01]  /*1d1a0*/  HMMA.1688.F32.TF32 R44, R48, R4, R112 ;  /* 0x00000004302c723c */ /* 0x000fe20000081070 */
[----:B------:R-:W-:Y:S04]  /*1d1b0*/  LDS R112, [R0+0x10300] ;  /* 0x0103000000707984 */ /* 0x000fe80000000800 */
[----:B------:R-:W-:Y:S04]  /*1d1c0*/  LDS R114, [R0+0x12300] ;  /* 0x0123000000727984 */ /* 0x000fe80000000800 */
[----:B------:R-:W-:Y:S04]  /*1d1d0*/  LDS R113, [R3+0x10300] ;  /* 0x0103000003717984 */ /* 0x000fe80000000800 */
[----:B------:R-:W1:Y:S01]  /*1d1e0*/  LDS R115, [R3+0x12300] ;  /* 0x0123000003737984 */ /* 0x000e620000000800 */
[----:B------:R-:W-:Y:S01]  /*1d1f0*/  MOV R204, R107 ;  /* 0x0000006b00cc7202 */ /* 0x000fe20000000f00 */
[----:B------:R-:W-:Y:S01]  /*1d200*/  IMAD.MOV.U32 R205, RZ, RZ, R106 ;  /* 0x000000ffffcd7224 */ /* 0x000fe200078e006a */
[----:B------:R-:W-:Y:S01]  /*1d210*/  MOV R207, R104 ;  /* 0x0000006800cf7202 */ /* 0x000fe20000000f00 */
[----:B------:R-:W-:Y:S01]  /*1d220*/  IMAD.MOV.U32 R206, RZ, RZ, R105 ;  /* 0x000000ffffce7224 */ /* 0x000fe200078e0069 */
[C---:B-1----:R-:W-:Y:S08]  /*1d230*/  HMMA.1688.F32.TF32 R84, R112.reuse, R20, R84 ;  /* 0x000000147054723c */ /* 0x042ff00000081054 */
[C---:B------:R-:W-:Y:S08]  /*1d240*/  HMMA.1688.F32.TF32 R88, R112.reuse, R24, R88 ;  /* 0x000000187058723c */ /* 0x040ff00000081058 */
[C---:B------:R-:W-:Y:S08]  /*1d250*/  HMMA.1688.F32.TF32 R92, R112.reuse, R28, R92 ;  /* 0x0000001c705c723c */ /* 0x040ff0000008105c */
[C---:B------:R-:W-:Y:S08]  /*1d260*/  HMMA.1688.F32.TF32 R96, R112.reuse, R208, R96 ;  /* 0x000000d07060723c */ /* 0x040ff00000081060 */
[C---:B------:R-:W-:Y:S08]  /*1d270*/  HMMA.1688.F32.TF32 R100, R112.reuse, R12, R100 ;  /* 0x0000000c7064723c */ /* 0x040ff00000081064 */
[----:B----4-:R-:W-:Y:S07]  /*1d280*/  HMMA.1688.F32.TF32 R104, R112, R8, R236 ;  /* 0x000000087068723c */ /* 0x010fee00000810ec */
[----:B------:R-:W-:Y:S01]  /*1d290*/  IMAD.MOV.U32 R236, RZ, RZ, R111 ;  /* 0x000000ffffec7224 */ /* 0x000fe200078e006f */
[----:B------:R-:W-:Y:S01]  /*1d2a0*/  MOV R238, R109 ;  /* 0x0000006d00ee7202 */ /* 0x000fe20000000f00 */
[----:B------:R-:W-:-:S02]  /*1d2b0*/  IMAD.MOV.U32 R237, RZ, RZ, R110 ;  /* 0x000000ffffed7224 */ /* 0x000fc400078e006e */
[----:B------:R-:W-:Y:S02]  /*1d2c0*/  IMAD.MOV.U32 R239, RZ, RZ, R108 ;  /* 0x000000ffffef7224 */ /* 0x000fe400078e006c */
[C---:B---3--:R-:W-:Y:S08]  /*1d2d0*/  HMMA.1688.F32.TF32 R108, R112.reuse, R4, R232 ;  /* 0x00000004706c723c */ /* 0x048ff000000810e8 */
[-C--:B--2---:R-:W-:Y:S01]  /*1d2e0*/  HMMA.1688.F32.TF32 R112, R112, R224.reuse, R240 ;  /* 0x000000e07070723c */ /* 0x084fe200000810f0 */
[----:B------:R-:W2:Y:S04]  /*1d2f0*/  LDL.LU R240, [R1+0x1e0] ;  /* 0x0001e00001f07983 */ /* 0x000ea80000300800 */
[----:B------:R-:W2:Y:S04]  /*1d300*/  LDL.LU R241, [R1+0x1e4] ;  /* 0x0001e40001f17983 */ /* 0x000ea80000300800 */
[----:B------:R-:W2:Y:S04]  /*1d310*/  LDL.LU R242, [R1+0x1e8] ;  /* 0x0001e80001f27983 */ /* 0x000ea80000300800 */
[----:B------:R-:W2:Y:S01]  /*1d320*/  LDL.LU R243, [R1+0x1ec] ;  /* 0x0001ec0001f37983 */ /* 0x000ea20000300800 */
[----:B------:R-:W-:Y:S03]  /*1d330*/  HMMA.1688.F32.TF32 R48, R48, R224, R80 ;  /* 0x000000e03030723c */ /* 0x000fe60000081050 */
[----:B------:R-:W-:Y:S04]  /*1d340*/  LDS R80, [R0+0x10200] ;  /* 0x0102000000507984 */ /* 0x000fe80000000800 */
[----:B------:R-:W-:Y:S04]  /*1d350*/  LDS R82, [R0+0x12200] ;  /* 0x0122000000527984 */ /* 0x000fe80000000800 */
[----:B------:R-:W-:Y:S04]  /*1d360*/  LDS R81, [R3+0x10200] ;  /* 0x0102000003517984 */ /* 0x000fe80000000800 */
[----:B------:R-:W1:Y:S02]  /*1d370*/  LDS R83, [R3+0x12200] ;  /* 0x0122000003537984 */ /* 0x000e640000000800 */
[C---:B-1----:R-:W-:Y:S08]  /*1d380*/  HMMA.1688.F32.TF32 R52, R80.reuse, R20, R52 ;  /* 0x000000145034723c */ /* 0x042ff00000081034 */
[C---:B-----5:R-:W-:Y:S08]  /*1d390*/  HMMA.1688.F32.TF32 R56, R80.reuse, R24, R56 ;  /* 0x000000185038723c */ /* 0x060ff00000081038 */
[C---:B------:R-:W-:Y:S08]  /*1d3a0*/  HMMA.1688.F32.TF32 R60, R80.reuse, R28, R60 ;  /* 0x0000001c503c723c */ /* 0x040ff0000008103c */
[C---:B------:R-:W-:Y:S08]  /*1d3b0*/  HMMA.1688.F32.TF32 R64, R80.reuse, R208, R64 ;  /* 0x000000d05040723c */ /* 0x040ff00000081040 */
[C---:B------:R-:W-:Y:S08]  /*1d3c0*/  HMMA.1688.F32.TF32 R68, R80.reuse, R12, R68 ;  /* 0x0000000c5044723c */ /* 0x040ff00000081044 */
[C---:B------:R-:W-:Y:S08]  /*1d3d0*/  HMMA.1688.F32.TF32 R72, R80.reuse, R8, R72 ;  /* 0x000000085048723c */ /* 0x040ff00000081048 */
[C---:B------:R-:W-:Y:S08]  /*1d3e0*/  HMMA.1688.F32.TF32 R76, R80.reuse, R4, R76 ;  /* 0x00000004504c723c */ /* 0x040ff0000008104c */
[----:B------:R-:W-:Y:S07]  /*1d3f0*/  HMMA.1688.F32.TF32 R80, R80, R224, R136 ;  /* 0x000000e05050723c */ /* 0x000fee0000081088 */
[----:B------:R-:W-:Y:S01]  /*1d400*/  MOV R136, R131 ;  /* 0x0000008300887202 */ /* 0x000fe20000000f00 */
[----:B------:R-:W-:Y:S01]  /*1d410*/  IMAD.MOV.U32 R137, RZ, RZ, R130 ;  /* 0x000000ffff897224 */ /* 0x000fe200078e0082 */
[----:B------:R-:W-:Y:S01]  /*1d420*/  MOV R139, R128 ;  /* 0x00000080008b7202 */ /* 0x000fe20000000f00 */
[----:B------:R-:W-:Y:S01]  /*1d430*/  IMAD.MOV.U32 R138, RZ, RZ, R129 ;  /* 0x000000ffff8a7224 */ /* 0x000fe200078e0081 */
[----:B------:R-:W-:Y:S04]  /*1d440*/  LDS R128, [R0+0x10400] ;  /* 0x0104000000807984 */ /* 0x000fe80000000800 */
[----:B------:R-:W-:Y:S04]  /*1d450*/  LDS R130, [R0+0x12400] ;  /* 0x0124000000827984 */ /* 0x000fe80000000800 */
[----:B------:R-:W-:Y:S04]  /*1d460*/  LDS R129, [R3+0x10400] ;  /* 0x0104000003817984 */ /* 0x000fe80000000800 */
[----:B------:R-:W1:Y:S01]  /*1d470*/  LDS R131, [R3+0x12400] ;  /* 0x0124000003837984 */ /* 0x000e620000000800 */
        /* <DEDUP_REMOVED lines=9> */
[----:B------:R-:W-:Y:S01]  /*1d510*/  IMAD.MOV.U32 R236, RZ, RZ, R135 ;  /* 0x000000ffffec7224 */ /* 0x000fe200078e0087 */
[----:B------:R-:W-:Y:S01]  /*1d520*/  MOV R235, R238 ;  /* 0x000000ee00eb7202 */ /* 0x000fe20000000f00 */
[----:B------:R-:W-:Y:S01]  /*1d530*/  IMAD.MOV.U32 R238, RZ, RZ, R133 ;  /* 0x000000ffffee7224 */ /* 0x000fe200078e0085 */
[----:B------:R-:W-:Y:S01]  /*1d540*/  MOV R237, R134 ;  /* 0x0000008600ed7202 */ /* 0x000fe20000000f00 */
[----:B------:R-:W-:Y:S04]  /*1d550*/  LDS R125, [R3+0x10500] ;  /* 0x01050000037d7984 */ /* 0x000fe80000000800 */
[----:B------:R-:W3:Y:S01]  /*1d560*/  LDS R127, [R3+0x12500] ;  /* 0x01250000037f7984 */ /* 0x000ee20000000800 */
[C---:B-1----:R-:W-:Y:S08]  /*1d570*/  HMMA.1688.F32.TF32 R164, R128.reuse, R24, R164 ;  /* 0x0000001880a4723c */ /* 0x042ff000000810a4 */
[C---:B------:R-:W-:Y:S08]  /*1d580*/  HMMA.1688.F32.TF32 R120, R128.reuse, R28, R120 ;  /* 0x0000001c8078723c */ /* 0x040ff00000081078 */
[C---:B------:R-:W-:Y:S08]  /*1d590*/  HMMA.1688.F32.TF32 R116, R128.reuse, R208, R116 ;  /* 0x000000d08074723c */ /* 0x040ff00000081074 */
[C---:B------:R-:W-:Y:S08]  /*1d5a0*/  HMMA.1688.F32.TF32 R152, R128.reuse, R12, R152 ;  /* 0x0000000c8098723c */ /* 0x040ff00000081098 */
[C---:B------:R-:W-:Y:S08]  /*1d5b0*/  HMMA.1688.F32.TF32 R140, R128.reuse, R8, R140 ;  /* 0x00000008808c723c */ /* 0x040ff0000008108c */
[C---:B------:R-:W-:Y:S08]  /*1d5c0*/  HMMA.1688.F32.TF32 R136, R128.reuse, R4, R136 ;  /* 0x000000048088723c */ /* 0x040ff00000081088 */
[----:B--2---:R-:W-:Y:S11]  /*1d5d0*/  HMMA.1688.F32.TF32 R240, R128, R20, R240 ;  /* 0x0000001480f0723c */ /* 0x004ff600000810f0 */
[----:B------:R-:W-:Y:S11]  /*1d5e0*/  @!UPT UIADD3 URZ, URZ, URZ, URZ ;  /* 0x0000003f3f3ff290 */ /* 0x000ff6000fffe03f */
[----:B------:R-:W-:Y:S01]  /*1d5f0*/  @!UPT UIADD3 URZ, URZ, URZ, URZ ;  /* 0x0000003f3f3ff290 */ /* 0x000fe2000fffe03f */
[----:B------:R1:W-:Y:S04]  /*1d600*/  STL.64 [R1+0xd0], R240 ;  /* 0x0000d0f001007387 */ /* 0x0003e80000100a00 */
[----:B------:R2:W-:Y:S04]  /*1d610*/  STL.64 [R1+0xd8], R242 ;  /* 0x0000d8f201007387 */ /* 0x0005e80000100a00 */
[----:B-1----:R-:W4:Y:S01]  /*1d620*/  LDL.LU R241, [R1+0x134] ;  /* 0x0001340001f17983 */ /* 0x002f220000300800 */
[----:B------:R-:W-:-:S03]  /*1d630*/  IMAD.MOV.U32 R240, RZ, RZ, R239 ;  /* 0x000000fffff07224 */ /* 0x000fc600078e00ef */
[----:B--2---:R-:W4:Y:S01]  /*1d640*/  LDL.LU R242, [R1+0x138] ;  /* 0x0001380001f27983 */ /* 0x004f220000300800 */
[----:B------:R-:W-:-:S03]  /*1d650*/  IMAD.MOV.U32 R239, RZ, RZ, R132 ;  /* 0x000000ffffef7224 */ /* 0x000fc600078e0084 */
[----:B------:R-:W4:Y:S04]  /*1d660*/  LDL.LU R243, [R1+0x13c] ;  /* 0x00013c0001f37983 */ /* 0x000f280000300800 */
[----:B------:R-:W2:Y:S04]  /*1d670*/  LDL.LU R135, [R1+0x20ac] ;  /* 0x0020ac0001877983 */ /* 0x000ea80000300800 */
[----:B------:R-:W5:Y:S04]  /*1d680*/  LDL.LU R134, [R1+0x20a8] ;  /* 0x0020a80001867983 */ /* 0x000f680000300800 */
[----:B------:R-:W2:Y:S04]  /*1d690*/  LDL.LU R133, [R1+0x20a4] ;  /* 0x0020a40001857983 */ /* 0x000ea80000300800 */
[----:B------:R-:W2:Y:S04]  /*1d6a0*/  LDL.LU R132, [R1+0x20a0] ;  /* 0x0020a00001847983 */ /* 0x000ea80000300800 */
[----:B------:R-:W-:Y:S04]  /*1d6b0*/  STL.64 [R1+0xc0], R164 ;  /* 0x0000c0a401007387 */ /* 0x000fe80000100a00 */
[----:B------:R1:W-:Y:S04]  /*1d6c0*/  STL.64 [R1+0xc8], R166 ;  /* 0x0000c8a601007387 */ /* 0x0003e80000100a00 */
[----:B-1----:R-:W2:Y:S04]  /*1d6d0*/  LDL.LU.64 R166, [R1+0x2098] ;  /* 0x0020980001a67983 */ /* 0x002ea80000300a00 */
[----:B------:R-:W2:Y:S04]  /*1d6e0*/  LDL.LU.64 R164, [R1+0x2090] ;  /* 0x0020900001a47983 */ /* 0x000ea80000300a00 */
        /* <DEDUP_REMOVED lines=18> */
[----:B-1----:R-:W3:Y:S04]  /*1d810*/  LDL.LU.64 R138, [R1+0x2048] ;  /* 0x00204800018a7983 */ /* 0x002ee80000300a00 */
[----:B------:R-:W3:Y:S01]  /*1d820*/  LDL.LU.64 R136, [R1+0x2040] ;  /* 0x0020400001887983 */ /* 0x000ee20000300a00 */
[----:B------:R-:W-:Y:S03]  /*1d830*/  HMMA.1688.F32.TF32 R204, R128, R224, R204 ;  /* 0x000000e080cc723c */ /* 0x000fe600000810cc */
[----:B------:R-:W2:Y:S11]  /*1d840*/  LDL.LU R128, [R1+0x170] ;  /* 0x0001700001807983 */ /* 0x000eb60000300800 */
[----:B------:R-:W-:Y:S09]  /*1d850*/  @!UPT UIADD3 URZ, URZ, URZ, URZ ;  /* 0x0000003f3f3ff290 */ /* 0x000ff2000fffe03f */
[----:B------:R-:W-:Y:S04]  /*1d860*/  STL.64 [R1+0x60], R204 ;  /* 0x000060cc01007387 */ /* 0x000fe80000100a00 */
[----:B------:R3:W-:Y:S04]  /*1d870*/  STL.64 [R1+0x68], R206 ;  /* 0x000068ce01007387 */ /* 0x0007e80000100a00 */
[----:B------:R-:W4:Y:S04]  /*1d880*/  LDL.LU R129, [R1+0x174] ;  /* 0x0001740001817983 */ /* 0x000f280000300800 */
[----:B------:R-:W4:Y:S04]  /*1d890*/  LDL.LU R130, [R1+0x178] ;  /* 0x0001780001827983 */ /* 0x000f280000300800 */
[----:B------:R-:W4:Y:S01]  /*1d8a0*/  LDL.LU R131, [R1+0x17c] ;  /* 0x00017c0001837983 */ /* 0x000f220000300800 */
[----:B---3--:R-:W-:Y:S07]  /*1d8b0*/  HMMA.1688.F32.TF32 R204, R124, R20, R136 ;  /* 0x000000147ccc723c */ /* 0x008fee0000081088 */
[----:B--2---:R-:W-:-:S02]  /*1d8c0*/  MOV R136, R132 ;  /* 0x0000008400887202 */ /* 0x004fc40000000f00 */
[----:B------:R-:W2:Y:S01]  /*1d8d0*/  LDL.LU R132, [R1+0x203c] ;  /* 0x00203c0001847983 */ /* 0x000ea20000300800 */
[----:B------:R-:W-:Y:S01]  /*1d8e0*/  IMAD.MOV.U32 R137, RZ, RZ, R133 ;  /* 0x000000ffff897224 */ /* 0x000fe200078e0085 */
[----:B------:R-:W-:Y:S01]  /*1d8f0*/  MOV R139, R135 ;  /* 0x00000087008b7202 */ /* 0x000fe20000000f00 */
[----:B-----5:R-:W-:-:S11]  /*1d900*/  IMAD.MOV.U32 R138, RZ, RZ, R134 ;  /* 0x000000ffff8a7224 */ /* 0x020fd600078e0086 */
[----:B------:R-:W-:Y:S04]  /*1d910*/  STL.64 [R1+0x50], R204 ;  /* 0x000050cc01007387 */ /* 0x000fe80000100a00 */
[----:B------:R1:W-:Y:S04]  /*1d920*/  STL.64 [R1+0x58], R206 ;  /* 0x000058ce01007387 */ /* 0x0003e80000100a00 */
[----:B------:R-:W2:Y:S04]  /*1d930*/  LDL.LU R133, [R1+0x2038] ;  /* 0x0020380001857983 */ /* 0x000ea80000300800 */
[----:B------:R-:W2:Y:S04]  /*1d940*/  LDL.LU R134, [R1+0x2034] ;  /* 0x0020340001867983 */ /* 0x000ea80000300800 */
[----:B------:R-:W2:Y:S01]  /*1d950*/  LDL.LU R135, [R1+0x2030] ;  /* 0x0020300001877983 */ /* 0x000ea20000300800 */
[----:B-1----:R-:W-:Y:S07]  /*1d960*/  HMMA.1688.F32.TF32 R204, R124, R24, R140 ;  /* 0x000000187ccc723c */ /* 0x002fee000008108c */
[----:B------:R-:W-:-:S02]  /*1d970*/  IMAD.MOV.U32 R140, RZ, RZ, R148 ;  /* 0x000000ffff8c7224 */ /* 0x000fc400078e0094 */
[----:B------:R-:W3:Y:S11]  /*1d980*/  LDL.LU R148, [R1+0x202c] ;  /* 0x00202c0001947983 */ /* 0x000ef60000300800 */
[----:B------:R-:W-:Y:S03]  /*1d990*/  @!UPT UIADD3 URZ, URZ, URZ, URZ ;  /* 0x0000003f3f3ff290 */ /* 0x000fe6000fffe03f */
[----:B------:R-:W-:Y:S04]  /*1d9a0*/  STL.64 [R1+0x40], R204 ;  /* 0x000040cc01007387 */ /* 0x000fe80000100a00 */
[----:B------:R2:W-:Y:S01]  /*1d9b0*/  STL.64 [R1+0x48], R206 ;  /* 0x000048ce01007387 */ /* 0x0005e20000100a00 */
[----:B------:R-:W-:Y:S01]  /*1d9c0*/  IMAD.MOV.U32 R141, RZ, RZ, R149 ;  /* 0x000000ffff8d7224 */ /* 0x000fe200078e0095 */
[----:B------:R-:W-:Y:S01]  /*1d9d0*/  MOV R142, R150 ;  /* 0x00000096008e7202 */ /* 0x000fe20000000f00 */
[----:B------:R-:W-:Y:S01]  /*1d9e0*/  IMAD.MOV.U32 R143, RZ, RZ, R151 ;  /* 0x000000ffff8f7224 */ /* 0x000fe200078e0097 */
[----:B------:R-:W3:Y:S04]  /*1d9f0*/  LDL.LU R149, [R1+0x2028] ;  /* 0x0020280001957983 */ /* 0x000ee80000300800 */
[----:B------:R-:W3:Y:S04]  /*1da00*/  LDL.LU R150, [R1+0x2024] ;  /* 0x0020240001967983 */ /* 0x000ee80000300800 */
[----:B------:R-:W3:Y:S01]  /*1da10*/  LDL.LU R151, [R1+0x2020] ;  /* 0x0020200001977983 */ /* 0x000ee20000300800 */
[----:B--2---:R-:W-:Y:S07]  /*1da20*/  HMMA.1688.F32.TF32 R204, R124, R28, R132 ;  /* 0x0000001c7ccc723c */ /* 0x004fee0000081084 */
[----:B------:R-:W-:-:S02]  /*1da30*/  IMAD.MOV.U32 R132, RZ, RZ, R123 ;  /* 0x000000ffff847224 */ /* 0x000fc400078e007b */
[----:B------:R-:W2:Y:S01]  /*1da40*/  LDL.LU R123, [R1+0x201c] ;  /* 0x00201c00017b7983 */ /* 0x000ea20000300800 */
[----:B------:R-:W-:Y:S01]  /*1da50*/  MOV R133, R166 ;  /* 0x000000a600857202 */ /* 0x000fe20000000f00 */
[----:B------:R-:W-:Y:S11]  /*1da60*/  IMAD.MOV.U32 R134, RZ, RZ, R167 ;  /* 0x000000ffff867224 */ /* 0x000ff600078e00a7 */
[----:B------:R-:W-:Y:S01]  /*1da70*/  @!UPT UIADD3 URZ, URZ, URZ, URZ ;  /* 0x0000003f3f3ff290 */ /* 0x000fe2000fffe03f */
[----:B------:R-:W-:Y:S04]  /*1da80*/  STL.64 [R1+0x30], R204 ;  /* 0x000030cc01007387 */ /* 0x000fe80000100a00 */
[----:B------:R3:W-:Y:S04]  /*1da90*/  STL.64 [R1+0x38], R206 ;  /* 0x000038ce01007387 */ /* 0x0007e80000100a00 */
[----:B------:R-:W5:Y:S04]  /*1daa0*/  LDL.LU R166, [R1+0x2018] ;  /* 0x0020180001a67983 */ /* 0x000f680000300800 */
[----:B------:R-:W5:Y:S04]  /*1dab0*/  LDL.LU R167, [R1+0x2014] ;  /* 0x0020140001a77983 */ /* 0x000f680000300800 */
[----:B------:R-:W4:Y:S01]  /*1dac0*/  LDL.LU R135, [R1+0x16c] ;  /* 0x00016c0001877983 */ /* 0x000f220000300800 */
[C---:B---3--:R-:W-:Y:S08]  /*1dad0*/  HMMA.1688.F32.TF32 R204, R124.reuse, R208, R148 ;  /* 0x000000d07ccc723c */ /* 0x048ff00000081094 */
[C---:B------:R-:W-:Y:S08]  /*1dae0*/  HMMA.1688.F32.TF32 R148, R124.reuse, R12, R152 ;  /* 0x0000000c7c94723c */ /* 0x040ff00000081098 */
[C---:B------:R-:W-:Y:S07]  /*1daf0*/  HMMA.1688.F32.TF32 R116, R124.reuse, R8, R116 ;  /* 0x000000087c74723c */ /* 0x040fee0000081074 */
[----:B------:R-:W-:Y:S04]  /*1db00*/  STL.64 [R1+0x20], R204 ;  /* 0x000020cc01007387 */ /* 0x000fe80000100a00 */
[----:B------:R-:W-:Y:S04]  /*1db10*/  STL.64 [R1+0x28], R206 ;  /* 0x000028ce01007387 */ /* 0x000fe80000100a00 */
[----:B------:R-:W-:Y:S04]  /*1db20*/  STL.64 [R1+0x10], R148 ;  /* 0x0000109401007387 */ /* 0x000fe80000100a00 */
[----:B------:R-:W-:Y:S04]  /*1db30*/  STL.64 [R1+0x18], R150 ;  /* 0x0000189601007387 */ /* 0x000fe80000100a00 */
[----:B------:R-:W-:Y:S04]  /*1db40*/  LDS R204, [R0+0x10700] ;  /* 0x0107000000cc7984 */ /* 0x000fe80000000800 */
[----:B------:R-:W-:Y:S04]  /*1db50*/  LDS R206, [R0+0x12700] ;  /* 0x0127000000ce7984 */ /* 0x000fe80000000800 */
[----:B------:R-:W-:Y:S04]  /*1db60*/  LDS R205, [R3+0x10700] ;  /* 0x0107000003cd7984 */ /* 0x000fe80000000800 */
[----:B------:R-:W-:Y:S01]  /*1db70*/  LDS R207, [R3+0x12700] ;  /* 0x0127000003cf7984 */ /* 0x000fe20000000800 */
[C---:B--2---:R-:W-:Y:S08]  /*1db80*/  HMMA.1688.F32.TF32 R120, R124.reuse, R4, R120 ;  /* 0x000000047c78723c */ /* 0x044ff00000081078 */
[----:B-----5:R-:W-:Y:S01]  /*1db90*/  HMMA.1688.F32.TF32 R124, R124, R224, R164 ;  /* 0x000000e07c7c723c */ /* 0x020fe200000810a4 */
[----:B------:R-:W-:Y:S04]  /*1dba0*/  LDS R164, [R0+0x10600] ;  /* 0x0106000000a47984 */ /* 0x000fe80000000800 */
[----:B------:R-:W-:Y:S04]  /*1dbb0*/  LDS R166, [R0+0x12600] ;  /* 0x0126000000a67984 */ /* 0x000fe80000000800 */
[----:B------:R-:W-:Y:S04]  /*1dbc0*/  LDS R165, [R3+0x10600] ;  /* 0x0106000003a57984 */ /* 0x000fe80000000800 */
[----:B------:R-:W4:Y:S02]  /*1dbd0*/  LDS R167, [R3+0x12600] ;  /* 0x0126000003a77984 */ /* 0x000f240000000800 */
[C---:B----4-:R-:W-:Y:S08]  /*1dbe0*/  HMMA.1688.F32.TF32 R128, R164.reuse, R20, R128 ;  /* 0x00000014a480723c */ /* 0x050ff00000081080 */
[C---:B------:R-:W-:Y:S08]  /*1dbf0*/  HMMA.1688.F32.TF32 R132, R164.reuse, R24, R132 ;  /* 0x00000018a484723c */ /* 0x040ff00000081084 */
[C---:B------:R-:W-:Y:S08]  /*1dc00*/  HMMA.1688.F32.TF32 R136, R164.reuse, R28, R136 ;  /* 0x0000001ca488723c */ /* 0x040ff00000081088 */
[C---:B------:R-:W-:Y:S08]  /*1dc10*/  HMMA.1688.F32.TF32 R140, R164.reuse, R208, R140 ;  /* 0x000000d0a48c723c */ /* 0x040ff0000008108c */
[C---:B------:R-:W-:Y:S01]  /*1dc20*/  HMMA.1688.F32.TF32 R148, R164.reuse, R12, R240 ;  /* 0x0000000ca494723c */ /* 0x040fe200000810f0 */
[----:B------:R-:W-:Y:S04]  /*1dc30*/  LDS R240, [R0+0x14300] ;  /* 0x0143000000f07984 */ /* 0x000fe80000000800 */
[----:B------:R-:W-:Y:S03]  /*1dc40*/  LDS R242, [R0+0x16300] ;  /* 0x0163000000f27984 */ /* 0x000fe60000000800 */
[C---:B------:R-:W-:Y:S01]  /*1dc50*/  HMMA.1688.F32.TF32 R152, R164.reuse, R8, R232 ;  /* 0x00000008a498723c */ /* 0x040fe200000810e8 */
[----:B------:R-:W-:Y:S04]  /*1dc60*/  LDS R232, [R0+0x14100] ;  /* 0x0141000000e87984 */ /* 0x000fe80000000800 */
[----:B------:R-:W-:Y:S03]  /*1dc70*/  LDS R234, [R0+0x16100] ;  /* 0x0161000000ea7984 */ /* 0x000fe60000000800 */
[C---:B------:R-:W-:Y:S01]  /*1dc80*/  HMMA.1688.F32.TF32 R160, R164.reuse, R4, R160 ;  /* 0x00000004a4a0723c */ /* 0x040fe200000810a0 */
[----:B------:R-:W-:Y:S04]  /*1dc90*/  LDS R233, [R3+0x14100] ;  /* 0x0141000003e97984 */ /* 0x000fe80000000800 */
[----:B------:R-:W-:Y:S03]  /*1dca0*/  LDS R235, [R3+0x16100] ;  /* 0x0161000003eb7984 */ /* 0x000fe60000000800 */
[----:B------:R-:W-:Y:S01]  /*1dcb0*/  HMMA.1688.F32.TF32 R164, R164, R224, R236 ;  /* 0x000000e0a4a4723c */ /* 0x000fe200000810ec */
[----:B------:R-:W-:Y:S04]  /*1dcc0*/  LDS R236, [R0+0x14200] ;  /* 0x0142000000ec7984 */ /* 0x000fe80000000800 */
[----:B------:R-:W-:Y:S03]  /*1dcd0*/  LDS R238, [R0+0x16200] ;  /* 0x0162000000ee7984 */ /* 0x000fe60000000800 */
[C---:B------:R-:W-:Y:S01]  /*1dce0*/  HMMA.1688.F32.TF32 R172, R204.reuse, R20, R172 ;  /* 0x00000014ccac723c */ /* 0x040fe200000810ac */
[----:B------:R-:W-:Y:S04]  /*1dcf0*/  LDS R237, [R3+0x14200] ;  /* 0x0142000003ed7984 */ /* 0x000fe80000000800 */
[----:B------:R-:W-:Y:S03]  /*1dd00*/  LDS R239, [R3+0x16200] ;  /* 0x0162000003ef7984 */ /* 0x000fe60000000800 */
[C---:B------:R-:W-:Y:S01]  /*1dd10*/  HMMA.1688.F32.TF32 R176, R204.reuse, R24, R176 ;  /* 0x00000018ccb0723c */ /* 0x040fe200000810b0 */
[----:B------:R-:W-:Y:S04]  /*1dd20*/  LDS R241, [R3+0x14300] ;  /* 0x0143000003f17984 */ /* 0x000fe80000000800 */
[----:B------:R-:W-:Y:S04]  /*1dd30*/  LDS R243, [R3+0x16300] ;  /* 0x0163000003f37984 */ /* 0x000fe80000000800 */
[----:B------:R1:W-:Y:S04]  /*1dd40*/  STL [R1+0x1fe8], R164 ;  /* 0x001fe8a401007387 */ /* 0x0003e80000100800 */
[----:B------:R2:W-:Y:S04]  /*1dd50*/  STL [R1+0x1fe4], R165 ;  /* 0x001fe4a501007387 */ /* 0x0005e80000100800 */
[----:B------:R3:W-:Y:S04]  /*1dd60*/  STL [R1+0x1fe0], R166 ;  /* 0x001fe0a601007387 */ /* 0x0007e80000100800 */
[----:B------:R4:W-:Y:S04]  /*1dd70*/  STL [R1+0x1fdc], R167 ;  /* 0x001fdca701007387 */ /* 0x0009e80000100800 */
[----:B-1----:R-:W5:Y:S04]  /*1dd80*/  LDL.LU R164, [R1] ;  /* 0x0000000001a47983 */ /* 0x002f680000300800 */
[----:B--2---:R-:W5:Y:S01]  /*1dd90*/  LDL.LU R165, [R1+0x4] ;  /* 0x0000040001a57983 */ /* 0x004f620000300800 */
[C---:B------:R-:W-:Y:S08]  /*1dda0*/  HMMA.1688.F32.TF32 R184, R204.reuse, R28, R184 ;  /* 0x0000001cccb8723c */ /* 0x040ff000000810b8 */
[C---:B------:R-:W-:Y:S08]  /*1ddb0*/  HMMA.1688.F32.TF32 R212, R204.reuse, R208, R212 ;  /* 0x000000d0ccd4723c */ /* 0x040ff000000810d4 */
[C---:B------:R-:W-:Y:S08]  /*1ddc0*/  HMMA.1688.F32.TF32 R216, R204.reuse, R12, R216 ;  /* 0x0000000cccd8723c */ /* 0x040ff000000810d8 */
[C---:B------:R-:W-:Y:S08]  /*1ddd0*/  HMMA.1688.F32.TF32 R220, R204.reuse, R8, R220 ;  /* 0x00000008ccdc723c */ /* 0x040ff000000810dc */
[C---:B------:R-:W-:Y:S08]  /*1dde0*/  HMMA.1688.F32.TF32 R16, R204.reuse, R4, R16 ;  /* 0x00000004cc10723c */ /* 0x040ff00000081010 */
[----:B------:R-:W-:Y:S01]  /*1ddf0*/  HMMA.1688.F32.TF32 R228, R204, R224, R228 ;  /* 0x000000e0cce4723c */ /* 0x000fe200000810e4 */
[----:B------:R-:W-:Y:S04]  /*1de00*/  LDS R204, [R0+0x14000] ;  /* 0x0140000000cc7984 */ /* 0x000fe80000000800 */
[----:B------:R-:W-:Y:S04]  /*1de10*/  LDS R206, [R0+0x16000] ;  /* 0x0160000000ce7984 */ /* 0x000fe80000000800 */
[----:B------:R-:W-:Y:S04]  /*1de20*/  LDS R205, [R3+0x14000] ;  /* 0x0140000003cd7984 */ /* 0x000fe80000000800 */
[----:B------:R-:W1:Y:S01]  /*1de30*/  LDS R207, [R3+0x16000] ;  /* 0x0160000003cf7984 */ /* 0x000e620000000800 */
[----:B---3--:R-:W-:Y:S01]  /*1de40*/  IMAD.MOV.U32 R166, RZ, RZ, R252 ;  /* 0x000000ffffa67224 */ /* 0x008fe200078e00fc */
[----:B----4-:R-:W-:Y:S01]  /*1de50*/  MOV R167, R2 ;  /* 0x0000000200a77202 */ /* 0x010fe20000000f00 */
[C---:B-1----:R-:W-:Y:S01]  /*1de60*/  HMMA.1688.F32.TF32 R144, R204.reuse, R210, R144 ;  /* 0x000000d2cc90723c */ /* 0x042fe20000081090 */
[----:B------:R-:W-:Y:S11]  /*1de70*/  STL [R1+0x1fd8], R172 ;  /* 0x001fd8ac01007387 */ /* 0x000ff60000100800 */
[----:B------:R-:W-:Y:S11]  /*1de80*/  @!UPT UIADD3 URZ, URZ, URZ, URZ ;  /* 0x0000003f3f3ff290 */ /* 0x000ff6000fffe03f */
[----:B------:R-:W-:Y:S01]  /*1de90*/  @!UPT UIADD3 URZ, URZ, URZ, URZ ;  /* 0x0000003f3f3ff290 */ /* 0x000fe2000fffe03f */
[----:B------:R-:W-:Y:S01]  /*1dea0*/  IMAD.MOV.U32 R225, RZ, RZ, R144 ;  /* 0x000000ffffe17224 */ /* 0x000fe200078e0090 */
[----:B------:R-:W-:Y:S01]  /*1deb0*/  MOV R209, R146 ;  /* 0x0000009200d17202 */ /* 0x000fe20000000f00 */
[----:B------:R-:W-:Y:S02]  /*1dec0*/  IMAD.MOV.U32 R224, RZ, RZ, R145 ;  /* 0x000000ffffe07224 */ /* 0x000fe400078e0091 */
[----:B------:R-:W-:Y:S02]  /*1ded0*/  IMAD.MOV.U32 R208, RZ, RZ, R147 ;  /* 0x000000ffffd07224 */ /* 0x000fe400078e0093 */
[----:B------:R-:W-:Y:S01]  /*1dee0*/  HMMA.1688.F32.TF32 R144, R204, R14, R188 ;  /* 0x0000000ecc90723c */ /* 0x000fe200000810bc */
[----:B------:R-:W-:Y:S04]  /*1def0*/  STL [R1+0x1fd4], R173 ;  /* 0x001fd4ad01007387 */ /* 0x000fe80000100800 */
[----:B------:R1:W-:Y:S03]  /*1df00*/  STL [R1+0x1fd0], R174 ;  /* 0x001fd0ae01007387 */ /* 0x0003e60000100800 */
[-C--:B------:R-:W-:Y:S01]  /*1df10*/  HMMA.1688.F32.TF32 R40, R232, R10.reuse, R40 ;  /* 0x0000000ae828723c */ /* 0x080fe20000081028 */
[----:B------:R2:W-:Y:S11]  /*1df20*/  STL [R1+0x1fcc], R175 ;  /* 0x001fccaf01007387 */ /* 0x0005f60000100800 */
[----:B------:R-:W-:Y:S04]  /*1df30*/  @!UPT UIADD3 URZ, URZ, URZ, URZ ;  /* 0x0000003f3f3ff290 */ /* 0x000fe8000fffe03f */
[----:B-1----:R-:W-:Y:S01]  /*1df40*/  IMAD.MOV.U32 R174, RZ, RZ, R144 ;  /* 0x000000ffffae7224 */ /* 0x002fe200078e0090 */
[----:B--2---:R-:W-:Y:S01]  /*1df50*/  MOV R175, R145 ;  /* 0x0000009100af7202 */ /* 0x004fe20000000f00 */
[----:B------:R-:W-:Y:S02]  /*1df60*/  IMAD.MOV.U32 R2, RZ, RZ, R146 ;  /* 0x000000ffff027224 */ /* 0x000fe400078e0092 */
[----:B------:R-:W-:Y:S02]  /*1df70*/  IMAD.MOV.U32 R252, RZ, RZ, R147 ;  /* 0x000000fffffc7224 */ /* 0x000fe400078e0093 */
[----:B------:R-:W-:Y:S01]  /*1df80*/  HMMA.1688.F32.TF32 R144, R204, R10, R156 ;  /* 0x0000000acc90723c */ /* 0x000fe2000008109c */
[----:B------:R-:W-:Y:S04]  /*1df90*/  STL [R1+0x1ff8], R176 ;  /* 0x001ff8b001007387 */ /* 0x000fe80000100800 */
[----:B------:R-:W-:Y:S04]  /*1dfa0*/  STL [R1+0x1ff4], R177 ;  /* 0x001ff4b101007387 */ /* 0x000fe80000100800 */
[----:B------:R-:W-:Y:S01]  /*1dfb0*/  STL [R1+0x1ff0], R178 ;  /* 0x001ff0b201007387 */ /* 0x000fe20000100800 */
[C---:B------:R-:W-:Y:S03]  /*1dfc0*/  HMMA.1688.F32.TF32 R44, R232.reuse, R6, R44 ;  /* 0x00000006e82c723c */ /* 0x040fe6000008102c */
[----:B------:R-:W-:Y:S04]  /*1dfd0*/  STL [R1+0x1fec], R179 ;  /* 0x001fecb301007387 */ /* 0x000fe80000100800 */
[----:B------:R-:W-:Y:S04]  /*1dfe0*/  STL [R1+0x2008], R184 ;  /* 0x002008b801007387 */ /* 0x000fe80000100800 */
[----:B------:R-:W-:Y:S04]  /*1dff0*/  STL [R1+0x2004], R185 ;  /* 0x002004b901007387 */ /* 0x000fe80000100800 */
[----:B------:R-:W-:Y:S01]  /*1e000*/  STL [R1+0x2000], R186 ;  /* 0x002000ba01007387 */ /* 0x000fe20000100800 */
[----:B------:R-:W-:Y:S03]  /*1e010*/  HMMA.1688.F32.TF32 R48, R232, R226, R48 ;  /* 0x000000e2e830723c */ /* 0x000fe60000081030 */
[----:B------:R-:W-:Y:S04]  /*1e020*/  STL [R1+0x1ffc], R187 ;  /* 0x001ffcbb01007387 */ /* 0x000fe80000100800 */
[----:B------:R-:W-:Y:S01]  /*1e030*/  STL [R1+0x2010], R214 ;  /* 0x002010d601007387 */ /* 0x000fe20000100800 */
[----:B------:R-:W-:-:S03]  /*1e040*/  IMAD.MOV.U32 R172, RZ, RZ, R146 ;  /* 0x000000ffffac7224 */ /* 0x000fc600078e0092 */
[----:B------:R-:W-:Y:S01]  /*1e050*/  STL [R1+0x200c], R215 ;  /* 0x00200cd701007387 */ /* 0x000fe20000100800 */
[----:B------:R-:W-:-:S03]  /*1e060*/  MOV R173, R147 ;  /* 0x0000009300ad7202 */ /* 0x000fc60000000f00 */
[----:B------:R-:W-:Y:S04]  /*1e070*/  STL [R1+0x1fa4], R40 ;  /* 0x001fa42801007387 */ /* 0x000fe80000100800 */
[----:B------:R-:W-:Y:S04]  /*1e080*/  STL [R1+0x1fa0], R41 ;  /* 0x001fa02901007387 */ /* 0x000fe80000100800 */
[----:B------:R-:W-:Y:S04]  /*1e090*/  STL [R1+0x1f9c], R42 ;  /* 0x001f9c2a01007387 */ /* 0x000fe80000100800 */
[----:B------:R1:W-:Y:S02]  /*1e0a0*/  STL [R1+0x1f98], R43 ;  /* 0x001f982b01007387 */ /* 0x0003e40000100800 */
[-C--:B-1----:R-:W-:Y:S08]  /*1e0b0*/  HMMA.1688.F32.TF32 R40, R236, R22.reuse, R52 ;  /* 0x00000016ec28723c */ /* 0x082ff00000081034 */
[----:B-----5:R-:W-:Y:S01]  /*1e0c0*/  HMMA.1688.F32.TF32 R164, R204, R22, R164 ;  /* 0x00000016cca4723c */ /* 0x020fe200000810a4 */
[----:B------:R1:W-:Y:S04]  /*1e0d0*/  STL [R1+0x1fac], R44 ;  /* 0x001fac2c01007387 */ /* 0x0003e80000100800 */
[----:B------:R-:W-:Y:S04]  /*1e0e0*/  LDS R52, [R0+0x14400] ;  /* 0x0144000000347984 */ /* 0x000fe80000000800 */
[----:B------:R-:W-:Y:S04]  /*1e0f0*/  LDS R54, [R0+0x16400] ;  /* 0x0164000000367984 */ /* 0x000fe80000000800 */
[----:B------:R-:W-:Y:S04]  /*1e100*/  LDS R53, [R3+0x14400] ;  /* 0x0144000003357984 */ /* 0x000fe80000000800 */
[----:B------:R-:W2:Y:S07]  /*1e110*/  LDS R55, [R3+0x16400] ;  /* 0x0164000003377984 */ /* 0x000eae0000000800 */
[----:B------:R-:W-:Y:S01]  /*1e120*/  IMAD.MOV.U32 R9, RZ, RZ, R164 ;  /* 0x000000ffff097224 */ /* 0x000fe200078e00a4 */
[----:B------:R-:W-:Y:S01]  /*1e130*/  MOV R5, R166 ;  /* 0x000000a600057202 */ /* 0x000fe20000000f00 */
[----:B------:R-:W-:-:S02]  /*1e140*/  IMAD.MOV.U32 R8, RZ, RZ, R165 ;  /* 0x000000ffff087224 */ /* 0x000fc400078e00a5 */
        /* <DEDUP_REMOVED lines=8> */
[----:B------:R-:W-:Y:S08]  /*1e1d0*/  HMMA.1688.F32.TF32 R164, R204, R30, R244 ;  /* 0x0000001ecca4723c */ /* 0x000ff000000810f4 */
[----:B------:R-:W-:Y:S08]  /*1e1e0*/  HMMA.1688.F32.TF32 R244, R232, R210, R32 ;  /* 0x000000d2e8f4723c */ /* 0x000ff00000081020 */
[----:B------:R-:W-:Y:S08]  /*1e1f0*/  HMMA.1688.F32.TF32 R32, R236, R26, R56 ;  /* 0x0000001aec20723c */ /* 0x000ff00000081038 */
[----:B------:R-:W-:Y:S01]  /*1e200*/  IMAD.MOV.U32 R25, RZ, RZ, R166 ;  /* 0x000000ffff197224 */ /* 0x000fe200078e00a6 */
[----:B------:R-:W-:Y:S01]  /*1e210*/  MOV R24, R167 ;  /* 0x000000a700187202 */ /* 0x000fe20000000f00 */
[----:B------:R-:W-:Y:S01]  /*1e220*/  IMAD.MOV.U32 R167, RZ, RZ, R145 ;  /* 0x000000ffffa77224 */ /* 0x000fe200078e0091 */
[----:B------:R-:W-:-:S02]  /*1e230*/  MOV R166, R144 ;  /* 0x0000009000a67202 */ /* 0x000fc40000000f00 */
[----:B------:R-:W-:Y:S01]  /*1e240*/  HMMA.1688.F32.TF32 R144, R204, R6, R192 ;  /* 0x00000006cc90723c */ /* 0x000fe200000810c0 */
[----:B------:R3:W-:Y:S04]  /*1e250*/  STL [R1+0x1fa8], R45 ;  /* 0x001fa82d01007387 */ /* 0x0007e80000100800 */
[----:B------:R-:W-:Y:S04]  /*1e260*/  STL [R1+0x1f94], R46 ;  /* 0x001f942e01007387 */ /* 0x000fe80000100800 */
[----:B------:R-:W-:Y:S01]  /*1e270*/  STL [R1+0x1f90], R47 ;  /* 0x001f902f01007387 */ /* 0x000fe20000100800 */
[----:B------:R-:W-:-:S03]  /*1e280*/  MOV R29, R164 ;  /* 0x000000a4001d7202 */ /* 0x000fc60000000f00 */
[----:B------:R-:W-:Y:S01]  /*1e290*/  STL [R1+0x1fb4], R48 ;  /* 0x001fb43001007387 */ /* 0x000fe20000100800 */
[----:B------:R-:W-:-:S03]  /*1e2a0*/  IMAD.MOV.U32 R28, RZ, RZ, R165 ;  /* 0x000000ffff1c7224 */ /* 0x000fc600078e00a5 */
[----:B------:R4:W-:Y:S01]  /*1e2b0*/  STL [R1+0x1fb0], R49 ;  /* 0x001fb03101007387 */ /* 0x0009e20000100800 */
[----:B-1----:R-:W-:-:S03]  /*1e2c0*/  MOV R44, R33 ;  /* 0x00000021002c7202 */ /* 0x002fc60000000f00 */
[----:B------:R-:W-:Y:S01]  /*1e2d0*/  STL [R1+0x1f8c], R50 ;  /* 0x001f8c3201007387 */ /* 0x000fe20000100800 */
[----:B---3--:R-:W-:Y:S02]  /*1e2e0*/  IMAD.MOV.U32 R45, RZ, RZ, R34 ;  /* 0x000000ffff2d7224 */ /* 0x008fe400078e0022 */
[----:B------:R-:W-:Y:S01]  /*1e2f0*/  IMAD.MOV.U32 R178, RZ, RZ, R144 ;  /* 0x000000ffffb27224 */ /* 0x000fe200078e0090 */
[----:B------:R-:W-:Y:S01]  /*1e300*/  STL [R1+0x1f88], R51 ;  /* 0x001f883301007387 */ /* 0x000fe20000100800 */
[----:B------:R-:W-:Y:S01]  /*1e310*/  IMAD.MOV.U32 R179, RZ, RZ, R145 ;  /* 0x000000ffffb37224 */ /* 0x000fe200078e0091 */
[----:B------:R-:W-:Y:S01]  /*1e320*/  MOV R164, R146 ;  /* 0x0000009200a47202 */ /* 0x000fe20000000f00 */
[----:B------:R-:W-:Y:S01]  /*1e330*/  IMAD.MOV.U32 R165, RZ, RZ, R147 ;  /* 0x000000ffffa57224 */ /* 0x000fe200078e0093 */
[----:B------:R1:W-:Y:S01]  /*1e340*/  STL.64 [R1+0x220], R40 ;  /* 0x0002202801007387 */ /* 0x0003e20000100a00 */
[----:B------:R-:W-:Y:S01]  /*1e350*/  HMMA.1688.F32.TF32 R144, R204, R226, R168 ;  /* 0x000000e2cc90723c */ /* 0x000fe200000810a8 */
[----:B----4-:R-:W-:-:S02]  /*1e360*/  IMAD.MOV.U32 R49, RZ, RZ, R32 ;  /* 0x000000ffff317224 */ /* 0x010fc400078e0020 */
[----:B-1----:R-:W-:Y:S01]  /*1e370*/  IMAD.MOV.U32 R40, RZ, RZ, R35 ;  /* 0x000000ffff287224 */ /* 0x002fe200078e0023 */
[----:B------:R-:W-:Y:S04]  /*1e380*/  STL.64 [R1+0x228], R42 ;  /* 0x0002282a01007387 */ /* 0x000fe80000100a00 */
[----:B------:R-:W-:Y:S01]  /*1e390*/  HMMA.1688.F32.TF32 R32, R236, R30, R60 ;  /* 0x0000001eec20723c */ /* 0x000fe2000008103c */
[----:B------:R-:W-:Y:S04]  /*1e3a0*/  STL [R1+0x1fc4], R40 ;  /* 0x001fc42801007387 */ /* 0x000fe80000100800 */
[----:B------:R-:W-:Y:S04]  /*1e3b0*/  STL [R1+0x1fc0], R45 ;  /* 0x001fc02d01007387 */ /* 0x000fe80000100800 */
[----:B------:R-:W-:Y:S07]  /*1e3c0*/  STL [R1+0x1fbc], R44 ;  /* 0x001fbc2c01007387 */ /* 0x000fee0000100800 */
[----:B------:R-:W-:Y:S01]  /*1e3d0*/  IMAD.MOV.U32 R207, RZ, RZ, R144 ;  /* 0x000000ffffcf7224 */ /* 0x000fe200078e0090 */
[----:B------:R-:W-:Y:S01]  /*1e3e0*/  MOV R206, R145 ;  /* 0x0000009100ce7202 */ /* 0x000fe20000000f00 */
[----:B------:R-:W-:Y:S01]  /*1e3f0*/  IMAD.MOV.U32 R205, RZ, RZ, R146 ;  /* 0x000000ffffcd7224 */ /* 0x000fe200078e0092 */
[----:B------:R-:W-:Y:S01]  /*1e400*/  STL [R1+0x1fb8], R49 ;  /* 0x001fb83101007387 */ /* 0x000fe20000100800 */
[----:B------:R-:W-:-:S02]  /*1e410*/  IMAD.MOV.U32 R204, RZ, RZ, R147 ;  /* 0x000000ffffcc7224 */ /* 0x000fc400078e0093 */
[----:B------:R-:W-:Y:S01]  /*1e420*/  HMMA.1688.F32.TF32 R144, R232, R22, R196 ;  /* 0x00000016e890723c */ /* 0x000fe200000810c4 */
[----:B------:R-:W-:Y:S04]  /*1e430*/  LDS R168, [R0+0x14500] ;  /* 0x0145000000a87984 */ /* 0x000fe80000000800 */
[----:B------:R-:W-:Y:S01]  /*1e440*/  STL.64 [R1+0x200], R32 ;  /* 0x0002002001007387 */ /* 0x000fe20000100a00 */
[----:B------:R-:W-:-:S03]  /*1e450*/  MOV R48, R35 ;  /* 0x0000002300307202 */ /* 0x000fc60000000f00 */
[----:B------:R1:W-:Y:S01]  /*1e460*/  STL [R1+0x208], R34 ;  /* 0x0002082201007387 */ /* 0x0003e20000100800 */
[----:B------:R-:W-:Y:S03]  /*1e470*/  HMMA.1688.F32.TF32 R248, R232, R30, R200 ;  /* 0x0000001ee8f8723c */ /* 0x000fe600000810c8 */
[----:B------:R-:W-:Y:S04]  /*1e480*/  LDS R170, [R0+0x16500] ;  /* 0x0165000000aa7984 */ /* 0x000fe80000000800 */
[----:B------:R-:W-:Y:S01]  /*1e490*/  LDS R169, [R3+0x14500] ;  /* 0x0145000003a97984 */ /* 0x000fe20000000800 */
[----:B-1----:R-:W-:Y:S03]  /*1e4a0*/  HMMA.1688.F32.TF32 R32, R236, R210, R64 ;  /* 0x000000d2ec20723c */ /* 0x002fe60000081040 */
[----:B------:R-:W-:Y:S03]  /*1e4b0*/  LDS R171, [R3+0x16500] ;  /* 0x0165000003ab7984 */ /* 0x000fe60000000800 */
[----:B------:R-:W-:Y:S01]  /*1e4c0*/  MOV R186, R144 ;  /* 0x0000009000ba7202 */ /* 0x000fe20000000f00 */
[----:B------:R-:W-:Y:S01]  /*1e4d0*/  IMAD.MOV.U32 R187, RZ, RZ, R145 ;  /* 0x000000ffffbb7224 */ /* 0x000fe200078e0091 */
[----:B------:R-:W-:Y:S01]  /*1e4e0*/  MOV R177, R147 ;  /* 0x0000009300b17202 */ /* 0x000fe20000000f00 */
[----:B------:R-:W-:-:S02]  /*1e4f0*/  IMAD.MOV.U32 R176, RZ, RZ, R146 ;  /* 0x000000ffffb07224 */ /* 0x000fc400078e0092 */
[----:B------:R-:W-:Y:S11]  /*1e500*/  HMMA.1688.F32.TF32 R144, R232, R26, R180 ;  /* 0x0000001ae890723c */ /* 0x000ff600000810b4 */
[----:B------:R-:W-:Y:S02]  /*1e510*/  @!UPT UIADD3 URZ, URZ, URZ, URZ ;  /* 0x0000003f3f3ff290 */ /* 0x000fe4000fffe03f */
[----:B------:R-:W-:Y:S01]  /*1e520*/  IMAD.MOV.U32 R41, RZ, RZ, R32 ;  /* 0x000000ffff297224 */ /* 0x000fe200078e0020 */
[----:B------:R-:W-:Y:S01]  /*1e530*/  MOV R43, R34 ;  /* 0x00000022002b7202 */ /* 0x000fe20000000f00 */
[----:B------:R-:W-:Y:S02]  /*1e540*/  IMAD.MOV.U32 R42, RZ, RZ, R33 ;  /* 0x000000ffff2a7224 */ /* 0x000fe400078e0021 */
[----:B------:R-:W-:Y:S02]  /*1e550*/  IMAD.MOV.U32 R46, RZ, RZ, R35 ;  /* 0x000000ffff2e7224 */ /* 0x000fe400078e0023 */
[----:B------:R-:W-:Y:S05]  /*1e560*/  HMMA.1688.F32.TF32 R32, R236, R14, R68 ;  /* 0x0000000eec20723c */ /* 0x000fea0000081044 */
[----:B------:R-:W-:Y:S01]  /*1e570*/  IMAD.MOV.U32 R214, RZ, RZ, R144 ;  /* 0x000000ffffd67224 */ /* 0x000fe200078e0090 */
[----:B------:R-:W-:Y:S01]  /*1e580*/  MOV R184, R146 ;  /* 0x0000009200b87202 */ /* 0x000fe20000000f00 */
[----:B------:R-:W-:-:S02]  /*1e590*/  IMAD.MOV.U32 R215, RZ, RZ, R145 ;  /* 0x000000ffffd77224 */ /* 0x000fc400078e0091 */
[----:B------:R-:W-:Y:S11]  /*1e5a0*/  IMAD.MOV.U32 R185, RZ, RZ, R147 ;  /* 0x000000ffffb97224 */ /* 0x000ff600078e0093 */
[----:B------:R-:W-:Y:S03]  /*1e5b0*/  @!UPT UIADD3 URZ, URZ, URZ, URZ ;  /* 0x0000003f3f3ff290 */ /* 0x000fe6000fffe03f */
[----:B------:R1:W-:Y:S04]  /*1e5c0*/  STL [R1+0x1ec], R35 ;  /* 0x0001ec2301007387 */ /* 0x0003e80000100800 */
[----:B------:R-:W2:Y:S04]  /*1e5d0*/  LDL.LU R144, [R1+0xd0] ;  /* 0x0000d00001907983 */ /* 0x000ea80000300800 */
[----:B------:R-:W2:Y:S04]  /*1e5e0*/  LDL.LU R145, [R1+0xd4] ;  /* 0x0000d40001917983 */ /* 0x000ea80000300800 */
[----:B------:R-:W2:Y:S04]  /*1e5f0*/  LDL.LU R146, [R1+0xd8] ;  /* 0x0000d80001927983 */ /* 0x000ea80000300800 */
[----:B------:R-:W2:Y:S01]  /*1e600*/  LDL.LU R147, [R1+0xdc] ;  /* 0x0000dc0001937983 */ /* 0x000ea20000300800 */
[----:B------:R-:W-:Y:S01]  /*1e610*/  HMMA.1688.F32.TF32 R60, R236, R6, R76 ;  /* 0x00000006ec3c723c */ /* 0x000fe2000008104c */
[----:B------:R-:W-:Y:S01]  /*1e620*/  IMAD.MOV.U32 R47, RZ, RZ, R32 ;  /* 0x000000ffff2f7224 */ /* 0x000fe200078e0020 */
[----:B------:R-:W-:-:S06]  /*1e630*/  MOV R50, R33 ;  /* 0x0000002100327202 */ /* 0x000fcc0000000f00 */
[----:B------:R-:W-:Y:S01]  /*1e640*/  HMMA.1688.F32.TF32 R64, R236, R226, R80 ;  /* 0x000000e2ec40723c */ /* 0x000fe20000081050 */
[----:B------:R-:W-:-:S07]  /*1e650*/  IMAD.MOV.U32 R51, RZ, RZ, R34 ;  /* 0x000000ffff337224 */ /* 0x000fce00078e0022 */
[----:B------:R-:W-:Y:S08]  /*1e660*/  HMMA.1688.F32.TF32 R68, R240, R22, R84 ;  /* 0x00000016f044723c */ /* 0x000ff00000081054 */
[----:B-1----:R-:W-:Y:S08]  /*1e670*/  HMMA.1688.F32.TF32 R32, R236, R10, R72 ;  /* 0x0000000aec20723c */ /* 0x002ff00000081048 */
[C---:B------:R-:W-:Y:S01]  /*1e680*/  HMMA.1688.F32.TF32 R72, R240.reuse, R26, R88 ;  /* 0x0000001af048723c */ /* 0x040fe20000081058 */
[----:B------:R-:W-:Y:S07]  /*1e690*/  STL [R1+0x1f40], R60 ;  /* 0x001f403c01007387 */ /* 0x000fee0000100800 */
[C---:B------:R-:W-:Y:S01]  /*1e6a0*/  HMMA.1688.F32.TF32 R76, R240.reuse, R30, R92 ;  /* 0x0000001ef04c723c */ /* 0x040fe2000008105c */
[----:B------:R-:W-:Y:S07]  /*1e6b0*/  STL [R1+0x1f3c], R61 ;  /* 0x001f3c3d01007387 */ /* 0x000fee0000100800 */
[C---:B------:R-:W-:Y:S01]  /*1e6c0*/  HMMA.1688.F32.TF32 R80, R240.reuse, R210, R96 ;  /* 0x000000d2f050723c */ /* 0x040fe20000081060 */
[----:B------:R-:W-:Y:S04]  /*1e6d0*/  STL [R1+0x1f38], R62 ;  /* 0x001f383e01007387 */ /* 0x000fe80000100800 */
[----:B------:R-:W-:Y:S03]  /*1e6e0*/  STL [R1+0x1f34], R63 ;  /* 0x001f343f01007387 */ /* 0x000fe60000100800 */
[-C--:B------:R-:W-:Y:S01]  /*1e6f0*/  HMMA.1688.F32.TF32 R84, R240, R14.reuse, R100 ;  /* 0x0000000ef054723c */ /* 0x080fe20000081064 */
        /* <DEDUP_REMOVED lines=20> */
[----:B------:R-:W3:Y:S01]  /*1e840*/  LDL.LU R188, [R1+0x10] ;  /* 0x0000100001bc7983 */ /* 0x000ee20000300800 */
[----:B------:R-:W-:Y:S08]  /*1e850*/  HMMA.1688.F32.TF32 R36, R232, R14, R36 ;  /* 0x0000000ee824723c */ /* 0x000ff00000081024 */
[----:B--2---:R-:W-:Y:S11]  /*1e860*/  HMMA.1688.F32.TF32 R56, R52, R22, R144 ;  /* 0x000000163438723c */ /* 0x004ff60000081090 */
[----:B------:R-:W-:Y:S11]  /*1e870*/  @!UPT UIADD3 URZ, URZ, URZ, URZ ;  /* 0x0000003f3f3ff290 */ /* 0x000ff6000fffe03f */
[----:B------:R-:W-:Y:S01]  /*1e880*/  @!UPT UIADD3 URZ, URZ, URZ, URZ ;  /* 0x0000003f3f3ff290 */ /* 0x000fe2000fffe03f */
[----:B------:R1:W-:Y:S04]  /*1e890*/  STL.64 [R1+0x1c0], R56 ;  /* 0x0001c03801007387 */ /* 0x0003e80000100a00 */
[----:B------:R2:W-:Y:S04]  /*1e8a0*/  STL.64 [R1+0x1c8], R58 ;  /* 0x0001c83a01007387 */ /* 0x0005e80000100a00 */
[----:B------:R-:W3:Y:S04]  /*1e8b0*/  LDL.LU R189, [R1+0x14] ;  /* 0x0000140001bd7983 */ /* 0x000ee80000300800 */
[----:B------:R-:W3:Y:S04]  /*1e8c0*/  LDL.LU R190, [R1+0x18] ;  /* 0x0000180001be7983 */ /* 0x000ee80000300800 */
[----:B------:R-:W3:Y:S04]  /*1e8d0*/  LDL.LU R191, [R1+0x1c] ;  /* 0x00001c0001bf7983 */ /* 0x000ee80000300800 */
[----:B------:R-:W4:Y:S04]  /*1e8e0*/  LDL.LU R156, [R1+0x30] ;  /* 0x00003000019c7983 */ /* 0x000f280000300800 */
[----:B------:R-:W4:Y:S04]  /*1e8f0*/  LDL.LU R157, [R1+0x34] ;  /* 0x00003400019d7983 */ /* 0x000f280000300800 */
[----:B------:R-:W4:Y:S04]  /*1e900*/  LDL.LU R158, [R1+0x38] ;  /* 0x00003800019e7983 */ /* 0x000f280000300800 */
[----:B------:R-:W4:Y:S04]  /*1e910*/  LDL.LU R159, [R1+0x3c] ;  /* 0x00003c00019f7983 */ /* 0x000f280000300800 */
[----:B-1----:R-:W5:Y:S04]  /*1e920*/  LDL.LU R56, [R1+0x90] ;  /* 0x0000900001387983 */ /* 0x002f680000300800 */
[----:B------:R-:W5:Y:S04]  /*1e930*/  LDL.LU R57, [R1+0x94] ;  /* 0x0000940001397983 */ /* 0x000f680000300800 */
[----:B--2---:R-:W5:Y:S04]  /*1e940*/  LDL.LU R58, [R1+0x98] ;  /* 0x00009800013a7983 */ /* 0x004f680000300800 */
[----:B------:R-:W5:Y:S04]  /*1e950*/  LDL.LU R59, [R1+0x9c] ;  /* 0x00009c00013b7983 */ /* 0x000f680000300800 */
[----:B------:R-:W2:Y:S04]  /*1e960*/  LDL.LU R64, [R1+0xc0] ;  /* 0x0000c00001407983 */ /* 0x000ea80000300800 */
[----:B------:R-:W2:Y:S04]  /*1e970*/  LDL.LU R65, [R1+0xc4] ;  /* 0x0000c40001417983 */ /* 0x000ea80000300800 */
[----:B------:R-:W2:Y:S04]  /*1e980*/  LDL.LU R66, [R1+0xc8] ;  /* 0x0000c80001427983 */ /* 0x000ea80000300800 */
[----:B------:R-:W2:Y:S04]  /*1e990*/  LDL.LU R67, [R1+0xcc] ;  /* 0x0000cc0001437983 */ /* 0x000ea80000300800 */
[----:B------:R-:W3:Y:S04]  /*1e9a0*/  LDL.LU R236, [R1+0xb0] ;  /* 0x0000b00001ec7983 */ /* 0x000ee80000300800 */
[----:B------:R-:W3:Y:S04]  /*1e9b0*/  LDL.LU R237, [R1+0xb4] ;  /* 0x0000b40001ed7983 */ /* 0x000ee80000300800 */
[----:B------:R-:W3:Y:S04]  /*1e9c0*/  LDL.LU R238, [R1+0xb8] ;  /* 0x0000b80001ee7983 */ /* 0x000ee80000300800 */
[----:B------:R-:W3:Y:S04]  /*1e9d0*/  LDL.LU R239, [R1+0xbc] ;  /* 0x0000bc0001ef7983 */ /* 0x000ee80000300800 */
[----:B------:R-:W3:Y:S04]  /*1e9e0*/  LDL.LU R60, [R1+0xa0] ;  /* 0x0000a000013c7983 */ /* 0x000ee80000300800 */
[----:B------:R-:W3:Y:S04]  /*1e9f0*/  LDL.LU R61, [R1+0xa4] ;  /* 0x0000a400013d7983 */ /* 0x000ee80000300800 */
[----:B------:R-:W3:Y:S04]  /*1ea00*/  LDL.LU R62, [R1+0xa8] ;  /* 0x0000a800013e7983 */ /* 0x000ee80000300800 */
[----:B------:R-:W3:Y:S04]  /*1ea10*/  LDL.LU R63, [R1+0xac] ;  /* 0x0000ac00013f7983 */ /* 0x000ee80000300800 */
        /* <DEDUP_REMOVED lines=24> */
[C---:B------:R-:W-:Y:S08]  /*1eba0*/  HMMA.1688.F32.TF32 R96, R240.reuse, R226, R112 ;  /* 0x000000e2f060723c */ /* 0x040ff00000081070 */
[C---:B------:R-:W-:Y:S08]  /*1ebb0*/  HMMA.1688.F32.TF32 R88, R240.reuse, R10, R104 ;  /* 0x0000000af058723c */ /* 0x040ff00000081068 */
[----:B------:R-:W-:Y:S01]  /*1ebc0*/  HMMA.1688.F32.TF32 R92, R240, R6, R108 ;  /* 0x00000006f05c723c */ /* 0x000fe2000008106c */
[----:B------:R-:W-:Y:S04]  /*1ebd0*/  LDS R240, [R0+0x14600] ;  /* 0x0146000000f07984 */ /* 0x000fe80000000800 */
[----:B------:R-:W-:Y:S04]  /*1ebe0*/  LDS R242, [R0+0x16600] ;  /* 0x0166000000f27984 */ /* 0x000fe80000000800 */
[----:B------:R-:W-:Y:S04]  /*1ebf0*/  LDS R241, [R3+0x14600] ;  /* 0x0146000003f17984 */ /* 0x000fe80000000800 */
[----:B------:R-:W1:Y:S01]  /*1ec00*/  LDS R243, [R3+0x16600] ;  /* 0x0166000003f37984 */ /* 0x000e620000000800 */
[C---:B-----5:R-:W-:Y:S08]  /*1ec10*/  HMMA.1688.F32.TF32 R56, R52.reuse, R14, R56 ;  /* 0x0000000e3438723c */ /* 0x060ff00000081038 */
[C---:B--2---:R-:W-:Y:S11]  /*1ec20*/  HMMA.1688.F32.TF32 R72, R52.reuse, R26, R64 ;  /* 0x0000001a3448723c */ /* 0x044ff60000081040 */
[----:B------:R-:W-:Y:S05]  /*1ec30*/  @!UPT UIADD3 URZ, URZ, URZ, URZ ;  /* 0x0000003f3f3ff290 */ /* 0x000fea000fffe03f */
[----:B------:R-:W-:Y:S01]  /*1ec40*/  IMAD.MOV.U32 R67, RZ, RZ, R56 ;  /* 0x000000ffff437224 */ /* 0x000fe200078e0038 */
[----:B---3--:R-:W-:Y:S07]  /*1ec50*/  HMMA.1688.F32.TF32 R112, R52, R210, R60 ;  /* 0x000000d23470723c */ /* 0x008fee000008103c */
[----:B------:R-:W-:Y:S01]  /*1ec60*/  IMAD.MOV.U32 R60, RZ, RZ, R57 ;  /* 0x000000ffff3c7224 */ /* 0x000fe200078e0039 */
[----:B------:R-:W-:Y:S01]  /*1ec70*/  MOV R61, R58 ;  /* 0x0000003a003d7202 */ /* 0x000fe20000000f00 */
[----:B------:R-:W-:-:S02]  /*1ec80*/  IMAD.MOV.U32 R62, RZ, RZ, R59 ;  /* 0x000000ffff3e7224 */ /* 0x000fc400078e003b */
[----:B----4-:R-:W-:Y:S01]  /*1ec90*/  HMMA.1688.F32.TF32 R56, R52, R10, R232 ;  /* 0x0000000a3438723c */ /* 0x010fe200000810e8 */
[----:B------:R-:W-:Y:S01]  /*1eca0*/  IMAD.MOV.U32 R65, RZ, RZ, R74 ;  /* 0x000000ffff417224 */ /* 0x000fe200078e004a */
[----:B------:R-:W-:-:S06]  /*1ecb0*/  MOV R66, R75 ;  /* 0x0000004b00427202 */ /* 0x000fcc0000000f00 */
[C---:B------:R-:W-:Y:S11]  /*1ecc0*/  HMMA.1688.F32.TF32 R108, R52.reuse, R30, R236 ;  /* 0x0000001e346c723c */ /* 0x040ff600000810ec */
[----:B------:R-:W-:Y:S05]  /*1ecd0*/  @!UPT UIADD3 URZ, URZ, URZ, URZ ;  /* 0x0000003f3f3ff290 */ /* 0x000fea000fffe03f */
[----:B------:R-:W-:Y:S01]  /*1ece0*/  IMAD.MOV.U32 R74, RZ, RZ, R56 ;  /* 0x000000ffff4a7224 */ /* 0x000fe200078e0038 */
[----:B------:R-:W-:Y:S01]  /*1ecf0*/  MOV R75, R57 ;  /* 0x00000039004b7202 */ /* 0x000fe20000000f00 */
[----:B------:R-:W-:Y:S02]  /*1ed00*/  IMAD.MOV.U32 R68, RZ, RZ, R58 ;  /* 0x000000ffff447224 */ /* 0x000fe400078e003a */
[----:B------:R-:W-:Y:S02]  /*1ed10*/  IMAD.MOV.U32 R69, RZ, RZ, R59 ;  /* 0x000000ffff457224 */ /* 0x000fe400078e003b */
[C---:B------:R-:W-:Y:S08]  /*1ed20*/  HMMA.1688.F32.TF32 R56, R52.reuse, R6, R200 ;  /* 0x000000063438723c */ /* 0x040ff000000810c8 */
[----:B------:R-:W-:Y:S11]  /*1ed30*/  HMMA.1688.F32.TF32 R52, R52, R226, R180 ;  /* 0x000000e23434723c */ /* 0x000ff600000810b4 */
[----:B------:R-:W-:Y:S11]  /*1ed40*/  @!UPT UIADD3 URZ, URZ, URZ, URZ ;  /* 0x0000003f3f3ff290 */ /* 0x000ff6000fffe03f */
[----:B------:R-:W-:Y:S02]  /*1ed50*/  @!UPT UIADD3 URZ, URZ, URZ, URZ ;  /* 0x0000003f3f3ff290 */ /* 0x000fe4000fffe03f */
[----:B------:R-:W-:Y:S01]  /*1ed60*/  IMAD.MOV.U32 R81, RZ, RZ, R52 ;  /* 0x000000ffff517224 */ /* 0x000fe200078e0034 */
[----:B------:R-:W-:Y:S01]  /*1ed70*/  MOV R83, R54 ;  /* 0x0000003600537202 */ /* 0x000fe20000000f00 */
[----:B------:R-:W-:Y:S02]  /*1ed80*/  IMAD.MOV.U32 R82, RZ, RZ, R53 ;  /* 0x000000ffff527224 */ /* 0x000fe400078e0035 */
[----:B------:R-:W-:Y:S02]  /*1ed90*/  IMAD.MOV.U32 R76, RZ, RZ, R55 ;  /* 0x000000ffff4c7224 */ /* 0x000fe400078e0037 */
[C---:B-1----:R-:W-:Y:S11]  /*1eda0*/  HMMA.1688.F32.TF32 R52, R240.reuse, R22, R128 ;  /* 0x00000016f034723c */ /* 0x042ff60000081080 */
        /* <DEDUP_REMOVED lines=13> */
[----:B------:R-:W-:Y:S08]  /*1ee80*/  HMMA.1688.F32.TF32 R52, R240, R30, R136 ;  /* 0x0000001ef034723c */ /* 0x000ff00000081088 */
[----:B------:R-:W-:Y:S11]  /*1ee90*/  HMMA.1688.F32.TF32 R180, R168, R10, R116 ;  /* 0x0000000aa8b4723c */ /* 0x000ff60000081074 */
[----:B------:R-:W-:Y:S05]  /*1eea0*/  @!UPT UIADD3 URZ, URZ, URZ, URZ ;  /* 0x0000003f3f3ff290 */ /* 0x000fea000fffe03f */
[----:B------:R-:W-:Y:S01]  /*1eeb0*/  IMAD.MOV.U32 R119, RZ, RZ, R52 ;  /* 0x000000ffff777224 */ /* 0x000fe200078e0034 */
[----:B------:R-:W-:Y:S01]  /*1eec0*/  MOV R117, R54 ;  /* 0x0000003600757202 */ /* 0x000fe20000000f00 */
[----:B------:R-:W-:Y:S02]  /*1eed0*/  IMAD.MOV.U32 R118, RZ, RZ, R53 ;  /* 0x000000ffff767224 */ /* 0x000fe400078e0035 */
[----:B------:R-:W-:Y:S02]  /*1eee0*/  IMAD.MOV.U32 R116, RZ, RZ, R55 ;  /* 0x000000ffff747224 */ /* 0x000fe400078e0037 */
[----:B------:R-:W-:Y:S08]  /*1eef0*/  HMMA.1688.F32.TF32 R52, R240, R210, R140 ;  /* 0x000000d2f034723c */ /* 0x000ff0000008108c */
[C---:B------:R-:W-:Y:S08]  /*1ef00*/  HMMA.1688.F32.TF32 R232, R168.reuse, R22, R196 ;  /* 0x00000016a8e8723c */ /* 0x040ff000000810c4 */
[C---:B------:R-:W-:Y:S08]  /*1ef10*/  HMMA.1688.F32.TF32 R196, R168.reuse, R26, R192 ;  /* 0x0000001aa8c4723c */ /* 0x040ff000000810c0 */
[C---:B------:R-:W-:Y:S08]  /*1ef20*/  HMMA.1688.F32.TF32 R192, R168.reuse, R30, R156 ;  /* 0x0000001ea8c0723c */ /* 0x040ff0000008109c */
[----:B------:R-:W-:Y:S07]  /*1ef30*/  HMMA.1688.F32.TF32 R156, R168, R6, R120 ;  /* 0x00000006a89c723c */ /* 0x000fee0000081078 */
[----:B------:R-:W-:Y:S01]  /*1ef40*/  IMAD.MOV.U32 R123, RZ, RZ, R52 ;  /* 0x000000ffff7b7224 */ /* 0x000fe200078e0034 */
[----:B------:R-:W-:Y:S01]  /*1ef50*/  MOV R122, R53 ;  /* 0x00000035007a7202 */ /* 0x000fe20000000f00 */
[----:B------:R-:W-:-:S02]  /*1ef60*/  IMAD.MOV.U32 R121, RZ, RZ, R54 ;  /* 0x000000ffff797224 */ /* 0x000fc400078e0036 */
[----:B------:R-:W-:Y:S02]  /*1ef70*/  IMAD.MOV.U32 R120, RZ, RZ, R55 ;  /* 0x000000ffff787224 */ /* 0x000fe400078e0037 */
[----:B------:R-:W-:Y:S08]  /*1ef80*/  HMMA.1688.F32.TF32 R52, R240, R14, R148 ;  /* 0x0000000ef034723c */ /* 0x000ff00000081094 */
[C---:B------:R-:W-:Y:S08]  /*1ef90*/  HMMA.1688.F32.TF32 R144, R168.reuse, R210, R144 ;  /* 0x000000d2a890723c */ /* 0x040ff00000081090 */
[C---:B------:R-:W-:Y:S08]  /*1efa0*/  HMMA.1688.F32.TF32 R188, R168.reuse, R14, R188 ;  /* 0x0000000ea8bc723c */ /* 0x040ff000000810bc */
[----:B------:R-:W-:Y:S07]  /*1efb0*/  HMMA.1688.F32.TF32 R168, R168, R226, R124 ;  /* 0x000000e2a8a8723c */ /* 0x000fee000008107c */
[----:B------:R-:W-:Y:S01]  /*1efc0*/  MOV R127, R52 ;  /* 0x00000034007f7202 */ /* 0x000fe20000000f00 */
[----:B------:R-:W-:Y:S01]  /*1efd0*/  IMAD.MOV.U32 R126, RZ, RZ, R53 ;  /* 0x000000ffff7e7224 */ /* 0x000fe200078e0035 */
[----:B------:R-:W-:Y:S01]  /*1efe0*/  MOV R124, R55 ;  /* 0x00000037007c7202 */ /* 0x000fe20000000f00 */
[----:B------:R-:W-:-:S02]  /*1eff0*/  IMAD.MOV.U32 R125, RZ, RZ, R54 ;  /* 0x000000ffff7d7224 */ /* 0x000fc400078e0036 */
[----:B------:R-:W-:Y:S01]  /*1f000*/  HMMA.1688.F32.TF32 R52, R240, R10, R152 ;  /* 0x0000000af034723c */ /* 0x000fe20000081098 */
[----:B------:R-:W-:Y:S01]  /*1f010*/  MOV R100, R214 ;  /* 0x000000d600647202 */ /* 0x000fe20000000f00 */
[----:B------:R-:W-:Y:S01]  /*1f020*/  IMAD.MOV.U32 R101, RZ, RZ, R215 ;  /* 0x000000ffff657224 */ /* 0x000fe200078e00d7 */
[----:B------:R-:W2:Y:S01]  /*1f030*/  LDL.LU R214, [R1+0x2010] ;  /* 0x0020100001d67983 */ /* 0x000ea20000300800 */
[----:B------:R-:W-:Y:S01]  /*1f040*/  IMAD.MOV.U32 R102, RZ, RZ, R184 ;  /* 0x000000ffff667224 */ /* 0x000fe200078e00b8 */
[----:B------:R-:W-:Y:S02]  /*1f050*/  MOV R103, R185 ;  /* 0x000000b900677202 */ /* 0x000fe40000000f00 */
[----:B------:R-:W2:Y:S01]  /*1f060*/  LDL.LU R215, [R1+0x200c] ;  /* 0x00200c0001d77983 */ /* 0x000ea20000300800 */
[----:B------:R-:W-:-:S03]  /*1f070*/  IMAD.MOV.U32 R104, RZ, RZ, R186 ;  /* 0x000000ffff687224 */ /* 0x000fc600078e00ba */
[----:B------:R-:W3:Y:S01]  /*1f080*/  LDL.LU R184, [R1+0x2008] ;  /* 0x0020080001b87983 */ /* 0x000ee20000300800 */
[----:B------:R-:W-:Y:S01]  /*1f090*/  IMAD.MOV.U32 R105, RZ, RZ, R187 ;  /* 0x000000ffff697224 */ /* 0x000fe200078e00bb */
[----:B------:R-:W-:Y:S02]  /*1f0a0*/  MOV R106, R176 ;  /* 0x000000b0006a7202 */ /* 0x000fe40000000f00 */
[----:B------:R-:W3:Y:S01]  /*1f0b0*/  LDL.LU R185, [R1+0x2004] ;  /* 0x0020040001b97983 */ /* 0x000ee20000300800 */
[----:B------:R-:W-:-:S03]  /*1f0c0*/  IMAD.MOV.U32 R107, RZ, RZ, R177 ;  /* 0x000000ffff6b7224 */ /* 0x000fc600078e00b1 */
[----:B------:R-:W3:Y:S01]  /*1f0d0*/  LDL.LU R186, [R1+0x2000] ;  /* 0x0020000001ba7983 */ /* 0x000ee20000300800 */
[----:B------:R-:W-:-:S03]  /*1f0e0*/  MOV R148, R178 ;  /* 0x000000b200947202 */ /* 0x000fc60000000f00 */
[----:B------:R-:W3:Y:S01]  /*1f0f0*/  LDL.LU R187, [R1+0x1ffc] ;  /* 0x001ffc0001bb7983 */ /* 0x000ee20000300800 */
[----:B------:R-:W-:-:S03]  /*1f100*/  IMAD.MOV.U32 R149, RZ, RZ, R179 ;  /* 0x000000ffff957224 */ /* 0x000fc600078e00b3 */
[----:B------:R-:W4:Y:S01]  /*1f110*/  LDL.LU R176, [R1+0x1ff8] ;  /* 0x001ff80001b07983 */ /* 0x000f220000300800 */
[----:B------:R-:W-:-:S03]  /*1f120*/  IMAD.MOV.U32 R150, RZ, RZ, R164 ;  /* 0x000000ffff967224 */ /* 0x000fc600078e00a4 */
[----:B------:R-:W4:Y:S01]  /*1f130*/  LDL.LU R177, [R1+0x1ff4] ;  /* 0x001ff40001b17983 */ /* 0x000f220000300800 */
[----:B------:R-:W-:-:S03]  /*1f140*/  MOV R151, R165 ;  /* 0x000000a500977202 */ /* 0x000fc60000000f00 */
[----:B------:R-:W4:Y:S01]  /*1f150*/  LDL.LU R178, [R1+0x1ff0] ;  /* 0x001ff00001b27983 */ /* 0x000f220000300800 */
[----:B------:R-:W-:-:S03]  /*1f160*/  IMAD.MOV.U32 R152, RZ, RZ, R166 ;  /* 0x000000ffff987224 */ /* 0x000fc600078e00a6 */
[----:B------:R-:W4:Y:S01]  /*1f170*/  LDL.LU R179, [R1+0x1fec] ;  /* 0x001fec0001b37983 */ /* 0x000f220000300800 */
[----:B------:R-:W-:-:S03]  /*1f180*/  IMAD.MOV.U32 R153, RZ, RZ, R167 ;  /* 0x000000ffff997224 */ /* 0x000fc600078e00a7 */
[----:B------:R-:W5:Y:S01]  /*1f190*/  LDL.LU R164, [R1+0x1fe8] ;  /* 0x001fe80001a47983 */ /* 0x000f620000300800 */
[----:B------:R-:W-:Y:S01]  /*1f1a0*/  IMAD.MOV.U32 R135, RZ, RZ, R52 ;  /* 0x000000ffff877224 */ /* 0x000fe200078e0034 */
[----:B------:R-:W-:Y:S02]  /*1f1b0*/  MOV R133, R54 ;  /* 0x0000003600857202 */ /* 0x000fe40000000f00 */
[----:B------:R-:W5:Y:S01]  /*1f1c0*/  LDL.LU R165, [R1+0x1fe4] ;  /* 0x001fe40001a57983 */ /* 0x000f620000300800 */
[----:B------:R-:W-:Y:S01]  /*1f1d0*/  IMAD.MOV.U32 R134, RZ, RZ, R53 ;  /* 0x000000ffff867224 */ /* 0x000fe200078e0035 */
[----:B------:R-:W-:Y:S01]  /*1f1e0*/  MOV R154, R172 ;  /* 0x000000ac009a7202 */ /* 0x000fe20000000f00 */
[----:B------:R-:W-:Y:S01]  /*1f1f0*/  IMAD.MOV.U32 R132, RZ, RZ, R55 ;  /* 0x000000ffff847224 */ /* 0x000fe200078e0037 */
[----:B------:R-:W5:Y:S01]  /*1f200*/  LDL.LU R166, [R1+0x1fe0] ;  /* 0x001fe00001a67983 */ /* 0x000f620000300800 */
[----:B------:R-:W-:Y:S01]  /*1f210*/  HMMA.1688.F32.TF32 R52, R240, R6, R160 ;  /* 0x00000006f034723c */ /* 0x000fe200000810a0 */
[----:B------:R-:W-:-:S02]  /*1f220*/  IMAD.MOV.U32 R155, RZ, RZ, R173 ;  /* 0x000000ffff9b7224 */ /* 0x000fc400078e00ad */
[----:B------:R-:W5:Y:S04]  /*1f230*/  LDL.LU R167, [R1+0x1fdc] ;  /* 0x001fdc0001a77983 */ /* 0x000f680000300800 */
[----:B------:R-:W2:Y:S01]  /*1f240*/  LDL.LU R172, [R1+0x1fd8] ;  /* 0x001fd80001ac7983 */ /* 0x000ea20000300800 */
[----:B------:R-:W-:Y:S01]  /*1f250*/  IMAD.MOV.U32 R160, RZ, RZ, R174 ;  /* 0x000000ffffa07224 */ /* 0x000fe200078e00ae */
[----:B------:R-:W-:Y:S02]  /*1f260*/  MOV R161, R175 ;  /* 0x000000af00a17202 */ /* 0x000fe40000000f00 */
[----:B------:R-:W2:Y:S04]  /*1f270*/  LDL.LU R173, [R1+0x1fd4] ;  /* 0x001fd40001ad7983 */ /* 0x000ea80000300800 */
[----:B------:R-:W2:Y:S04]  /*1f280*/  LDL.LU R174, [R1+0x1fd0] ;  /* 0x001fd00001ae7983 */ /* 0x000ea80000300800 */
[----:B------:R-:W2:Y:S01]  /*1f290*/  LDL.LU R175, [R1+0x1fcc] ;  /* 0x001fcc0001af7983 */ /* 0x000ea20000300800 */
[----:B------:R-:W-:-:S03]  /*1f2a0*/  IMAD.MOV.U32 R162, RZ, RZ, R2 ;  /* 0x000000ffffa27224 */ /* 0x000fc600078e0002 */
[----:B------:R-:W3:Y:S01]  /*1f2b0*/  LDL.LU R2, [R1+0x1fc8] ;  /* 0x001fc80001027983 */ /* 0x000ee20000300800 */
[----:B------:R-:W-:Y:S01]  /*1f2c0*/  IMAD.MOV.U32 R40, RZ, RZ, R32 ;  /* 0x000000ffff287224 */ /* 0x000fe200078e0020 */
[----:B------:R-:W-:Y:S01]  /*1f2d0*/  MOV R45, R33 ;  /* 0x00000021002d7202 */ /* 0x000fe20000000f00 */
[----:B------:R-:W-:Y:S01]  /*1f2e0*/  IMAD.MOV.U32 R44, RZ, RZ, R34 ;  /* 0x000000ffff2c7224 */ /* 0x000fe200078e0022 */
[----:B------:R-:W-:Y:S01]  /*1f2f0*/  LDS R32, [R0+0x14700] ;  /* 0x0147000000207984 */ /* 0x000fe20000000800 */
[----:B------:R-:W-:-:S03]  /*1f300*/  IMAD.MOV.U32 R49, RZ, RZ, R35 ;  /* 0x000000ffff317224 */ /* 0x000fc600078e0023 */
        /* <DEDUP_REMOVED lines=9> */
[----:B------:R-:W-:Y:S04]  /*1f3a0*/  LDS R56, [R0+0x18000] ;  /* 0x0180000000387984 */ /* 0x000fe80000000800 */
[----:B------:R-:W-:Y:S04]  /*1f3b0*/  LDS R58, [R0+0x1a000] ;  /* 0x01a00000003a7984 */ /* 0x000fe80000000800 */
        /* <DEDUP_REMOVED lines=8> */
[----:B------:R-:W-:-:S02]  /*1f440*/  IMAD.MOV.U32 R139, RZ, RZ, R52 ;  /* 0x000000ffff8b7224 */ /* 0x000fc400078e0034 */
[----:B------:R-:W-:Y:S01]  /*1f450*/  IMAD.MOV.U32 R137, RZ, RZ, R54 ;  /* 0x000000ffff897224 */ /* 0x000fe200078e0036 */
[----:B------:R-:W-:Y:S01]  /*1f460*/  LDS R52, [R0+0x18100] ;  /* 0x0181000000347984 */ /* 0x000fe20000000800 */
[----:B------:R-:W-:-:S03]  /*1f470*/  IMAD.MOV.U32 R136, RZ, RZ, R55 ;  /* 0x000000ffff887224 */ /* 0x000fc600078e0037 */
[----:B------:R-:W-:Y:S04]  /*1f480*/  LDS R54, [R0+0x1a100] ;  /* 0x01a1000000367984 */ /* 0x000fe80000000800 */
[----:B------:R-:W-:Y:S01]  /*1f490*/  LDS R55, [R3+0x1a100] ;  /* 0x01a1000003377984 */ /* 0x000fe20000000800 */
[----:B------:R-:W-:Y:S01]  /*1f4a0*/  IMAD.MOV.U32 R163, RZ, RZ, R252 ;  /* 0x000000ffffa37224 */ /* 0x000fe200078e00fc */
[----:B-----5:R-:W-:Y:S08]  /*1f4b0*/  HMMA.1688.F32.TF32 R240, R240, R226, R164 ;  /* 0x000000e2f0f0723c */ /* 0x020ff000000810a4 */
[C---:B--2---:R-:W-:Y:S01]  /*1f4c0*/  HMMA.1688.F32.TF32 R236, R32.reuse, R22, R172 ;  /* 0x0000001620ec723c */ /* 0x044fe200000810ac */
[----:B------:R-:W-:Y:S01]  /*1f4d0*/  IMAD.MOV.U32 R166, RZ, RZ, R209 ;  /* 0x000000ffffa67224 */ /* 0x000fe200078e00d1 */
[----:B------:R-:W-:Y:S11]  /*1f4e0*/  MOV R167, R208 ;  /* 0x000000d000a77202 */ /* 0x000ff60000000f00 */
[----:B------:R-:W-:Y:S02]  /*1f4f0*/  @!UPT UIADD3 URZ, URZ, URZ, URZ ;  /* 0x0000003f3f3ff290 */ /* 0x000fe4000fffe03f */
[----:B------:R-:W-:Y:S01]  /*1f500*/  STL [R1+0x1f08], R240 ;  /* 0x001f08f001007387 */ /* 0x000fe20000100800 */
[C---:B------:R-:W-:Y:S03]  /*1f510*/  HMMA.1688.F32.TF32 R208, R32.reuse, R210, R212 ;  /* 0x000000d220d0723c */ /* 0x040fe600000810d4 */
[----:B------:R-:W-:Y:S04]  /*1f520*/  STL [R1+0x1f04], R241 ;  /* 0x001f04f101007387 */ /* 0x000fe80000100800 */
[----:B------:R-:W-:Y:S01]  /*1f530*/  STL [R1+0x1f00], R242 ;  /* 0x001f00f201007387 */ /* 0x000fe20000100800 */
[C---:B------:R-:W-:Y:S03]  /*1f540*/  HMMA.1688.F32.TF32 R212, R32.reuse, R14, R216 ;  /* 0x0000000e20d4723c */ /* 0x040fe600000810d8 */
[----:B------:R-:W-:Y:S04]  /*1f550*/  STL [R1+0x1efc], R243 ;  /* 0x001efcf301007387 */ /* 0x000fe80000100800 */
[----:B------:R1:W-:Y:S01]  /*1f560*/  STL [R1+0x1f18], R236 ;  /* 0x001f18ec01007387 */ /* 0x0003e20000100800 */
[----:B------:R-:W-:Y:S03]  /*1f570*/  HMMA.1688.F32.TF32 R216, R32, R10, R220 ;  /* 0x0000000a20d8723c */ /* 0x000fe600000810dc */
[----:B------:R2:W-:Y:S01]  /*1f580*/  STL [R1+0x1f14], R237 ;  /* 0x001f14ed01007387 */ /* 0x0005e20000100800 */
[----:B------:R-:W-:Y:S01]  /*1f590*/  MOV R174, R25 ;  /* 0x0000001900ae7202 */ /* 0x000fe20000000f00 */
[----:B------:R-:W-:Y:S01]  /*1f5a0*/  IMAD.MOV.U32 R175, RZ, RZ, R24 ;  /* 0x000000ffffaf7224 */ /* 0x000fe200078e0018 */
[----:B-1----:R-:W-:-:S02]  /*1f5b0*/  MOV R236, R9 ;  /* 0x0000000900ec7202 */ /* 0x002fc40000000f00 */
[----:B----4-:R-:W-:Y:S01]  /*1f5c0*/  HMMA.1688.F32.TF32 R200, R32, R26, R176 ;  /* 0x0000001a20c8723c */ /* 0x010fe200000810b0 */
[----:B---3--:R-:W1:Y:S01]  /*1f5d0*/  LDSM.16.M88.4 R24, [R2+0x44080] ;  /* 0x044080000218783b */ /* 0x008e620000000200 */
[----:B--2---:R-:W-:-:S03]  /*1f5e0*/  IMAD.MOV.U32 R237, RZ, RZ, R8 ;  /* 0x000000ffffed7224 */ /* 0x004fc600078e0008 */
[----:B------:R-:W2:Y:S01]  /*1f5f0*/  LDSM.16.M88.4 R8, [R2+0x40080] ;  /* 0x040080000208783b */ /* 0x000ea20000000200 */
[----:B------:R-:W-:Y:S01]  /*1f600*/  IMAD.MOV.U32 R240, RZ, RZ, R21 ;  /* 0x000000fffff07224 */ /* 0x000fe200078e0015 */
[----:B------:R-:W-:Y:S01]  /*1f610*/  MOV R241, R20 ;  /* 0x0000001400f17202 */ /* 0x000fe20000000f00 */
[----:B------:R-:W-:Y:S01]  /*1f620*/  HMMA.1688.F32.TF32 R220, R32, R6, R16 ;  /* 0x0000000620dc723c */ /* 0x000fe20000081010 */
[----:B------:R-:W3:Y:S01]  /*1f630*/  LDSM.16.M88.4 R20, [R2+0x45080] ;  /* 0x045080000214783b */ /* 0x000ee20000000200 */
[----:B------:R-:W-:Y:S01]  /*1f640*/  IMAD.MOV.U32 R242, RZ, RZ, R13 ;  /* 0x000000fffff27224 */ /* 0x000fe200078e000d */
[----:B------:R-:W-:Y:S01]  /*1f650*/  MOV R164, R225 ;  /* 0x000000e100a47202 */ /* 0x000fe20000000f00 */
[----:B------:R-:W-:Y:S01]  /*1f660*/  IMAD.MOV.U32 R243, RZ, RZ, R12 ;  /* 0x000000fffff37224 */ /* 0x000fe200078e000c */
[----:B------:R-:W4:Y:S01]  /*1f670*/  LDSM.16.M88.4 R16, [R2+0x46080] ;  /* 0x046080000210783b */ /* 0x000f220000000200 */
[----:B------:R-:W-:-:S03]  /*1f680*/  IMAD.MOV.U32 R165, RZ, RZ, R224 ;  /* 0x000000ffffa57224 */ /* 0x000fc600078e00e0 */
[----:B------:R5:W-:Y:S01]  /*1f690*/  STL [R1+0x1f10], R238 ;  /* 0x001f10ee01007387 */ /* 0x000be20000100800 */
[----:B------:R-:W-:Y:S01]  /*1f6a0*/  IMAD.MOV.U32 R172, RZ, RZ, R29 ;  /* 0x000000ffffac7224 */ /* 0x000fe200078e001d */
[C---:B------:R-:W-:Y:S01]  /*1f6b0*/  HMMA.1688.F32.TF32 R204, R32.reuse, R30, R184 ;  /* 0x0000001e20cc723c */ /* 0x040fe200000810b8 */
[----:B------:R-:W-:Y:S01]  /*1f6c0*/  IMAD.MOV.U32 R173, RZ, RZ, R28 ;  /* 0x000000ffffad7224 */ /* 0x000fe200078e001c */
[----:B------:R5:W-:Y:S04]  /*1f6d0*/  STL [R1+0x1f0c], R239 ;  /* 0x001f0cef01007387 */ /* 0x000be80000100800 */
[----:B------:R-:W4:Y:S01]  /*1f6e0*/  LDSM.16.M88.4 R12, [R2+0x47080] ;  /* 0x04708000020c783b */ /* 0x000f220000000200 */
[----:B-----5:R-:W-:Y:S01]  /*1f6f0*/  IMAD.MOV.U32 R238, RZ, RZ, R5 ;  /* 0x000000ffffee7224 */ /* 0x020fe200078e0005 */
[----:B------:R-:W-:Y:S02]  /*1f700*/  HMMA.1688.F32.TF32 R224, R32, R226, R228 ;  /* 0x000000e220e0723c */ /* 0x000fe400000810e4 */
[----:B------:R-:W-:Y:S01]  /*1f710*/  LDSM.16.M88.4 R32, [R2+0x42080] ;  /* 0x042080000220783b */ /* 0x000fe20000000200 */
[----:B------:R-:W-:-:S03]  /*1f720*/  MOV R239, R4 ;  /* 0x0000000400ef7202 */ /* 0x000fc60000000f00 */
[----:B------:R-:W5:Y:S04]  /*1f730*/  LDSM.16.M88.4 R4, [R2+0x41080] ;  /* 0x041080000204783b */ /* 0x000f680000000200 */
[----:B------:R-:W5:Y:S01]  /*1f740*/  LDSM.16.M88.4 R28, [R2+0x43080] ;  /* 0x04308000021c783b */ /* 0x000f620000000200 */
[C---:B-1----:R-:W-:Y:S03]  /*1f750*/  HMMA.1688.F32.TF32 R160, R56.reuse, R24, R160 ;  /* 0x0000001838a0723c */ /* 0x042fe600000810a0 */
[----:B------:R-:W-:Y:S04]  /*1f760*/  STL [R1+0x1f24], R200 ;  /* 0x001f24c801007387 */ /* 0x000fe80000100800 */
[----:B------:R-:W-:Y:S01]  /*1f770*/  LDS R228, [R0+0x18700] ;  /* 0x0187000000e47984 */ /* 0x000fe20000000800 */
[C---:B--2---:R-:W-:Y:S08]  /*1f780*/  HMMA.1688.F32.TF32 R184, R56.reuse, R8, R236 ;  /* 0x0000000838b8723c */ /* 0x044ff000000810ec */
[C---:B---3--:R-:W-:Y:S01]  /*1f790*/  HMMA.1688.F32.TF32 R152, R56.reuse, R20, R152 ;  /* 0x000000143898723c */ /* 0x048fe20000081098 */
[----:B------:R-:W-:Y:S07]  /*1f7a0*/  STL [R1+0x1f20], R201 ;  /* 0x001f20c901007387 */ /* 0x000fee0000100800 */
[C---:B----4-:R-:W-:Y:S01]  /*1f7b0*/  HMMA.1688.F32.TF32 R148, R56.reuse, R16, R148 ;  /* 0x000000103894723c */ /* 0x050fe20000081094 */
[----:B------:R-:W-:Y:S04]  /*1f7c0*/  STL [R1+0x1f1c], R202 ;  /* 0x001f1cca01007387 */ /* 0x000fe80000100800 */
[----:B------:R-:W-:Y:S03]  /*1f7d0*/  LDS R230, [R0+0x1a700] ;  /* 0x01a7000000e67984 */ /* 0x000fe60000000800 */
[C---:B------:R-:W-:Y:S01]  /*1f7e0*/  HMMA.1688.F32.TF32 R140, R56.reuse, R12, R140 ;  /* 0x0000000c388c723c */ /* 0x040fe2000008108c */
[----:B------:R-:W-:Y:S04]  /*1f7f0*/  STL [R1+0x1ef8], R203 ;  /* 0x001ef8cb01007387 */ /* 0x000fe80000100800 */
[----:B------:R-:W-:Y:S03]  /*1f800*/  LDS R229, [R3+0x18700] ;  /* 0x0187000003e57984 */ /* 0x000fe60000000800 */
[C---:B-----5:R-:W-:Y:S01]  /*1f810*/  HMMA.1688.F32.TF32 R176, R56.reuse, R4, R240 ;  /* 0x0000000438b0723c */ /* 0x060fe200000810f0 */
[----:B------:R-:W-:Y:S04]  /*1f820*/  STL [R1+0x1ecc], R26 ;  /* 0x001ecc1a01007387 */ /* 0x000fe80000100800 */
[----:B------:R-:W-:Y:S03]  /*1f830*/  LDS R231, [R3+0x1a700] ;  /* 0x01a7000003e77984 */ /* 0x000fe60000000800 */
[C---:B------:R-:W-:Y:S01]  /*1f840*/  HMMA.1688.F32.TF32 R172, R56.reuse, R32, R172 ;  /* 0x0000002038ac723c */ /* 0x040fe200000810ac */
[----:B------:R-:W-:Y:S07]  /*1f850*/  STL [R1+0x1ec8], R27 ;  /* 0x001ec81b01007387 */ /* 0x000fee0000100800 */
[----:B------:R-:W-:Y:S01]  /*1f860*/  HMMA.1688.F32.TF32 R164, R56, R28, R164 ;  /* 0x0000001c38a4723c */ /* 0x000fe200000810a4 */
[----:B------:R-:W-:Y:S07]  /*1f870*/  STL [R1+0x1ec4], R22 ;  /* 0x001ec41601007387 */ /* 0x000fee0000100800 */
[C---:B------:R-:W-:Y:S01]  /*1f880*/  HMMA.1688.F32.TF32 R104, R52.reuse, R8, R104 ;  /* 0x000000083468723c */ /* 0x040fe20000081068 */
[----:B------:R-:W-:Y:S07]  /*1f890*/  STL [R1+0x1ec0], R23 ;  /* 0x001ec01701007387 */ /* 0x000fee0000100800 */
[----:B------:R-:W-:Y:S01]  /*1f8a0*/  HMMA.1688.F32.TF32 R56, R52, R4, R100 ;  /* 0x000000043438723c */ /* 0x000fe20000081064 */
[----:B------:R-:W-:Y:S04]  /*1f8b0*/  STL [R1+0x1ebc], R18 ;  /* 0x001ebc1201007387 */ /* 0x000fe80000100800 */
[----:B------:R-:W-:Y:S04]  /*1f8c0*/  STL [R1+0x1eb8], R19 ;  /* 0x001eb81301007387 */ /* 0x000fe80000100800 */
[----:B------:R1:W-:Y:S04]  /*1f8d0*/  STL [R1+0x1ed4], R14 ;  /* 0x001ed40e01007387 */ /* 0x0003e80000100800 */
[----:B------:R2:W-:Y:S04]  /*1f8e0*/  STL [R1+0x1ed0], R15 ;  /* 0x001ed00f01007387 */ /* 0x0005e80000100800 */
[----:B------:R-:W-:Y:S04]  /*1f8f0*/  STL.64 [R1+0xd0], R184 ;  /* 0x0000d0b801007387 */ /* 0x000fe80000100a00 */
[----:B------:R-:W-:Y:S04]  /*1f900*/  STL.64 [R1+0xd8], R186 ;  /* 0x0000d8ba01007387 */ /* 0x000fe80000100a00 */
[----:B------:R-:W-:Y:S04]  /*1f910*/  STL.64 [R1+0x90], R160 ;  /* 0x000090a001007387 */ /* 0x000fe80000100a00 */
[----:B------:R-:W-:Y:S04]  /*1f920*/  STL.64 [R1+0x98], R162 ;  /* 0x000098a201007387 */ /* 0x000fe80000100a00 */
[----:B------:R-:W-:Y:S04]  /*1f930*/  STL.64 [R1+0x80], R152 ;  /* 0x0000809801007387 */ /* 0x000fe80000100a00 */
[----:B------:R-:W-:Y:S04]  /*1f940*/  STL.64 [R1+0x88], R154 ;  /* 0x0000889a01007387 */ /* 0x000fe80000100a00 */
[----:B------:R-:W-:Y:S04]  /*1f950*/  STL.64 [R1+0x70], R148 ;  /* 0x0000709401007387 */ /* 0x000fe80000100a00 */
[----:B------:R-:W-:Y:S04]  /*1f960*/  STL.64 [R1+0x78], R150 ;  /* 0x0000789601007387 */ /* 0x000fe80000100a00 */
[----:B------:R3:W-:Y:S01]  /*1f970*/  STL.64 [R1+0x60], R140 ;  /* 0x0000608c01007387 */ /* 0x0007e20000100a00 */
[----:B-1----:R-:W-:-:S03]  /*1f980*/  IMAD.MOV.U32 R14, RZ, RZ, R58 ;  /* 0x000000ffff0e7224 */ /* 0x002fc600078e003a */
[----:B------:R1:W-:Y:S01]  /*1f990*/  STL.64 [R1+0x68], R142 ;  /* 0x0000688e01007387 */ /* 0x0003e20000100a00 */
[----:B--2---:R-:W-:-:S03]  /*1f9a0*/  IMAD.MOV.U32 R15, RZ, RZ, R59 ;  /* 0x000000ffff0f7224 */ /* 0x004fc600078e003b */
[----:B------:R-:W-:Y:S04]  /*1f9b0*/  STL.64 [R1+0x50], R104 ;  /* 0x0000506801007387 */ /* 0x000fe80000100a00 */
[----:B------:R-:W-:Y:S04]  /*1f9c0*/  STL.64 [R1+0x58], R106 ;  /* 0x0000586a01007387 */ /* 0x000fe80000100a00 */
[----:B------:R2:W-:Y:S01]  /*1f9d0*/  STL.64 [R1+0x40], R56 ;  /* 0x0000403801007387 */ /* 0x0005e20000100a00 */
[----:B---3--:R-:W-:Y:S01]  /*1f9e0*/  MOV R140, R40 ;  /* 0x00000028008c7202 */ /* 0x008fe20000000f00 */
[----:B------:R-:W-:Y:S01]  /*1f9f0*/  IMAD.MOV.U32 R141, RZ, RZ, R45 ;  /* 0x000000ffff8d7224 */ /* 0x000fe200078e002d */
[----:B-1----:R-:W-:Y:S01]  /*1fa00*/  MOV R143, R49 ;  /* 0x00000031008f7202 */ /* 0x002fe20000000f00 */
[----:B------:R-:W-:Y:S01]  /*1fa10*/  IMAD.MOV.U32 R142, RZ, RZ, R44 ;  /* 0x000000ffff8e7224 */ /* 0x000fe200078e002c */
[----:B------:R-:W-:Y:S01]  /*1fa20*/  MOV R238, R173 ;  /* 0x000000ad00ee7202 */ /* 0x000fe20000000f00 */
[----:B------:R-:W-:-:S02]  /*1fa30*/  IMAD.MOV.U32 R163, RZ, RZ, R48 ;  /* 0x000000ffffa37224 */ /* 0x000fc400078e0030 */
[----:B------:R-:W-:Y:S01]  /*1fa40*/  IMAD.MOV.U32 R237, RZ, RZ, R172 ;  /* 0x000000ffffed7224 */ /* 0x000fe200078e00ac */
[----:B------:R-:W-:Y:S01]  /*1fa50*/  MOV R200, R164 ;  /* 0x000000a400c87202 */ /* 0x000fe20000000f00 */
[----:B------:R-:W-:Y:S02]  /*1fa60*/  IMAD.MOV.U32 R239, RZ, RZ, R174 ;  /* 0x000000ffffef7224 */ /* 0x000fe400078e00ae */
[----:B------:R-:W-:Y:S01]  /*1fa70*/  IMAD.MOV.U32 R240, RZ, RZ, R175 ;  /* 0x000000fffff07224 */ /* 0x000fe200078e00af */
[----:B--2---:R-:W-:Y:S01]  /*1fa80*/  HMMA.1688.F32.TF32 R56, R52, R32, R248 ;  /* 0x000000203438723c */ /* 0x004fe200000810f8 */
[----:B------:R-:W-:Y:S01]  /*1fa90*/  IMAD.MOV.U32 R201, RZ, RZ, R165 ;  /* 0x000000ffffc97224 */ /* 0x000fe200078e00a5 */
[----:B------:R-:W-:Y:S01]  /*1faa0*/  MOV R236, R167 ;  /* 0x000000a700ec7202 */ /* 0x000fe20000000f00 */
[----:B------:R-:W-:Y:S01]  /*1fab0*/  IMAD.MOV.U32 R202, RZ, RZ, R166 ;  /* 0x000000ffffca7224 */ /* 0x000fe200078e00a6 */
[----:B------:R-:W-:Y:S01]  /*1fac0*/  MOV R152, R41 ;  /* 0x0000002900987202 */ /* 0x000fe20000000f00 */
[----:B------:R-:W-:-:S03]  /*1fad0*/  IMAD.MOV.U32 R153, RZ, RZ, R42 ;  /* 0x000000ffff997224 */ /* 0x000fc600078e002a */
[C---:B------:R-:W-:Y:S01]  /*1fae0*/  HMMA.1688.F32.TF32 R36, R52.reuse, R24, R36 ;  /* 0x000000183424723c */ /* 0x040fe20000081024 */
[----:B------:R-:W-:Y:S01]  /*1faf0*/  IMAD.MOV.U32 R154, RZ, RZ, R43 ;  /* 0x000000ffff9a7224 */ /* 0x000fe200078e002b */
[----:B------:R-:W-:Y:S01]  /*1fb00*/  MOV R155, R46 ;  /* 0x0000002e009b7202 */ /* 0x000fe20000000f00 */
[----:B------:R-:W-:Y:S01]  /*1fb10*/  IMAD.MOV.U32 R148, RZ, RZ, R47 ;  /* 0x000000ffff947224 */ /* 0x000fe200078e002f */
[----:B------:R-:W-:Y:S01]  /*1fb20*/  MOV R150, R51 ;  /* 0x0000003300967202 */ /* 0x000fe20000000f00 */
[----:B------:R-:W-:Y:S01]  /*1fb30*/  IMAD.MOV.U32 R149, RZ, RZ, R50 ;  /* 0x000000ffff957224 */ /* 0x000fe200078e0032 */
[----:B------:R-:W-:Y:S04]  /*1fb40*/  LDS R104, [R0+0x18200] ;  /* 0x0182000000687984 */ /* 0x000fe80000000800 */
[----:B------:R-:W-:Y:S04]  /*1fb50*/  LDS R106, [R0+0x1a200] ;  /* 0x01a20000006a7984 */ /* 0x000fe80000000800 */
[----:B------:R-:W-:Y:S02]  /*1fb60*/  LDS R105, [R3+0x18200] ;  /* 0x0182000003697984 */ /* 0x000fe40000000800 */
[----:B------:R-:W-:Y:S01]  /*1fb70*/  MOV R18, R56 ;  /* 0x0000003800127202 */ /* 0x000fe20000000f00 */
[----:B------:R-:W-:Y:S01]  /*1fb80*/  IMAD.MOV.U32 R19, RZ, RZ, R57 ;  /* 0x000000ffff137224 */ /* 0x000fe200078e0039 */
[----:B------:R-:W-:Y:S01]  /*1fb90*/  MOV R2, R59 ;  /* 0x0000003b00027202 */ /* 0x000fe20000000f00 */
[----:B------:R-:W-:Y:S01]  /*1fba0*/  IMAD.MOV.U32 R252, RZ, RZ, R58 ;  /* 0x000000fffffc7224 */ /* 0x000fe200078e003a */
[----:B------:R-:W1:Y:S01]  /*1fbb0*/  LDS R107, [R3+0x1a200] ;  /* 0x01a20000036b7984 */ /* 0x000e620000000800 */
[----:B------:R-:W-:Y:S03]  /*1fbc0*/  HMMA.1688.F32.TF32 R56, R52, R28, R244 ;  /* 0x0000001c3438723c */ /* 0x000fe600000810f4 */
[----:B------:R-:W-:Y:S04]  /*1fbd0*/  STL [R1+0x1edc], R15 ;  /* 0x001edc0f01007387 */ /* 0x000fe80000100800 */
[----:B------:R-:W-:Y:S04]  /*1fbe0*/  STL [R1+0x1ed8], R14 ;  /* 0x001ed80e01007387 */ /* 0x000fe80000100800 */
[----:B------:R-:W-:Y:S04]  /*1fbf0*/  STL [R1+0x1eec], R2 ;  /* 0x001eec0201007387 */ /* 0x000fe80000100800 */
[----:B------:R-:W-:Y:S04]  /*1fc00*/  STL [R1+0x1ee8], R252 ;  /* 0x001ee8fc01007387 */ /* 0x000fe80000100800 */
[----:B------:R2:W-:Y:S01]  /*1fc10*/  STL [R1+0x1ee4], R19 ;  /* 0x001ee41301007387 */ /* 0x0005e20000100800 */
[----:B------:R-:W-:Y:S01]  /*1fc20*/  IMAD.MOV.U32 R203, RZ, RZ, R179 ;  /* 0x000000ffffcb7224 */ /* 0x000fe200078e00b3 */
[----:B------:R-:W-:Y:S01]  /*1fc30*/  MOV R243, R178 ;  /* 0x000000b200f37202 */ /* 0x000fe20000000f00 */
[----:B------:R-:W-:Y:S01]  /*1fc40*/  IMAD.MOV.U32 R242, RZ, RZ, R177 ;  /* 0x000000fffff27224 */ /* 0x000fe200078e00b1 */
[----:B------:R-:W-:Y:S01]  /*1fc50*/  LDS R100, [R0+0x18300] ;  /* 0x0183000000647984 */ /* 0x000fe20000000800 */
[----:B------:R-:W-:-:S02]  /*1fc60*/  IMAD.MOV.U32 R27, RZ, RZ, R57 ;  /* 0x000000ffff1b7224 */ /* 0x000fc400078e0039 */
[----:B------:R-:W-:Y:S01]  /*1fc70*/  IMAD.MOV.U32 R26, RZ, RZ, R56 ;  /* 0x000000ffff1a7224 */ /* 0x000fe200078e0038 */
[----:B------:R3:W-:Y:S04]  /*1fc80*/  STL [R1+0x1ee0], R18 ;  /* 0x001ee01201007387 */ /* 0x0007e80000100800 */
[----:B------:R4:W-:Y:S04]  /*1fc90*/  STL [R1+0x1ef4], R27 ;  /* 0x001ef41b01007387 */ /* 0x0009e80000100800 */
[----:B------:R5:W-:Y:S04]  /*1fca0*/  STL [R1+0x1ef0], R26 ;  /* 0x001ef01a01007387 */ /* 0x000be80000100800 */
[----:B------:R-:W2:Y:S04]  /*1fcb0*/  LDL.LU R40, [R1+0x1fc4] ;  /* 0x001fc40001287983 */ /* 0x000ea80000300800 */
[----:B------:R-:W3:Y:S04]  /*1fcc0*/  LDL.LU R45, [R1+0x1fc0] ;  /* 0x001fc000012d7983 */ /* 0x000ee80000300800 */
        /* <DEDUP_REMOVED lines=10> */
[----:B------:R-:W-:-:S03]  /*1fd70*/  IMAD.MOV.U32 R241, RZ, RZ, R176 ;  /* 0x000000fffff17224 */ /* 0x000fc600078e00b0 */
[----:B------:R-:W-:Y:S04]  /*1fd80*/  LDS R102, [R0+0x1a300] ;  /* 0x01a3000000667984 */ /* 0x000fe80000000800 */
[----:B------:R-:W-:Y:S04]  /*1fd90*/  LDS R101, [R3+0x18300] ;  /* 0x0183000003657984 */ /* 0x000fe80000000800 */
[----:B------:R-:W1:Y:S01]  /*1fda0*/  LDS R103, [R3+0x1a300] ;  /* 0x01a3000003677984 */ /* 0x000e620000000800 */
[----:B--2---:R-:W-:Y:S02]  /*1fdb0*/  IMAD.MOV.U32 R167, RZ, RZ, R40 ;  /* 0x000000ffffa77224 */ /* 0x004fe400078e0028 */
[----:B---3--:R-:W-:Y:S01]  /*1fdc0*/  IMAD.MOV.U32 R166, RZ, RZ, R45 ;  /* 0x000000ffffa67224 */ /* 0x008fe200078e002d */
[----:B----4-:R-:W-:Y:S01]  /*1fdd0*/  MOV R165, R44 ;  /* 0x0000002c00a57202 */ /* 0x010fe20000000f00 */
[----:B-----5:R-:W-:-:S02]  /*1fde0*/  IMAD.MOV.U32 R164, RZ, RZ, R49 ;  /* 0x000000ffffa47224 */ /* 0x020fc400078e0031 */
[----:B------:R-:W2:Y:S04]  /*1fdf0*/  LDL.LU R49, [R1+0x1fb0] ;  /* 0x001fb00001317983 */ /* 0x000ea80000300800 */
[----:B------:R-:W3:Y:S04]  /*1fe00*/  LDL.LU R44, [R1+0x1fac] ;  /* 0x001fac00012c7983 */ /* 0x000ee80000300800 */
[----:B------:R-:W3:Y:S04]  /*1fe10*/  LDL.LU R45, [R1+0x1fa8] ;  /* 0x001fa800012d7983 */ /* 0x000ee80000300800 */
[----:B------:R-:W4:Y:S04]  /*1fe20*/  LDL.LU R40, [R1+0x1fa4] ;  /* 0x001fa40001287983 */ /* 0x000f280000300800 */
[----:B------:R-:W4:Y:S04]  /*1fe30*/  LDL.LU R41, [R1+0x1fa0] ;  /* 0x001fa00001297983 */ /* 0x000f280000300800 */
[----:B------:R-:W4:Y:S04]  /*1fe40*/  LDL.LU R42, [R1+0x1f9c] ;  /* 0x001f9c00012a7983 */ /* 0x000f280000300800 */
[----:B------:R-:W4:Y:S04]  /*1fe50*/  LDL.LU R43, [R1+0x1f98] ;  /* 0x001f9800012b7983 */ /* 0x000f280000300800 */
[----:B------:R-:W3:Y:S04]  /*1fe60*/  LDL.LU R46, [R1+0x1f94] ;  /* 0x001f9400012e7983 */ /* 0x000ee80000300800 */
[----:B------:R-:W3:Y:S04]  /*1fe70*/  LDL.LU R47, [R1+0x1f90] ;  /* 0x001f9000012f7983 */ /* 0x000ee80000300800 */
[----:B------:R-:W2:Y:S04]  /*1fe80*/  LDL.LU R50, [R1+0x1f8c] ;  /* 0x001f8c0001327983 */ /* 0x000ea80000300800 */
[----:B------:R-:W2:Y:S04]  /*1fe90*/  LDL.LU R51, [R1+0x1f88] ;  /* 0x001f880001337983 */ /* 0x000ea80000300800 */
[----:B------:R-:W5:Y:S01]  /*1fea0*/  LDL.LU R151, [R1+0x1ec] ;  /* 0x0001ec0001977983 */ /* 0x000f620000300800 */
[----:B------:R-:W-:Y:S01]  /*1feb0*/  IMAD.MOV.U32 R19, RZ, RZ, R36 ;  /* 0x000000ffff137224 */ /* 0x000fe200078e0024 */
[----:B------:R-:W-:Y:S01]  /*1fec0*/  MOV R18, R37 ;  /* 0x0000002500127202 */ /* 0x000fe20000000f00 */
[----:B------:R-:W-:-:S02]  /*1fed0*/  IMAD.MOV.U32 R15, RZ, RZ, R38 ;  /* 0x000000ffff0f7224 */ /* 0x000fc400078e0026 */
[----:B------:R-:W-:Y:S01]  /*1fee0*/  IMAD.MOV.U32 R14, RZ, RZ, R39 ;  /* 0x000000ffff0e7224 */ /* 0x000fe200078e0027 */
[----:B------:R-:W-:Y:S01]  /*1fef0*/  MOV R187, R132 ;  /* 0x0000008400bb7202 */ /* 0x000fe20000000f00 */
[----:B------:R-:W-:Y:S02]  /*1ff00*/  IMAD.MOV.U32 R186, RZ, RZ, R133 ;  /* 0x000000ffffba7224 */ /* 0x000fe400078e0085 */
[----:B------:R-:W-:Y:S01]  /*1ff10*/  IMAD.MOV.U32 R132, RZ, RZ, R81 ;  /* 0x000000ffff847224 */ /* 0x000fe200078e0051 */
[----:B------:R-:W-:Y:S01]  /*1ff20*/  MOV R184, R135 ;  /* 0x0000008700b87202 */ /* 0x000fe20000000f00 */
[----:B------:R-:W-:Y:S01]  /*1ff30*/  IMAD.MOV.U32 R185, RZ, RZ, R134 ;  /* 0x000000ffffb97224 */ /* 0x000fe200078e0086 */
[----:B------:R-:W-:Y:S01]  /*1ff40*/  MOV R134, R83 ;  /* 0x0000005300867202 */ /* 0x000fe20000000f00 */
[----:B------:R-:W-:Y:S02]  /*1ff50*/  IMAD.MOV.U32 R133, RZ, RZ, R82 ;  /* 0x000000ffff857224 */ /* 0x000fe400078e0052 */
[----:B------:R-:W-:-:S02]  /*1ff60*/  IMAD.MOV.U32 R135, RZ, RZ, R76 ;  /* 0x000000ffff877224 */ /* 0x000fc400078e004c */
[----:B------:R-:W-:Y:S01]  /*1ff70*/  IMAD.MOV.U32 R179, RZ, RZ, R120 ;  /* 0x000000ffffb37224 */ /* 0x000fe200078e0078 */
        /* <DEDUP_REMOVED lines=8> */
[----:B------:R-:W-:-:S02]  /*20000*/  IMAD.MOV.U32 R23, RZ, RZ, R59 ;  /* 0x000000ffff177224 */ /* 0x000fc400078e003b */
[-C--:B-1----:R-:W-:Y:S08]  /*20010*/  HMMA.1688.F32.TF32 R56, R104, R20.reuse, R140 ;  /* 0x000000146838723c */ /* 0x082ff0000008108c */
[C---:B----4-:R-:W-:Y:S08]  /*20020*/  HMMA.1688.F32.TF32 R36, R52.reuse, R20, R40 ;  /* 0x000000143424723c */ /* 0x050ff00000081028 */
[C---:B---3--:R-:W-:Y:S08]  /*20030*/  HMMA.1688.F32.TF32 R248, R52.reuse, R16, R44 ;  /* 0x0000001034f8723c */ /* 0x048ff0000008102c */
[----:B--2---:R-:W-:Y:S08]  /*20040*/  HMMA.1688.F32.TF32 R244, R52, R12, R48 ;  /* 0x0000000c34f4723c */ /* 0x004ff00000081030 */
[----:B------:R-:W-:Y:S01]  /*20050*/  IMAD.MOV.U32 R27, RZ, RZ, R36 ;  /* 0x000000ffff1b7224 */ /* 0x000fe200078e0024 */
[----:B------:R-:W-:Y:S01]  /*20060*/  MOV R2, R38 ;  /* 0x0000002600027202 */ /* 0x000fe20000000f00 */
[----:B------:R-:W-:-:S02]  /*20070*/  IMAD.MOV.U32 R26, RZ, RZ, R37 ;  /* 0x000000ffff1a7224 */ /* 0x000fc400078e0025 */
[----:B------:R-:W-:Y:S02]  /*20080*/  IMAD.MOV.U32 R252, RZ, RZ, R39 ;  /* 0x000000fffffc7224 */ /* 0x000fe400078e0027 */
[C---:B------:R-:W-:Y:S08]  /*20090*/  HMMA.1688.F32.TF32 R36, R104.reuse, R8, R172 ;  /* 0x000000086824723c */ /* 0x040ff000000810ac */
[C---:B------:R-:W-:Y:S08]  /*200a0*/  HMMA.1688.F32.TF32 R40, R104.reuse, R4, R164 ;  /* 0x000000046828723c */ /* 0x040ff000000810a4 */
[C---:B------:R-:W-:Y:S08]  /*200b0*/  HMMA.1688.F32.TF32 R44, R104.reuse, R32, R160 ;  /* 0x00000020682c723c */ /* 0x040ff000000810a0 */
[C---:B------:R-:W-:Y:S08]  /*200c0*/  HMMA.1688.F32.TF32 R48, R104.reuse, R28, R152 ;  /* 0x0000001c6830723c */ /* 0x040ff00000081098 */
[----:B-----5:R-:W-:Y:S01]  /*200d0*/  HMMA.1688.F32.TF32 R52, R104, R24, R148 ;  /* 0x000000186834723c */ /* 0x020fe20000081094 */
[----:B------:R-:W-:Y:S04]  /*200e0*/  STL.64 [R1+0x1e50], R250 ;  /* 0x001e50fa01007387 */ /* 0x000fe80000100a00 */
[----:B------:R-:W-:Y:S04]  /*200f0*/  STL.64 [R1+0x1e48], R248 ;  /* 0x001e48f801007387 */ /* 0x000fe80000100a00 */
[----:B------:R1:W-:Y:S04]  /*20100*/  STL.64 [R1+0x1e60], R246 ;  /* 0x001e60f601007387 */ /* 0x0003e80000100a00 */
[----:B------:R2:W-:Y:S04]  /*20110*/  STL.64 [R1+0x1e58], R244 ;  /* 0x001e58f401007387 */ /* 0x0005e80000100a00 */
[----:B------:R-:W-:Y:S04]  /*20120*/  STL.64 [R1+0x1e70], R38 ;  /* 0x001e702601007387 */ /* 0x000fe80000100a00 */
[----:B------:R3:W-:Y:S04]  /*20130*/  STL.64 [R1+0x1e68], R36 ;  /* 0x001e682401007387 */ /* 0x0007e80000100a00 */
[----:B------:R-:W-:Y:S04]  /*20140*/  STL.64 [R1+0x1e80], R42 ;  /* 0x001e802a01007387 */ /* 0x000fe80000100a00 */
[----:B------:R-:W-:Y:S04]  /*20150*/  STL.64 [R1+0x1e78], R40 ;  /* 0x001e782801007387 */ /* 0x000fe80000100a00 */
[----:B------:R-:W-:Y:S04]  /*20160*/  STL.64 [R1+0x1e90], R46 ;  /* 0x001e902e01007387 */ /* 0x000fe80000100a00 */
[----:B------:R-:W-:Y:S04]  /*20170*/  STL.64 [R1+0x1e88], R44 ;  /* 0x001e882c01007387 */ /* 0x000fe80000100a00 */
[----:B------:R-:W-:Y:S04]  /*20180*/  STL.64 [R1+0x1ea0], R50 ;  /* 0x001ea03201007387 */ /* 0x000fe80000100a00 */
[----:B------:R-:W-:Y:S04]  /*20190*/  STL.64 [R1+0x1e98], R48 ;  /* 0x001e983001007387 */ /* 0x000fe80000100a00 */
[----:B------:R-:W-:Y:S01]  /*201a0*/  STL.64 [R1+0x1eb0], R54 ;  /* 0x001eb03601007387 */ /* 0x000fe20000100a00 */
[----:B-1----:R-:W-:-:S03]  /*201b0*/  IMAD.MOV.U32 R247, RZ, RZ, R124 ;  /* 0x000000fffff77224 */ /* 0x002fc600078e007c */
[----:B------:R-:W-:Y:S01]  /*201c0*/  STL.64 [R1+0x1ea8], R52 ;  /* 0x001ea83401007387 */ /* 0x000fe20000100a00 */
[----:B------:R-:W-:-:S03]  /*201d0*/  MOV R246, R125 ;  /* 0x0000007d00f67202 */ /* 0x000fc60000000f00 */
[----:B------:R-:W4:Y:S01]  /*201e0*/  LDL.LU R81, [R1+0x1f84] ;  /* 0x001f840001517983 */ /* 0x000f220000300800 */
[----:B------:R-:W-:-:S03]  /*201f0*/  IMAD.MOV.U32 R124, RZ, RZ, R77 ;  /* 0x000000ffff7c7224 */ /* 0x000fc600078e004d */
[----:B------:R-:W4:Y:S01]  /*20200*/  LDL.LU R82, [R1+0x1f80] ;  /* 0x001f800001527983 */ /* 0x000f220000300800 */
[----:B--2---:R-:W-:Y:S01]  /*20210*/  IMAD.MOV.U32 R245, RZ, RZ, R126 ;  /* 0x000000fffff57224 */ /* 0x004fe200078e007e */
[----:B------:R-:W-:Y:S02]  /*20220*/  MOV R125, R78 ;  /* 0x0000004e007d7202 */ /* 0x000fe40000000f00 */
[----:B------:R-:W4:Y:S01]  /*20230*/  LDL.LU R83, [R1+0x1f7c] ;  /* 0x001f7c0001537983 */ /* 0x000f220000300800 */
[----:B------:R-:W-:-:S03]  /*20240*/  IMAD.MOV.U32 R244, RZ, RZ, R127 ;  /* 0x000000fffff47224 */ /* 0x000fc600078e007f */
[----:B------:R-:W2:Y:S01]  /*20250*/  LDL.LU R76, [R1+0x1f78] ;  /* 0x001f7800014c7983 */ /* 0x000ea20000300800 */
[----:B------:R-:W-:-:S03]  /*20260*/  IMAD.MOV.U32 R126, RZ, RZ, R72 ;  /* 0x000000ffff7e7224 */ /* 0x000fc600078e0048 */
[----:B------:R-:W2:Y:S01]  /*20270*/  LDL.LU R77, [R1+0x1f74] ;  /* 0x001f7400014d7983 */ /* 0x000ea20000300800 */
[----:B------:R-:W-:-:S03]  /*20280*/  IMAD.MOV.U32 R127, RZ, RZ, R73 ;  /* 0x000000ffff7f7224 */ /* 0x000fc600078e0049 */
[----:B------:R-:W2:Y:S04]  /*20290*/  LDL.LU R78, [R1+0x1f70] ;  /* 0x001f7000014e7983 */ /* 0x000ea80000300800 */
[----:B------:R-:W5:Y:S01]  /*202a0*/  LDL.LU R72, [R1+0x1f6c] ;  /* 0x001f6c0001487983 */ /* 0x000f620000300800 */
[----:B------:R-:W-:-:S03]  /*202b0*/  IMAD.MOV.U32 R251, RZ, RZ, R136 ;  /* 0x000000fffffb7224 */ /* 0x000fc600078e0088 */
[----:B------:R-:W5:Y:S01]  /*202c0*/  LDL.LU R73, [R1+0x1f68] ;  /* 0x001f680001497983 */ /* 0x000f620000300800 */
[----:B------:R-:W-:-:S03]  /*202d0*/  IMAD.MOV.U32 R250, RZ, RZ, R137 ;  /* 0x000000fffffa7224 */ /* 0x000fc600078e0089 */
[----:B------:R-:W5:Y:S01]  /*202e0*/  LDL.LU R74, [R1+0x1f64] ;  /* 0x001f6400014a7983 */ /* 0x000f620000300800 */
[----:B------:R-:W-:-:S03]  /*202f0*/  IMAD.MOV.U32 R136, RZ, RZ, R70 ;  /* 0x000000ffff887224 */ /* 0x000fc600078e0046 */
[----:B------:R-:W5:Y:S01]  /*20300*/  LDL.LU R75, [R1+0x1f60] ;  /* 0x001f6000014b7983 */ /* 0x000f620000300800 */
[----:B------:R-:W-:Y:S01]  /*20310*/  MOV R249, R138 ;  /* 0x0000008a00f97202 */ /* 0x000fe20000000f00 */
[----:B------:R-:W-:Y:S02]  /*20320*/  IMAD.MOV.U32 R137, RZ, RZ, R64 ;  /* 0x000000ffff897224 */ /* 0x000fe400078e0040 */
[----:B------:R-:W2:Y:S01]  /*20330*/  LDL.LU R68, [R1+0x1f5c] ;  /* 0x001f5c0001447983 */ /* 0x000ea20000300800 */
[----:B------:R-:W-:Y:S01]  /*20340*/  IMAD.MOV.U32 R248, RZ, RZ, R139 ;  /* 0x000000fffff87224 */ /* 0x000fe200078e008b */
[----:B------:R-:W-:Y:S02]  /*20350*/  MOV R138, R65 ;  /* 0x00000041008a7202 */ /* 0x000fe40000000f00 */
[----:B------:R-:W2:Y:S01]  /*20360*/  LDL.LU R69, [R1+0x1f58] ;  /* 0x001f580001457983 */ /* 0x000ea20000300800 */
[----:B------:R-:W-:-:S03]  /*20370*/  IMAD.MOV.U32 R139, RZ, RZ, R66 ;  /* 0x000000ffff8b7224 */ /* 0x000fc600078e0042 */
[----:B------:R-:W2:Y:S04]  /*20380*/  LDL.LU R70, [R1+0x1f54] ;  /* 0x001f540001467983 */ /* 0x000ea80000300800 */
[----:B------:R-:W2:Y:S04]  /*20390*/  LDL.LU R64, [R1+0x1f50] ;  /* 0x001f500001407983 */ /* 0x000ea80000300800 */
[----:B------:R-:W2:Y:S01]  /*203a0*/  LDL.LU R65, [R1+0x1f4c] ;  /* 0x001f4c0001417983 */ /* 0x000ea20000300800 */
[----:B------:R-:W-:-:S03]  /*203b0*/  MOV R175, R116 ;  /* 0x0000007400af7202 */ /* 0x000fc60000000f00 */
[----:B------:R-:W2:Y:S01]  /*203c0*/  LDL.LU R66, [R1+0x1f48] ;  /* 0x001f480001427983 */ /* 0x000ea20000300800 */
[----:B------:R-:W-:-:S03]  /*203d0*/  IMAD.MOV.U32 R174, RZ, RZ, R117 ;  /* 0x000000ffffae7224 */ /* 0x000fc600078e0075 */
[----:B------:R-:W2:Y:S01]  /*203e0*/  LDL.LU R140, [R1+0x1c0] ;  /* 0x0001c000018c7983 */ /* 0x000ea20000300800 */
[----:B------:R-:W-:-:S03]  /*203f0*/  IMAD.MOV.U32 R116, RZ, RZ, R67 ;  /* 0x000000ffff747224 */ /* 0x000fc600078e0043 */
[----:B------:R-:W2:Y:S01]  /*20400*/  LDL.LU R141, [R1+0x1c4] ;  /* 0x0001c400018d7983 */ /* 0x000ea20000300800 */
[----:B------:R-:W-:Y:S01]  /*20410*/  IMAD.MOV.U32 R173, RZ, RZ, R118 ;  /* 0x000000ffffad7224 */ /* 0x000fe200078e0076 */
[----:B------:R-:W-:Y:S02]  /*20420*/  MOV R117, R60 ;  /* 0x0000003c00757202 */ /* 0x000fe40000000f00 */
[----:B------:R-:W2:Y:S01]  /*20430*/  LDL.LU R142, [R1+0x1c8] ;  /* 0x0001c800018e7983 */ /* 0x000ea20000300800 */
[----:B------:R-:W-:Y:S01]  /*20440*/  MOV R172, R119 ;  /* 0x0000007700ac7202 */ /* 0x000fe20000000f00 */
[----:B------:R-:W-:Y:S02]  /*20450*/  IMAD.MOV.U32 R118, RZ, RZ, R61 ;  /* 0x000000ffff767224 */ /* 0x000fe400078e003d */
        /* <DEDUP_REMOVED lines=11> */
[----:B------:R-:W2:Y:S04]  /*20510*/  LDL.LU R71, [R1+0x1f30] ;  /* 0x001f300001477983 */ /* 0x000ea80000300800 */
[----:B------:R-:W3:Y:S04]  /*20520*/  LDL.LU R79, [R1+0x1f2c] ;  /* 0x001f2c00014f7983 */ /* 0x000ee80000300800 */
        /* <DEDUP_REMOVED lines=8> */
[----:B------:R-:W1:Y:S04]  /*205b0*/  LDS R131, [R3+0x1a400] ;  /* 0x01a4000003837984 */ /* 0x000e680000000800 */
[----:B------:R-:W-:Y:S04]  /*205c0*/  LDS R160, [R0+0x18500] ;  /* 0x0185000000a07984 */ /* 0x000fe80000000800 */
[----:B------:R-:W-:Y:S04]  /*205d0*/  LDS R162, [R0+0x1a500] ;  /* 0x01a5000000a27984 */ /* 0x000fe80000000800 */
[----:B------:R-:W-:Y:S04]  /*205e0*/  LDS R161, [R3+0x18500] ;  /* 0x0185000003a17984 */ /* 0x000fe80000000800 */
[----:B------:R-:W1:Y:S01]  /*205f0*/  LDS R163, [R3+0x1a500] ;  /* 0x01a5000003a37984 */ /* 0x000e620000000800 */
[C---:B------:R-:W-:Y:S08]  /*20600*/  HMMA.1688.F32.TF32 R88, R100.reuse, R20, R88 ;  /* 0x000000146458723c */ /* 0x040ff00000081058 */
[C---:B------:R-:W-:Y:S08]  /*20610*/  HMMA.1688.F32.TF32 R92, R100.reuse, R16, R92 ;  /* 0x00000010645c723c */ /* 0x040ff0000008105c */
[----:B------:R-:W-:Y:S08]  /*20620*/  HMMA.1688.F32.TF32 R96, R100, R12, R96 ;  /* 0x0000000c6460723c */ /* 0x000ff00000081060 */
[C---:B-1----:R-:W-:Y:S08]  /*20630*/  HMMA.1688.F32.TF32 R108, R128.reuse, R32, R108 ;  /* 0x00000020806c723c */ /* 0x042ff0000008106c */
[----:B------:R-:W-:Y:S08]  /*20640*/  HMMA.1688.F32.TF32 R112, R128, R28, R112 ;  /* 0x0000001c8070723c */ /* 0x000ff00000081070 */
[C---:B------:R-:W-:Y:S08]  /*20650*/  HMMA.1688.F32.TF32 R148, R160.reuse, R24, R188 ;  /* 0x00000018a094723c */ /* 0x040ff000000810bc */
[----:B------:R-:W-:Y:S08]  /*20660*/  HMMA.1688.F32.TF32 R152, R160, R20, R180 ;  /* 0x00000014a098723c */ /* 0x000ff000000810b4 */
[C---:B------:R-:W-:Y:S08]  /*20670*/  HMMA.1688.F32.TF32 R116, R128.reuse, R24, R116 ;  /* 0x000000188074723c */ /* 0x040ff00000081074 */
[C---:B------:R-:W-:Y:S08]  /*20680*/  HMMA.1688.F32.TF32 R120, R128.reuse, R20, R120 ;  /* 0x000000148078723c */ /* 0x040ff00000081078 */
[----:B------:R-:W-:Y:S08]  /*20690*/  HMMA.1688.F32.TF32 R124, R128, R16, R124 ;  /* 0x00000010807c723c */ /* 0x000ff0000008107c */
[C---:B------:R-:W-:Y:S08]  /*206a0*/  HMMA.1688.F32.TF32 R144, R160.reuse, R28, R144 ;  /* 0x0000001ca090723c */ /* 0x040ff00000081090 */
[----:B------:R-:W-:Y:S08]  /*206b0*/  HMMA.1688.F32.TF32 R156, R160, R16, R156 ;  /* 0x00000010a09c723c */ /* 0x000ff0000008109c */
[C---:B----4-:R-:W-:Y:S08]  /*206c0*/  HMMA.1688.F32.TF32 R80, R100.reuse, R28, R80 ;  /* 0x0000001c6450723c */ /* 0x050ff00000081050 */
[C---:B-----5:R-:W-:Y:S08]  /*206d0*/  HMMA.1688.F32.TF32 R72, R100.reuse, R4, R72 ;  /* 0x000000046448723c */ /* 0x060ff00000081048 */
[C---:B--2---:R-:W-:Y:S08]  /*206e0*/  HMMA.1688.F32.TF32 R68, R100.reuse, R8, R68 ;  /* 0x000000086444723c */ /* 0x044ff00000081044 */
[C---:B---3--:R-:W-:Y:S08]  /*206f0*/  HMMA.1688.F32.TF32 R76, R100.reuse, R32, R76 ;  /* 0x00000020644c723c */ /* 0x048ff0000008104c */
[----:B------:R-:W-:Y:S08]  /*20700*/  HMMA.1688.F32.TF32 R84, R100, R24, R84 ;  /* 0x000000186454723c */ /* 0x000ff00000081054 */
[----:B------:R-:W-:Y:S08]  /*20710*/  HMMA.1688.F32.TF32 R100, R128, R8, R140 ;  /* 0x000000088064723c */ /* 0x000ff0000008108c */
[----:B------:R-:W-:Y:S01]  /*20720*/  HMMA.1688.F32.TF32 R140, R160, R32, R192 ;  /* 0x00000020a08c723c */ /* 0x000fe200000810c0 */
[----:B------:R-:W-:Y:S04]  /*20730*/  LDS R192, [R0+0x18600] ;  /* 0x0186000000c07984 */ /* 0x000fe80000000800 */
[----:B------:R-:W-:Y:S04]  /*20740*/  LDS R194, [R0+0x1a600] ;  /* 0x01a6000000c27984 */ /* 0x000fe80000000800 */
[----:B------:R-:W-:Y:S04]  /*20750*/  LDS R193, [R3+0x18600] ;  /* 0x0186000003c17984 */ /* 0x000fe80000000800 */
[----:B------:R-:W1:Y:S01]  /*20760*/  LDS R195, [R3+0x1a600] ;  /* 0x01a6000003c37984 */ /* 0x000e620000000800 */
[C---:B------:R-:W-:Y:S08]  /*20770*/  HMMA.1688.F32.TF32 R60, R104.reuse, R16, R60 ;  /* 0x00000010683c723c */ /* 0x040ff0000008103c */
[----:B------:R-:W-:Y:S08]  /*20780*/  HMMA.1688.F32.TF32 R64, R104, R12, R64 ;  /* 0x0000000c6840723c */ /* 0x000ff00000081040 */
[C---:B------:R-:W-:Y:S08]  /*20790*/  HMMA.1688.F32.TF32 R104, R128.reuse, R4, R136 ;  /* 0x000000048068723c */ /* 0x040ff00000081088 */
[----:B------:R-:W-:Y:S08]  /*207a0*/  HMMA.1688.F32.TF32 R128, R128, R12, R132 ;  /* 0x0000000c8080723c */ /* 0x000ff00000081084 */
[----:B------:R-:W-:Y:S01]  /*207b0*/  HMMA.1688.F32.TF32 R132, R160, R8, R232 ;  /* 0x00000008a084723c */ /* 0x000fe200000810e8 */
[----:B------:R-:W-:Y:S04]  /*207c0*/  LDS R232, [R0+0x1c100] ;  /* 0x01c1000000e87984 */ /* 0x000fe80000000800 */
[----:B------:R-:W-:Y:S03]  /*207d0*/  LDS R234, [R0+0x1e100] ;  /* 0x01e1000000ea7984 */ /* 0x000fe60000000800 */
[C---:B-1----:R-:W-:Y:S01]  /*207e0*/  HMMA.1688.F32.TF32 R188, R192.reuse, R16, R248 ;  /* 0x00000010c0bc723c */ /* 0x042fe200000810f8 */
[----:B------:R-:W-:Y:S04]  /*207f0*/  LDS R233, [R3+0x1c100] ;  /* 0x01c1000003e97984 */ /* 0x000fe80000000800 */
[----:B------:R-:W-:Y:S02]  /*20800*/  LDS R235, [R3+0x1e100] ;  /* 0x01e1000003eb7984 */ /* 0x000fe40000000800 */
[----:B------:R-:W-:Y:S01]  /*20810*/  IMAD.MOV.U32 R248, RZ, RZ, R200 ;  /* 0x000000fffff87224 */ /* 0x000fe200078e00c8 */
[----:B------:R-:W-:Y:S01]  /*20820*/  MOV R249, R201 ;  /* 0x000000c900f97202 */ /* 0x000fe20000000f00 */
[----:B------:R-:W2:Y:S01]  /*20830*/  LDL.LU R200, [R1+0x1f24] ;  /* 0x001f240001c87983 */ /* 0x000ea20000300800 */
[----:B------:R-:W-:Y:S01]  /*20840*/  IMAD.MOV.U32 R250, RZ, RZ, R202 ;  /* 0x000000fffffa7224 */ /* 0x000fe200078e00ca */
[----:B------:R-:W-:Y:S01]  /*20850*/  HMMA.1688.F32.TF32 R180, R192, R24, R244 ;  /* 0x00000018c0b4723c */ /* 0x000fe200000810f4 */
[----:B------:R-:W-:Y:S01]  /*20860*/  IMAD.MOV.U32 R251, RZ, RZ, R236 ;  /* 0x000000fffffb7224 */ /* 0x000fe200078e00ec */
[----:B------:R-:W2:Y:S04]  /*20870*/  LDL.LU R201, [R1+0x1f20] ;  /* 0x001f200001c97983 */ /* 0x000ea80000300800 */
[----:B------:R-:W2:Y:S01]  /*20880*/  LDL.LU R202, [R1+0x1f1c] ;  /* 0x001f1c0001ca7983 */ /* 0x000ea20000300800 */
[----:B------:R-:W-:Y:S01]  /*20890*/  MOV R244, R237 ;  /* 0x000000ed00f47202 */ /* 0x000fe20000000f00 */
[----:B------:R-:W-:Y:S01]  /*208a0*/  HMMA.1688.F32.TF32 R136, R160, R4, R196 ;  /* 0x00000004a088723c */ /* 0x000fe200000810c4 */
[----:B------:R-:W-:Y:S01]  /*208b0*/  IMAD.MOV.U32 R245, RZ, RZ, R238 ;  /* 0x000000fffff57224 */ /* 0x000fe200078e00ee */
[----:B------:R-:W3:Y:S01]  /*208c0*/  LDL.LU R236, [R1+0x1f18] ;  /* 0x001f180001ec7983 */ /* 0x000ee20000300800 */
[----:B------:R-:W-:Y:S01]  /*208d0*/  IMAD.MOV.U32 R246, RZ, RZ, R239 ;  /* 0x000000fffff67224 */ /* 0x000fe200078e00ef */
[----:B------:R-:W-:-:S02]  /*208e0*/  MOV R247, R240 ;  /* 0x000000f000f77202 */ /* 0x000fc40000000f00 */
[----:B------:R-:W3:Y:S02]  /*208f0*/  LDL.LU R237, [R1+0x1f14] ;  /* 0x001f140001ed7983 */ /* 0x000ee40000300800 */
[----:B------:R-:W-:Y:S02]  /*20900*/  HMMA.1688.F32.TF32 R160, R160, R12, R168 ;  /* 0x0000000ca0a0723c */ /* 0x000fe400000810a8 */
[----:B------:R-:W3:Y:S04]  /*20910*/  LDL.LU R238, [R1+0x1f10] ;  /* 0x001f100001ee7983 */ /* 0x000ee80000300800 */
[----:B------:R-:W3:Y:S02]  /*20920*/  LDL.LU R239, [R1+0x1f0c] ;  /* 0x001f0c0001ef7983 */ /* 0x000ee40000300800 */
[----:B------:R-:W-:Y:S02]  /*20930*/  HMMA.1688.F32.TF32 R168, R192, R4, R36 ;  /* 0x00000004c0a8723c */ /* 0x000fe40000081024 */
[----:B------:R-:W4:Y:S05]  /*20940*/  LDL.LU R240, [R1+0x1f08] ;  /* 0x001f080001f07983 */ /* 0x000f2a0000300800 */
[----:B------:R-:W-:Y:S01]  /*20950*/  IMAD.MOV.U32 R36, RZ, RZ, R241 ;  /* 0x000000ffff247224 */ /* 0x000fe200078e00f1 */
[----:B------:R-:W-:Y:S01]  /*20960*/  MOV R38, R243 ;  /* 0x000000f300267202 */ /* 0x000fe20000000f00 */
[----:B------:R-:W4:Y:S01]  /*20970*/  LDL.LU R241, [R1+0x1f04] ;  /* 0x001f040001f17983 */ /* 0x000f220000300800 */
[----:B------:R-:W-:-:S02]  /*20980*/  IMAD.MOV.U32 R37, RZ, RZ, R242 ;  /* 0x000000ffff257224 */ /* 0x000fc400078e00f2 */
[----:B------:R-:W-:Y:S01]  /*20990*/  IMAD.MOV.U32 R39, RZ, RZ, R203 ;  /* 0x000000ffff277224 */ /* 0x000fe200078e00cb */
[----:B------:R-:W4:Y:S04]  /*209a0*/  LDL.LU R242, [R1+0x1f00] ;  /* 0x001f000001f27983 */ /* 0x000f280000300800 */
[----:B------:R-:W4:Y:S04]  /*209b0*/  LDL.LU R243, [R1+0x1efc] ;  /* 0x001efc0001f37983 */ /* 0x000f280000300800 */
[----:B------:R-:W2:Y:S01]  /*209c0*/  LDL.LU R203, [R1+0x1ef8] ;  /* 0x001ef80001cb7983 */ /* 0x000ea20000300800 */
[C---:B------:R-:W-:Y:S03]  /*209d0*/  HMMA.1688.F32.TF32 R204, R228.reuse, R32, R204 ;  /* 0x00000020e4cc723c */ /* 0x040fe600000810cc */
[----:B------:R-:W5:Y:S04]  /*209e0*/  LDL.LU R40, [R1+0xd0] ;  /* 0x0000d00001287983 */ /* 0x000f680000300800 */
[----:B------:R-:W5:Y:S01]  /*209f0*/  LDL.LU R41, [R1+0xd4] ;  /* 0x0000d40001297983 */ /* 0x000f620000300800 */
[C---:B------:R-:W-:Y:S03]  /*20a00*/  HMMA.1688.F32.TF32 R208, R228.reuse, R28, R208 ;  /* 0x0000001ce4d0723c */ /* 0x040fe600000810d0 */
[----:B------:R-:W5:Y:S04]  /*20a10*/  LDL.LU R42, [R1+0xd8] ;  /* 0x0000d800012a7983 */ /* 0x000f680000300800 */
[----:B------:R-:W5:Y:S01]  /*20a20*/  LDL.LU R43, [R1+0xdc] ;  /* 0x0000dc00012b7983 */ /* 0x000f620000300800 */
[C---:B------:R-:W-:Y:S08]  /*20a30*/  HMMA.1688.F32.TF32 R212, R228.reuse, R24, R212 ;  /* 0x00000018e4d4723c */ /* 0x040ff000000810d4 */
[C---:B------:R-:W-:Y:S08]  /*20a40*/  HMMA.1688.F32.TF32 R216, R228.reuse, R20, R216 ;  /* 0x00000014e4d8723c */ /* 0x040ff000000810d8 */
[C---:B------:R-:W-:Y:S08]  /*20a50*/  HMMA.1688.F32.TF32 R220, R228.reuse, R16, R220 ;  /* 0x00000010e4dc723c */ /* 0x040ff000000810dc */
[----:B------:R-:W-:Y:S08]  /*20a60*/  HMMA.1688.F32.TF32 R224, R228, R12, R224 ;  /* 0x0000000ce4e0723c */ /* 0x000ff000000810e0 */
[C---:B------:R-:W-:Y:S08]  /*20a70*/  HMMA.1688.F32.TF32 R164, R192.reuse, R8, R164 ;  /* 0x00000008c0a4723c */ /* 0x040ff000000810a4 */
[C---:B------:R-:W-:Y:S08]  /*20a80*/  HMMA.1688.F32.TF32 R172, R192.reuse, R32, R172 ;  /* 0x00000020c0ac723c */ /* 0x040ff000000810ac */
[C---:B------:R-:W-:Y:S08]  /*20a90*/  HMMA.1688.F32.TF32 R176, R192.reuse, R28, R176 ;  /* 0x0000001cc0b0723c */ /* 0x040ff000000810b0 */
[----:B------:R-:W-:Y:S08]  /*20aa0*/  HMMA.1688.F32.TF32 R184, R192, R20, R184 ;  /* 0x00000014c0b8723c */ /* 0x000ff000000810b8 */
[C---:B---3--:R-:W-:Y:S01]  /*20ab0*/  HMMA.1688.F32.TF32 R196, R228.reuse, R8, R236 ;  /* 0x00000008e4c4723c */ /* 0x048fe200000810ec */
[----:B------:R-:W-:Y:S04]  /*20ac0*/  LDS R236, [R0+0x1c200] ;  /* 0x01c2000000ec7984 */ /* 0x000fe80000000800 */
[----:B------:R-:W-:Y:S04]  /*20ad0*/  LDS R238, [R0+0x1e200] ;  /* 0x01e2000000ee7984 */ /* 0x000fe80000000800 */
[----:B------:R-:W-:Y:S04]  /*20ae0*/  LDS R237, [R3+0x1c200] ;  /* 0x01c2000003ed7984 */ /* 0x000fe80000000800 */
[----:B------:R-:W-:Y:S01]  /*20af0*/  LDS R239, [R3+0x1e200] ;  /* 0x01e2000003ef7984 */ /* 0x000fe20000000800 */
[----:B--2---:R-:W-:Y:S03]  /*20b00*/  HMMA.1688.F32.TF32 R200, R228, R4, R200 ;  /* 0x00000004e4c8723c */ /* 0x004fe600000810c8 */
[----:B------:R-:W-:Y:S04]  /*20b10*/  LDS R228, [R0+0x1c000] ;  /* 0x01c0000000e47984 */ /* 0x000fe80000000800 */
[----:B------:R-:W-:Y:S04]  /*20b20*/  LDS R230, [R0+0x1e000] ;  /* 0x01e0000000e67984 */ /* 0x000fe80000000800 */
[----:B------:R-:W-:Y:S04]  /*20b30*/  LDS R229, [R3+0x1c000] ;  /* 0x01c0000003e57984 */ /* 0x000fe80000000800 */
[----:B------:R-:W1:Y:S01]  /*20b40*/  LDS R231, [R3+0x1e000] ;  /* 0x01e0000003e77984 */ /* 0x000e620000000800 */
[----:B----4-:R-:W-:Y:S03]  /*20b50*/  HMMA.1688.F32.TF32 R192, R192, R12, R240 ;  /* 0x0000000cc0c0723c */ /* 0x010fe600000810f0 */
[----:B------:R2:W-:Y:S05]  /*20b60*/  STL [R1+0x1e08], R196 ;  /* 0x001e08c401007387 */ /* 0x0005ea0000100800 */
[C---:B-1----:R-:W-:Y:S01]  /*20b70*/  HMMA.1688.F32.TF32 R36, R228.reuse, R6, R36 ;  /* 0x00000006e424723c */ /* 0x042fe20000081024 */
[----:B------:R1:W-:Y:S04]  /*20b80*/  STL [R1+0x1e04], R197 ;  /* 0x001e04c501007387 */ /* 0x0003e80000100800 */
[----:B------:R3:W-:Y:S04]  /*20b90*/  STL [R1+0x1e00], R198 ;  /* 0x001e00c601007387 */ /* 0x0007e80000100800 */
[----:B------:R4:W-:Y:S01]  /*20ba0*/  STL [R1+0x1dfc], R199 ;  /* 0x001dfcc701007387 */ /* 0x0009e20000100800 */
[C---:B-----5:R-:W-:Y:S03]  /*20bb0*/  HMMA.1688.F32.TF32 R40, R228.reuse, R10, R40 ;  /* 0x0000000ae428723c */ /* 0x060fe60000081028 */
[----:B------:R-:W-:Y:S04]  /*20bc0*/  LDS R240, [R0+0x1c300] ;  /* 0x01c3000000f07984 */ /* 0x000fe80000000800 */
[----:B------:R-:W-:Y:S04]  /*20bd0*/  LDS R242, [R0+0x1e300] ;  /* 0x01e3000000f27984 */ /* 0x000fe80000000800 */
[----:B------:R-:W-:Y:S03]  /*20be0*/  LDS R241, [R3+0x1c300] ;  /* 0x01c3000003f17984 */ /* 0x000fe60000000800 */
[----:B------:R-:W-:Y:S01]  /*20bf0*/  MOV R17, R36 ;  /* 0x0000002400117202 */ /* 0x000fe20000000f00 */
[----:B------:R-:W-:Y:S01]  /*20c00*/  IMAD.MOV.U32 R16, RZ, RZ, R37 ;  /* 0x000000ffff107224 */ /* 0x000fe200078e0025 */
[----:B------:R-:W-:Y:S01]  /*20c10*/  MOV R12, R39 ;  /* 0x00000027000c7202 */ /* 0x000fe20000000f00 */
[----:B------:R-:W-:Y:S01]  /*20c20*/  IMAD.MOV.U32 R13, RZ, RZ, R38 ;  /* 0x000000ffff0d7224 */ /* 0x000fe200078e0026 */
[----:B------:R-:W5:Y:S01]  /*20c30*/  LDS R243, [R3+0x1e300] ;  /* 0x01e3000003f37984 */ /* 0x000f620000000800 */
[----:B------:R-:W-:Y:S03]  /*20c40*/  HMMA.1688.F32.TF32 R36, R228, R34, R244 ;  /* 0x00000022e424723c */ /* 0x000fe600000810f4 */
[----:B------:R1:W-:Y:S04]  /*20c50*/  STL [R1+0x1e18], R200 ;  /* 0x001e18c801007387 */ /* 0x0003e80000100800 */
[----:B------:R1:W-:Y:S04]  /*20c60*/  STL [R1+0x1e14], R201 ;  /* 0x001e14c901007387 */ /* 0x0003e80000100800 */
[----:B------:R1:W-:Y:S04]  /*20c70*/  STL [R1+0x1e10], R202 ;  /* 0x001e10ca01007387 */ /* 0x0003e80000100800 */
[----:B------:R1:W-:Y:S04]  /*20c80*/  STL [R1+0x1e0c], R203 ;  /* 0x001e0ccb01007387 */ /* 0x0003e80000100800 */
[----:B------:R-:W-:Y:S04]  /*20c90*/  STL [R1+0x1e28], R204 ;  /* 0x001e28cc01007387 */ /* 0x000fe80000100800 */
[----:B------:R-:W-:Y:S04]  /*20ca0*/  STL [R1+0x1e24], R205 ;  /* 0x001e24cd01007387 */ /* 0x000fe80000100800 */
[----:B------:R-:W-:Y:S04]  /*20cb0*/  STL [R1+0x1e20], R206 ;  /* 0x001e20ce01007387 */ /* 0x000fe80000100800 */
[----:B------:R-:W-:Y:S04]  /*20cc0*/  STL [R1+0x1e1c], R207 ;  /* 0x001e1ccf01007387 */ /* 0x000fe80000100800 */
[----:B------:R1:W-:Y:S01]  /*20cd0*/  STL [R1+0x1e38], R208 ;  /* 0x001e38d001007387 */ /* 0x0003e20000100800 */
[----:B------:R-:W-:-:S03]  /*20ce0*/  IMAD.MOV.U32 R33, RZ, RZ, R36 ;  /* 0x000000ffff217224 */ /* 0x000fc600078e0024 */
[----:B------:R1:W-:Y:S01]  /*20cf0*/  STL [R1+0x1e34], R209 ;  /* 0x001e34d101007387 */ /* 0x0003e20000100800 */
[----:B------:R-:W-:Y:S01]  /*20d00*/  IMAD.MOV.U32 R32, RZ, RZ, R37 ;  /* 0x000000ffff207224 */ /* 0x000fe200078e0025 */
[----:B------:R-:W-:Y:S02]  /*20d10*/  MOV R29, R38 ;  /* 0x00000026001d7202 */ /* 0x000fe40000000f00 */
[----:B------:R1:W-:Y:S01]  /*20d20*/  STL [R1+0x1e30], R210 ;  /* 0x001e30d201007387 */ /* 0x0003e20000100800 */
[----:B------:R-:W-:-:S03]  /*20d30*/  IMAD.MOV.U32 R28, RZ, RZ, R39 ;  /* 0x000000ffff1c7224 */ /* 0x000fc600078e0027 */
[----:B------:R1:W-:Y:S01]  /*20d40*/  STL [R1+0x1e2c], R211 ;  /* 0x001e2cd301007387 */ /* 0x0003e20000100800 */
[----:B------:R-:W-:Y:S03]  /*20d50*/  HMMA.1688.F32.TF32 R36, R228, R30, R248 ;  /* 0x0000001ee424723c */ /* 0x000fe600000810f8 */
[----:B------:R-:W-:Y:S04]  /*20d60*/  STL [R1+0x1e44], R213 ;  /* 0x001e44d501007387 */ /* 0x000fe80000100800 */
[----:B------:R-:W-:Y:S01]  /*20d70*/  STL [R1+0x1e40], R214 ;  /* 0x001e40d601007387 */ /* 0x000fe20000100800 */
[----:B------:R-:W-:Y:S01]  /*20d80*/  MOV R248, R27 ;  /* 0x0000001b00f87202 */ /* 0x000fe20000000f00 */
[----:B------:R-:W-:-:S02]  /*20d90*/  IMAD.MOV.U32 R249, RZ, RZ, R26 ;  /* 0x000000fffff97224 */ /* 0x000fc400078e001a */
[----:B------:R1:W-:Y:S01]  /*20da0*/  STL [R1+0x1e3c], R215 ;  /* 0x001e3cd701007387 */ /* 0x0003e20000100800 */
[----:B------:R-:W-:Y:S01]  /*20db0*/  IMAD.MOV.U32 R250, RZ, RZ, R2 ;  /* 0x000000fffffa7224 */ /* 0x000fe200078e0002 */
[----:B------:R-:W-:Y:S02]  /*20dc0*/  MOV R251, R252 ;  /* 0x000000fc00fb7202 */ /* 0x000fe40000000f00 */
[----:B------:R-:W5:Y:S04]  /*20dd0*/  LDL.LU R27, [R1+0x1ef4] ;  /* 0x001ef400011b7983 */ /* 0x000f680000300800 */
[----:B------:R-:W5:Y:S04]  /*20de0*/  LDL.LU R26, [R1+0x1ef0] ;  /* 0x001ef000011a7983 */ /* 0x000f680000300800 */
[----:B------:R-:W5:Y:S04]  /*20df0*/  LDL.LU R2, [R1+0x1eec] ;  /* 0x001eec0001027983 */ /* 0x000f680000300800 */
[----:B------:R-:W5:Y:S04]  /*20e00*/  LDL.LU R252, [R1+0x1ee8] ;  /* 0x001ee80001fc7983 */ /* 0x000f680000300800 */
[----:B--2---:R-:W2:Y:S04]  /*20e10*/  LDL.LU R196, [R1+0x90] ;  /* 0x0000900001c47983 */ /* 0x004ea80000300800 */
[----:B-1----:R-:W2:Y:S04]  /*20e20*/  LDL.LU R197, [R1+0x94] ;  /* 0x0000940001c57983 */ /* 0x002ea80000300800 */
[----:B---3--:R-:W2:Y:S04]  /*20e30*/  LDL.LU R198, [R1+0x98] ;  /* 0x0000980001c67983 */ /* 0x008ea80000300800 */
[----:B----4-:R-:W2:Y:S01]  /*20e40*/  LDL.LU R199, [R1+0x9c] ;  /* 0x00009c0001c77983 */ /* 0x010ea20000300800 */
[----:B------:R-:W-:-:S03]  /*20e50*/  IMAD.MOV.U32 R244, RZ, RZ, R19 ;  /* 0x000000fffff47224 */ /* 0x000fc600078e0013 */
[----:B------:R-:W3:Y:S01]  /*20e60*/  LDL.LU R200, [R1+0x80] ;  /* 0x0000800001c87983 */ /* 0x000ee20000300800 */
[----:B------:R-:W-:-:S03]  /*20e70*/  IMAD.MOV.U32 R245, RZ, RZ, R18 ;  /* 0x000000fffff57224 */ /* 0x000fc600078e0012 */
[----:B------:R-:W3:Y:S01]  /*20e80*/  LDL.LU R201, [R1+0x84] ;  /* 0x0000840001c97983 */ /* 0x000ee20000300800 */
[----:B------:R-:W-:-:S03]  /*20e90*/  MOV R246, R15 ;  /* 0x0000000f00f67202 */ /* 0x000fc60000000f00 */
[----:B------:R-:W3:Y:S01]  /*20ea0*/  LDL.LU R202, [R1+0x88] ;  /* 0x0000880001ca7983 */ /* 0x000ee20000300800 */
[----:B------:R-:W-:-:S03]  /*20eb0*/  IMAD.MOV.U32 R247, RZ, RZ, R14 ;  /* 0x000000fffff77224 */ /* 0x000fc600078e000e */
[----:B------:R-:W3:Y:S04]  /*20ec0*/  LDL.LU R203, [R1+0x8c] ;  /* 0x00008c0001cb7983 */ /* 0x000ee80000300800 */
[----:B------:R-:W4:Y:S04]  /*20ed0*/  LDL.LU R19, [R1+0x1ee4] ;  /* 0x001ee40001137983 */ /* 0x000f280000300800 */
[----:B------:R-:W2:Y:S04]  /*20ee0*/  LDL.LU R18, [R1+0x1ee0] ;  /* 0x001ee00001127983 */ /* 0x000ea80000300800 */
[----:B------:R-:W2:Y:S04]  /*20ef0*/  LDL.LU R15, [R1+0x1edc] ;  /* 0x001edc00010f7983 */ /* 0x000ea80000300800 */
        /* <DEDUP_REMOVED lines=15> */
[----:B------:R-:W4:Y:S04]  /*20ff0*/  LDL.LU R44, [R1+0x40] ;  /* 0x00004000012c7983 */ /* 0x000f280000300800 */
[----:B------:R-:W4:Y:S01]  /*21000*/  LDL.LU R45, [R1+0x44] ;  /* 0x00004400012d7983 */ /* 0x000f220000300800 */
[----:B------:R-:W-:Y:S01]  /*21010*/  IMAD.MOV.U32 R5, RZ, RZ, R38 ;  /* 0x000000ffff057224 */ /* 0x000fe200078e0026 */
[----:B------:R-:W-:Y:S01]  /*21020*/  MOV R38, R22 ;  /* 0x0000001600267202 */ /* 0x000fe20000000f00 */
[----:B------:R-:W-:Y:S01]  /*21030*/  IMAD.MOV.U32 R4, RZ, RZ, R39 ;  /* 0x000000ffff047224 */ /* 0x000fe200078e0027 */
[----:B------:R-:W-:Y:S01]  /*21040*/  MOV R24, R41 ;  /* 0x0000002900187202 */ /* 0x000fe20000000f00 */
[----:B------:R-:W-:Y:S02]  /*21050*/  IMAD.MOV.U32 R25, RZ, RZ, R40 ;  /* 0x000000ffff197224 */ /* 0x000fe400078e0028 */
[----:B------:R-:W-:-:S02]  /*21060*/  IMAD.MOV.U32 R39, RZ, RZ, R23 ;  /* 0x000000ffff277224 */ /* 0x000fc400078e0017 */
[----:B-----5:R-:W-:Y:S02]  /*21070*/  IMAD.MOV.U32 R37, RZ, RZ, R27 ;  /* 0x000000ffff257224 */ /* 0x020fe400078e001b */
[----:B------:R-:W-:Y:S01]  /*21080*/  IMAD.MOV.U32 R36, RZ, RZ, R26 ;  /* 0x000000ffff247224 */ /* 0x000fe200078e001a */
[----:B--2---:R-:W-:Y:S01]  /*21090*/  MOV R47, R15 ;  /* 0x0000000f002f7202 */ /* 0x004fe20000000f00 */
[----:B---3--:R-:W-:Y:S02]  /*210a0*/  IMAD.MOV.U32 R46, RZ, RZ, R14 ;  /* 0x000000ffff2e7224 */ /* 0x008fe400078e000e */
[----:B------:R-:W2:Y:S04]  /*210b0*/  LDL.LU R14, [R1+0x1ed4] ;  /* 0x001ed400010e7983 */ /* 0x000ea80000300800 */
[----:B------:R-:W2:Y:S04]  /*210c0*/  LDL.LU R15, [R1+0x1ed0] ;  /* 0x001ed000010f7983 */ /* 0x000ea80000300800 */
[----:B------:R-:W3:Y:S04]  /*210d0*/  LDL.LU R26, [R1+0x1ecc] ;  /* 0x001ecc00011a7983 */ /* 0x000ee80000300800 */
[----:B------:R-:W3:Y:S01]  /*210e0*/  LDL.LU R27, [R1+0x1ec8] ;  /* 0x001ec800011b7983 */ /* 0x000ee20000300800 */
[----:B------:R-:W-:Y:S01]  /*210f0*/  IMAD.MOV.U32 R40, RZ, RZ, R18 ;  /* 0x000000ffff287224 */ /* 0x000fe200078e0012 */
[----:B----4-:R-:W-:-:S02]  /*21100*/  MOV R41, R19 ;  /* 0x0000001300297202 */ /* 0x010fc40000000f00 */
[----:B------:R-:W4:Y:S04]  /*21110*/  LDL.LU R22, [R1+0x1ec4] ;  /* 0x001ec40001167983 */ /* 0x000f280000300800 */
[----:B------:R-:W4:Y:S04]  /*21120*/  LDL.LU R23, [R1+0x1ec0] ;  /* 0x001ec00001177983 */ /* 0x000f280000300800 */
[----:B------:R-:W5:Y:S04]  /*21130*/  LDL.LU R18, [R1+0x1ebc] ;  /* 0x001ebc0001127983 */ /* 0x000f680000300800 */
[----:B------:R-:W5:Y:S01]  /*21140*/  LDL.LU R19, [R1+0x1eb8] ;  /* 0x001eb80001137983 */ /* 0x000f620000300800 */
[----:B------:R-:W-:-:S02]  /*21150*/  IMAD.MOV.U32 R21, RZ, RZ, R42 ;  /* 0x000000ffff157224 */ /* 0x000fc400078e002a */
[----:B------:R-:W-:Y:S02]  /*21160*/  IMAD.MOV.U32 R42, RZ, RZ, R252 ;  /* 0x000000ffff2a7224 */ /* 0x000fe400078e00fc */
[----:B------:R-:W-:Y:S02]  /*21170*/  IMAD.MOV.U32 R20, RZ, RZ, R43 ;  /* 0x000000ffff147224 */ /* 0x000fe400078e002b */
[----:B------:R-:W-:Y:S01]  /*21180*/  IMAD.MOV.U32 R43, RZ, RZ, R2 ;  /* 0x000000ffff2b7224 */ /* 0x000fe200078e0002 */
[C---:B------:R-:W-:Y:S08]  /*21190*/  HMMA.1688.F32.TF32 R36, R232.reuse, R30, R36 ;  /* 0x0000001ee824723c */ /* 0x040ff00000081024 */
[C---:B------:R-:W-:Y:S08]  /*211a0*/  HMMA.1688.F32.TF32 R48, R232.reuse, R10, R48 ;  /* 0x0000000ae830723c */ /* 0x040ff00000081030 */
[C---:B------:R-:W-:Y:S08]  /*211b0*/  HMMA.1688.F32.TF32 R44, R232.reuse, R6, R44 ;  /* 0x00000006e82c723c */ /* 0x040ff0000008102c */
[----:B------:R-:W-:Y:S11]  /*211c0*/  HMMA.1688.F32.TF32 R40, R232, R34, R40 ;  /* 0x00000022e828723c */ /* 0x000ff60000081028 */
[----:B------:R-:W-:Y:S05]  /*211d0*/  @!UPT UIADD3 URZ, URZ, URZ, URZ ;  /* 0x0000003f3f3ff290 */ /* 0x000fea000fffe03f */
[----:B------:R-:W-:Y:S01]  /*211e0*/  IMAD.MOV.U32 R215, RZ, RZ, R46 ;  /* 0x000000ffffd77224 */ /* 0x000fe200078e002e */
[----:B------:R-:W-:Y:S01]  /*211f0*/  MOV R214, R45 ;  /* 0x0000002d00d67202 */ /* 0x000fe20000000f00 */
[----:B------:R-:W-:Y:S01]  /*21200*/  IMAD.MOV.U32 R213, RZ, RZ, R44 ;  /* 0x000000ffffd57224 */ /* 0x000fe200078e002c */
[C---:B---3--:R-:W-:Y:S08]  /*21210*/  HMMA.1688.F32.TF32 R204, R228.reuse, R26, R196 ;  /* 0x0000001ae4cc723c */ /* 0x048ff000000810c4 */
[C---:B--2---:R-:W-:Y:S08]  /*21220*/  HMMA.1688.F32.TF32 R208, R228.reuse, R14, R208 ;  /* 0x0000000ee4d0723c */ /* 0x044ff000000810d0 */
[----:B-----5:R-:W-:Y:S08]  /*21230*/  HMMA.1688.F32.TF32 R52, R228, R18, R52 ;  /* 0x00000012e434723c */ /* 0x020ff00000081034 */
[----:B------:R-:W-:Y:S01]  /*21240*/  MOV R197, R204 ;  /* 0x000000cc00c57202 */ /* 0x000fe20000000f00 */
[----:B------:R-:W-:Y:S01]  /*21250*/  IMAD.MOV.U32 R198, RZ, RZ, R205 ;  /* 0x000000ffffc67224 */ /* 0x000fe200078e00cd */
[----:B------:R-:W-:Y:S01]  /*21260*/  MOV R252, R207 ;  /* 0x000000cf00fc7202 */ /* 0x000fe20000000f00 */
[----:B------:R-:W-:-:S02]  /*21270*/  IMAD.MOV.U32 R199, RZ, RZ, R206 ;  /* 0x000000ffffc77224 */ /* 0x000fc400078e00ce */
[----:B----4-:R-:W-:Y:S08]  /*21280*/  HMMA.1688.F32.TF32 R204, R228, R22, R200 ;  /* 0x00000016e4cc723c */ /* 0x010ff000000810c8 */
[----:B------:R-:W-:Y:S01]  /*21290*/  HMMA.1688.F32.TF32 R244, R232, R26, R244 ;  /* 0x0000001ae8f4723c */ /* 0x000fe200000810f4 */
[----:B------:R-:W-:Y:S02]  /*212a0*/  MOV R228, R211 ;  /* 0x000000d300e47202 */ /* 0x000fe40000000f00 */
[----:B------:R-:W-:-:S05]  /*212b0*/  IMAD.MOV.U32 R200, RZ, RZ, R55 ;  /* 0x000000ffffc87224 */ /* 0x000fca00078e0037 */
[----:B------:R-:W-:Y:S01]  /*212c0*/  HMMA.1688.F32.TF32 R248, R232, R22, R248 ;  /* 0x00000016e8f8723c */ /* 0x000fe200000810f8 */
[----:B------:R-:W-:Y:S01]  /*212d0*/  IMAD.MOV.U32 R230, RZ, RZ, R209 ;  /* 0x000000ffffe67224 */ /* 0x000fe200078e00d1 */
[----:B------:R-:W-:Y:S01]  /*212e0*/  MOV R211, R50 ;  /* 0x0000003200d37202 */ /* 0x000fe20000000f00 */
[----:B------:R-:W-:Y:S01]  /*212f0*/  IMAD.MOV.U32 R229, RZ, RZ, R210 ;  /* 0x000000ffffe57224 */ /* 0x000fe200078e00d2 */
[----:B------:R-:W-:-:S04]  /*21300*/  MOV R231, R208 ;  /* 0x000000d000e77202 */ /* 0x000fc80000000f00 */
[----:B------:R-:W-:Y:S01]  /*21310*/  IMAD.MOV.U32 R196, RZ, RZ, R207 ;  /* 0x000000ffffc47224 */ /* 0x000fe200078e00cf */
[----:B------:R-:W-:Y:S01]  /*21320*/  MOV R203, R206 ;  /* 0x000000ce00cb7202 */ /* 0x000fe20000000f00 */
[----:B------:R-:W-:Y:S01]  /*21330*/  IMAD.MOV.U32 R202, RZ, RZ, R205 ;  /* 0x000000ffffca7224 */ /* 0x000fe200078e00cd */
[----:B------:R-:W-:Y:S01]  /*21340*/  MOV R206, R53 ;  /* 0x0000003500ce7202 */ /* 0x000fe20000000f00 */
[----:B------:R-:W-:Y:S02]  /*21350*/  IMAD.MOV.U32 R207, RZ, RZ, R54 ;  /* 0x000000ffffcf7224 */ /* 0x000fe400078e0036 */
[----:B------:R-:W-:Y:S01]  /*21360*/  IMAD.MOV.U32 R201, RZ, RZ, R204 ;  /* 0x000000ffffc97224 */ /* 0x000fe200078e00cc */
[----:B------:R-:W2:Y:S01]  /*21370*/  LDL.LU.64 R54, [R1+0x1eb0] ;  /* 0x001eb00001367983 */ /* 0x000ea20000300a00 */
[----:B------:R-:W-:Y:S02]  /*21380*/  IMAD.MOV.U32 R205, RZ, RZ, R52 ;  /* 0x000000ffffcd7224 */ /* 0x000fe400078e0034 */
[----:B------:R-:W-:Y:S01]  /*21390*/  IMAD.MOV.U32 R204, RZ, RZ, R51 ;  /* 0x000000ffffcc7224 */ /* 0x000fe200078e0033 */
[----:B------:R-:W2:Y:S01]  /*213a0*/  LDL.LU.64 R52, [R1+0x1ea8] ;  /* 0x001ea80001347983 */ /* 0x000ea20000300a00 */
[----:B------:R-:W-:-:S02]  /*213b0*/  IMAD.MOV.U32 R209, RZ, RZ, R48 ;  /* 0x000000ffffd17224 */ /* 0x000fc400078e0030 */
[----:B------:R-:W-:Y:S01]  /*213c0*/  IMAD.MOV.U32 R210, RZ, RZ, R49 ;  /* 0x000000ffffd27224 */ /* 0x000fe200078e0031 */
[----:B------:R-:W3:Y:S01]  /*213d0*/  LDL.LU.64 R50, [R1+0x1ea0] ;  /* 0x001ea00001327983 */ /* 0x000ee20000300a00 */
[----:B------:R-:W-:-:S03]  /*213e0*/  IMAD.MOV.U32 R208, RZ, RZ, R47 ;  /* 0x000000ffffd07224 */ /* 0x000fc600078e002f */
[----:B------:R-:W3:Y:S04]  /*213f0*/  LDL.LU.64 R48, [R1+0x1e98] ;  /* 0x001e980001307983 */ /* 0x000ee80000300a00 */
[----:B------:R-:W4:Y:S04]  /*21400*/  LDL.LU.64 R46, [R1+0x1e90] ;  /* 0x001e9000012e7983 */ /* 0x000f280000300a00 */
[----:B------:R-:W4:Y:S04]  /*21410*/  LDL.LU.64 R44, [R1+0x1e88] ;  /* 0x001e8800012c7983 */ /* 0x000f280000300a00 */
[----:B------:R-:W-:Y:S04]  /*21420*/  STL.64 [R1+0xc0], R40 ;  /* 0x0000c02801007387 */ /* 0x000fe80000100a00 */
[----:B------:R1:W-:Y:S04]  /*21430*/  STL.64 [R1+0xc8], R42 ;  /* 0x0000c82a01007387 */ /* 0x0003e80000100a00 */
[----:B-1----:R-:W5:Y:S04]  /*21440*/  LDL.LU.64 R42, [R1+0x1e80] ;  /* 0x001e8000012a7983 */ /* 0x002f680000300a00 */
[----:B------:R-:W5:Y:S04]  /*21450*/  LDL.LU.64 R40, [R1+0x1e78] ;  /* 0x001e780001287983 */ /* 0x000f680000300a00 */
        /* <DEDUP_REMOVED lines=12> */
[----:B-----5:R-:W-:Y:S08]  /*21520*/  HMMA.1688.F32.TF32 R40, R236, R6, R40 ;  /* 0x00000006ec28723c */ /* 0x020ff00000081028 */
[C---:B--2---:R-:W-:Y:S08]  /*21530*/  HMMA.1688.F32.TF32 R244, R232.reuse, R14, R244 ;  /* 0x0000000ee8f4723c */ /* 0x044ff000000810f4 */
[----:B---3--:R-:W-:Y:S08]  /*21540*/  HMMA.1688.F32.TF32 R248, R232, R18, R248 ;  /* 0x00000012e8f8723c */ /* 0x008ff000000810f8 */
[C---:B------:R-:W-:Y:S08]  /*21550*/  HMMA.1688.F32.TF32 R232, R236.reuse, R10, R36 ;  /* 0x0000000aece8723c */ /* 0x040ff00000081024 */
[C---:B----4-:R-:W-:Y:S07]  /*21560*/  HMMA.1688.F32.TF32 R36, R236.reuse, R34, R44 ;  /* 0x00000022ec24723c */ /* 0x050fee000008102c */
        /* <DEDUP_REMOVED lines=9> */
[----:B------:R1:W-:Y:S02]  /*21600*/  STL.64 [R1+0x248], R38 ;  /* 0x0002482601007387 */ /* 0x0003e40000100a00 */
[C---:B-1----:R-:W-:Y:S08]  /*21610*/  HMMA.1688.F32.TF32 R36, R236.reuse, R22, R56 ;  /* 0x00000016ec24723c */ /* 0x042ff00000081038 */
[C---:B------:R-:W-:Y:S11]  /*21620*/  HMMA.1688.F32.TF32 R40, R236.reuse, R26, R52 ;  /* 0x0000001aec28723c */ /* 0x040ff60000081034 */
        /* <DEDUP_REMOVED lines=12> */
[C---:B------:R-:W-:Y:S08]  /*216f0*/  HMMA.1688.F32.TF32 R36, R236.reuse, R14, R64 ;  /* 0x0000000eec24723c */ /* 0x040ff00000081040 */
[----:B------:R-:W-:Y:S01]  /*21700*/  HMMA.1688.F32.TF32 R44, R236, R30, R48 ;  /* 0x0000001eec2c723c */ /* 0x000fe20000081030 */
[----:B------:R-:W-:Y:S04]  /*21710*/  LDS R48, [R0+0x1c400] ;  /* 0x01c4000000307984 */ /* 0x000fe80000000800 */
[----:B------:R-:W-:Y:S04]  /*21720*/  LDS R50, [R0+0x1e400] ;  /* 0x01e4000000327984 */ /* 0x000fe80000000800 */
[----:B------:R-:W-:Y:S04]  /*21730*/  LDS R49, [R3+0x1c400] ;  /* 0x01c4000003317984 */ /* 0x000fe80000000800 */
[----:B------:R-:W1:Y:S03]  /*21740*/  LDS R51, [R3+0x1e400] ;  /* 0x01e4000003337984 */ /* 0x000e660000000800 */
[----:B------:R-:W-:Y:S01]  /*21750*/  IMAD.MOV.U32 R67, RZ, RZ, R36 ;  /* 0x000000ffff437224 */ /* 0x000fe200078e0024 */
[----:B------:R-:W-:Y:S01]  /*21760*/  MOV R66, R37 ;  /* 0x0000002500427202 */ /* 0x000fe20000000f00 */
[----:B------:R-:W-:-:S02]  /*21770*/  IMAD.MOV.U32 R65, RZ, RZ, R38 ;  /* 0x000000ffff417224 */ /* 0x000fc400078e0026 */
[----:B------:R-:W-:Y:S02]  /*21780*/  IMAD.MOV.U32 R64, RZ, RZ, R39 ;  /* 0x000000ffff407224 */ /* 0x000fe400078e0027 */
[C---:B------:R-:W-:Y:S01]  /*21790*/  HMMA.1688.F32.TF32 R36, R240.reuse, R6, R72 ;  /* 0x00000006f024723c */ /* 0x040fe20000081048 */
[----:B------:R-:W-:Y:S04]  /*217a0*/  STL.64 [R1+0x230], R44 ;  /* 0x0002302c01007387 */ /* 0x000fe80000100a00 */
[----:B------:R-:W-:Y:S04]  /*217b0*/  STL.64 [R1+0x238], R46 ;  /* 0x0002382e01007387 */ /* 0x000fe80000100a00 */
[----:B------:R-:W-:Y:S04]  /*217c0*/  STL.64 [R1+0x220], R40 ;  /* 0x0002202801007387 */ /* 0x000fe80000100a00 */
[----:B------:R2:W-:Y:S01]  /*217d0*/  STL.64 [R1+0x228], R42 ;  /* 0x0002282a01007387 */ /* 0x0005e20000100a00 */
[C---:B------:R-:W-:Y:S03]  /*217e0*/  HMMA.1688.F32.TF32 R236, R240.reuse, R22, R88 ;  /* 0x00000016f0ec723c */ /* 0x040fe60000081058 */
[----:B------:R-:W-:Y:S04]  /*217f0*/  LDS R44, [R0+0x1c500] ;  /* 0x01c50000002c7984 */ /* 0x000fe80000000800 */
[----:B------:R-:W-:Y:S01]  /*21800*/  LDS R46, [R0+0x1e500] ;  /* 0x01e50000002e7984 */ /* 0x000fe20000000800 */
[----:B--2---:R-:W-:Y:S03]  /*21810*/  HMMA.1688.F32.TF32 R40, R240, R10, R68 ;  /* 0x0000000af028723c */ /* 0x004fe60000081044 */
[----:B------:R-:W-:Y:S04]  /*21820*/  LDS R45, [R3+0x1c500] ;  /* 0x01c50000032d7984 */ /* 0x000fe80000000800 */
[----:B------:R-:W2:Y:S01]  /*21830*/  LDS R47, [R3+0x1e500] ;  /* 0x01e50000032f7984 */ /* 0x000ea20000000800 */
[----:B------:R-:W-:Y:S01]  /*21840*/  MOV R71, R36 ;  /* 0x0000002400477202 */ /* 0x000fe20000000f00 */
[----:B------:R-:W-:Y:S01]  /*21850*/  IMAD.MOV.U32 R70, RZ, RZ, R37 ;  /* 0x000000ffff467224 */ /* 0x000fe200078e0025 */
[----:B------:R-:W-:Y:S01]  /*21860*/  MOV R68, R39 ;  /* 0x0000002700447202 */ /* 0x000fe20000000f00 */
[----:B------:R-:W-:-:S02]  /*21870*/  IMAD.MOV.U32 R69, RZ, RZ, R38 ;  /* 0x000000ffff457224 */ /* 0x000fc400078e0026 */
[C---:B------:R-:W-:Y:S10]  /*21880*/  HMMA.1688.F32.TF32 R36, R240.reuse, R30, R80 ;  /* 0x0000001ef024723c */ /* 0x040ff40000081050 */
[----:B------:R-:W-:Y:S04]  /*21890*/  STL.64 [R1+0x50], R40 ;  /* 0x0000502801007387 */ /* 0x000fe80000100a00 */
[----:B------:R3:W-:Y:S01]  /*218a0*/  STL.64 [R1+0x58], R42 ;  /* 0x0000582a01007387 */ /* 0x0007e20000100a00 */
[C---:B------:R-:W-:Y:S09]  /*218b0*/  HMMA.1688.F32.TF32 R232, R240.reuse, R18, R92 ;  /* 0x00000012f0e8723c */ /* 0x040ff2000008105c */
[----:B------:R-:W-:Y:S01]  /*218c0*/  IMAD.MOV.U32 R75, RZ, RZ, R36 ;  /* 0x000000ffff4b7224 */ /* 0x000fe200078e0024 */
[----:B------:R-:W-:Y:S01]  /*218d0*/  MOV R73, R38 ;  /* 0x0000002600497202 */ /* 0x000fe20000000f00 */
[----:B---3--:R-:W-:Y:S01]  /*218e0*/  HMMA.1688.F32.TF32 R40, R240, R34, R76 ;  /* 0x00000022f028723c */ /* 0x008fe2000008104c */
[----:B------:R-:W-:-:S02]  /*218f0*/  IMAD.MOV.U32 R74, RZ, RZ, R37 ;  /* 0x000000ffff4a7224 */ /* 0x000fc400078e0025 */
[----:B------:R-:W-:-:S05]  /*21900*/  IMAD.MOV.U32 R72, RZ, RZ, R39 ;  /* 0x000000ffff487224 */ /* 0x000fca00078e0027 */
[----:B------:R-:W-:Y:S08]  /*21910*/  HMMA.1688.F32.TF32 R36, R240, R26, R84 ;  /* 0x0000001af024723c */ /* 0x000ff00000081054 */
[----:B-1----:R-:W-:Y:S07]  /*21920*/  HMMA.1688.F32.TF32 R60, R48, R6, R104 ;  /* 0x00000006303c723c */ /* 0x002fee0000081068 */
[----:B------:R-:W-:Y:S04]  /*21930*/  STL.64 [R1+0x30], R40 ;  /* 0x0000302801007387 */ /* 0x000fe80000100a00 */
[----:B------:R-:W-:Y:S04]  /*21940*/  STL.64 [R1+0x38], R42 ;  /* 0x0000382a01007387 */ /* 0x000fe80000100a00 */
[----:B------:R1:W-:Y:S04]  /*21950*/  STL [R1+0x1dc0], R236 ;  /* 0x001dc0ec01007387 */ /* 0x0003e80000100800 */
[----:B------:R-:W-:Y:S04]  /*21960*/  STL.64 [R1+0x10], R36 ;  /* 0x0000102401007387 */ /* 0x000fe80000100a00 */
[----:B------:R-:W-:Y:S04]  /*21970*/  STL.64 [R1+0x18], R38 ;  /* 0x0000182601007387 */ /* 0x000fe80000100a00 */
[----:B------:R3:W-:Y:S01]  /*21980*/  STL [R1+0x1dbc], R237 ;  /* 0x001dbced01007387 */ /* 0x0007e20000100800 */
[----:B------:R-:W-:Y:S03]  /*21990*/  HMMA.1688.F32.TF32 R240, R240, R14, R96 ;  /* 0x0000000ef0f0723c */ /* 0x000fe60000081060 */
[----:B------:R4:W-:Y:S01]  /*219a0*/  STL [R1+0x1db8], R238 ;  /* 0x001db8ee01007387 */ /* 0x0009e20000100800 */
[----:B-1----:R-:W-:-:S03]  /*219b0*/  MOV R236, R61 ;  /* 0x0000003d00ec7202 */ /* 0x002fc60000000f00 */
[----:B------:R-:W-:Y:S01]  /*219c0*/  STL [R1+0x1db4], R239 ;  /* 0x001db4ef01007387 */ /* 0x000fe20000100800 */
[----:B---3--:R-:W-:-:S03]  /*219d0*/  IMAD.MOV.U32 R237, RZ, RZ, R62 ;  /* 0x000000ffffed7224 */ /* 0x008fc600078e003e */
[----:B------:R-:W-:Y:S01]  /*219e0*/  STL [R1+0x1dc8], R232 ;  /* 0x001dc8e801007387 */ /* 0x000fe20000100800 */
[----:B----4-:R-:W-:-:S03]  /*219f0*/  IMAD.MOV.U32 R238, RZ, RZ, R63 ;  /* 0x000000ffffee7224 */ /* 0x010fc600078e003f */
[----:B------:R1:W-:Y:S01]  /*21a00*/  STL [R1+0x1dc4], R233 ;  /* 0x001dc4e901007387 */ /* 0x0003e20000100800 */
[C---:B------:R-:W-:Y:S03]  /*21a10*/  HMMA.1688.F32.TF32 R76, R48.reuse, R10, R100 ;  /* 0x0000000a304c723c */ /* 0x040fe60000081064 */
[----:B------:R-:W-:Y:S04]  /*21a20*/  LDS R40, [R0+0x1c600] ;  /* 0x01c6000000287984 */ /* 0x000fe80000000800 */
[----:B------:R-:W-:Y:S01]  /*21a30*/  LDS R42, [R0+0x1e600] ;  /* 0x01e60000002a7984 */ /* 0x000fe20000000800 */
[----:B-1----:R-:W-:Y:S02]  /*21a40*/  IMAD.MOV.U32 R233, RZ, RZ, R60 ;  /* 0x000000ffffe97224 */ /* 0x002fe400078e003c */
[C---:B------:R-:W-:Y:S01]  /*21a50*/  HMMA.1688.F32.TF32 R60, R48.reuse, R34, R108 ;  /* 0x00000022303c723c */ /* 0x040fe2000008106c */
[----:B------:R-:W-:Y:S04]  /*21a60*/  STL [R1+0x1db0], R234 ;  /* 0x001db0ea01007387 */ /* 0x000fe80000100800 */
[----:B------:R-:W-:Y:S04]  /*21a70*/  STL [R1+0x1dac], R235 ;  /* 0x001daceb01007387 */ /* 0x000fe80000100800 */
[----:B------:R1:W-:Y:S04]  /*21a80*/  STL [R1+0x1dd4], R240 ;  /* 0x001dd4f001007387 */ /* 0x0003e80000100800 */
[----:B------:R3:W-:Y:S04]  /*21a90*/  STL [R1+0x1dd0], R241 ;  /* 0x001dd0f101007387 */ /* 0x0007e80000100800 */
[----:B------:R4:W-:Y:S01]  /*21aa0*/  STL [R1+0x1dcc], R242 ;  /* 0x001dccf201007387 */ /* 0x0009e20000100800 */
[C---:B------:R-:W-:Y:S03]  /*21ab0*/  HMMA.1688.F32.TF32 R80, R48.reuse, R22, R120 ;  /* 0x000000163050723c */ /* 0x040fe60000081078 */
[----:B------:R-:W-:Y:S03]  /*21ac0*/  LDS R41, [R3+0x1c600] ;  /* 0x01c6000003297984 */ /* 0x000fe60000000800 */
[----:B-1----:R-:W-:Y:S01]  /*21ad0*/  MOV R240, R60 ;  /* 0x0000003c00f07202 */ /* 0x002fe20000000f00 */
[----:B---3--:R-:W-:Y:S01]  /*21ae0*/  IMAD.MOV.U32 R241, RZ, RZ, R61 ;  /* 0x000000fffff17224 */ /* 0x008fe200078e003d */
[----:B------:R-:W-:Y:S01]  /*21af0*/  MOV R232, R63 ;  /* 0x0000003f00e87202 */ /* 0x000fe20000000f00 */
[----:B----4-:R-:W-:Y:S01]  /*21b00*/  IMAD.MOV.U32 R242, RZ, RZ, R62 ;  /* 0x000000fffff27224 */ /* 0x010fe200078e003e */
[----:B------:R-:W1:Y:S01]  /*21b10*/  LDS R43, [R3+0x1e600] ;  /* 0x01e60000032b7984 */ /* 0x000e620000000800 */
[-C--:B------:R-:W-:Y:S03]  /*21b20*/  HMMA.1688.F32.TF32 R60, R48, R30.reuse, R112 ;  /* 0x0000001e303c723c */ /* 0x080fe60000081070 */
[----:B------:R3:W-:Y:S05]  /*21b30*/  STL [R1+0x1da8], R243 ;  /* 0x001da8f301007387 */ /* 0x0007ea0000100800 */
[C---:B--2---:R-:W-:Y:S08]  /*21b40*/  HMMA.1688.F32.TF32 R144, R44.reuse, R30, R144 ;  /* 0x0000001e2c90723c */ /* 0x044ff00000081090 */
[C---:B------:R-:W-:Y:S08]  /*21b50*/  HMMA.1688.F32.TF32 R148, R44.reuse, R26, R148 ;  /* 0x0000001a2c94723c */ /* 0x040ff00000081094 */
[----:B------:R-:W-:Y:S01]  /*21b60*/  HMMA.1688.F32.TF32 R160, R44, R14, R160 ;  /* 0x0000000e2ca0723c */ /* 0x000fe200000810a0 */
[----:B------:R-:W-:Y:S01]  /*21b70*/  IMAD.MOV.U32 R239, RZ, RZ, R60 ;  /* 0x000000ffffef7224 */ /* 0x000fe200078e003c */
[----:B------:R-:W-:Y:S01]  /*21b80*/  MOV R235, R62 ;  /* 0x0000003e00eb7202 */ /* 0x000fe20000000f00 */
[----:B------:R-:W-:-:S02]  /*21b90*/  IMAD.MOV.U32 R234, RZ, RZ, R61 ;  /* 0x000000ffffea7224 */ /* 0x000fc400078e003d */
[----:B------:R-:W-:Y:S01]  /*21ba0*/  IMAD.MOV.U32 R88, RZ, RZ, R205 ;  /* 0x000000ffff587224 */ /* 0x000fe200078e00cd */
[----:B------:R-:W-:Y:S01]  /*21bb0*/  MOV R90, R207 ;  /* 0x000000cf005a7202 */ /* 0x000fe20000000f00 */
[----:B---3--:R-:W-:Y:S02]  /*21bc0*/  IMAD.MOV.U32 R243, RZ, RZ, R63 ;  /* 0x000000fffff37224 */ /* 0x008fe400078e003f */
[----:B------:R-:W-:Y:S01]  /*21bd0*/  IMAD.MOV.U32 R89, RZ, RZ, R206 ;  /* 0x000000ffff597224 */ /* 0x000fe200078e00ce */
[C---:B------:R-:W-:Y:S01]  /*21be0*/  HMMA.1688.F32.TF32 R60, R48.reuse, R26, R116 ;  /* 0x0000001a303c723c */ /* 0x040fe20000081074 */
[----:B------:R-:W-:Y:S04]  /*21bf0*/  STL.64 [R1+0x1f0], R76 ;  /* 0x0001f04c01007387 */ /* 0x000fe80000100a00 */
[----:B------:R2:W-:Y:S04]  /*21c00*/  STL.64 [R1+0x1f8], R78 ;  /* 0x0001f84e01007387 */ /* 0x0005e80000100a00 */
[----:B------:R3:W-:Y:S04]  /*21c10*/  STL [R1+0x1de4], R238 ;  /* 0x001de4ee01007387 */ /* 0x0007e80000100800 */
[----:B------:R4:W-:Y:S04]  /*21c20*/  STL [R1+0x1de0], R237 ;  /* 0x001de0ed01007387 */ /* 0x0009e80000100800 */
[----:B------:R5:W-:Y:S01]  /*21c30*/  STL [R1+0x1ddc], R233 ;  /* 0x001ddce901007387 */ /* 0x000be20000100800 */
[----:B--2---:R-:W-:Y:S03]  /*21c40*/  HMMA.1688.F32.TF32 R76, R48, R18, R124 ;  /* 0x00000012304c723c */ /* 0x004fe6000008107c */
[----:B------:R2:W-:Y:S03]  /*21c50*/  STL [R1+0x1dd8], R236 ;  /* 0x001dd8ec01007387 */ /* 0x0005e60000100800 */
[----:B---3--:R-:W-:Y:S01]  /*21c60*/  IMAD.MOV.U32 R238, RZ, RZ, R60 ;  /* 0x000000ffffee7224 */ /* 0x008fe200078e003c */
[----:B----4-:R-:W-:Y:S01]  /*21c70*/  MOV R237, R61 ;  /* 0x0000003d00ed7202 */ /* 0x010fe20000000f00 */
[----:B------:R-:W-:Y:S01]  /*21c80*/  IMAD.MOV.U32 R91, RZ, RZ, R200 ;  /* 0x000000ffff5b7224 */ /* 0x000fe200078e00c8 */
[----:B------:R-:W-:Y:S01]  /*21c90*/  MOV R93, R202 ;  /* 0x000000ca005d7202 */ /* 0x000fe20000000f00 */
[----:B-----5:R-:W-:Y:S01]  /*21ca0*/  IMAD.MOV.U32 R233, RZ, RZ, R62 ;  /* 0x000000ffffe97224 */ /* 0x020fe200078e003e */
[----:B------:R-:W-:Y:S01]  /*21cb0*/  LDS R36, [R0+0x1c700] ;  /* 0x01c7000000247984 */ /* 0x000fe20000000800 */
[----:B--2---:R-:W-:-:S02]  /*21cc0*/  IMAD.MOV.U32 R236, RZ, RZ, R63 ;  /* 0x000000ffffec7224 */ /* 0x004fc400078e003f */
[----:B------:R-:W-:Y:S01]  /*21cd0*/  HMMA.1688.F32.TF32 R60, R48, R14, R128 ;  /* 0x0000000e303c723c */ /* 0x000fe20000081080 */
[----:B------:R-:W-:Y:S01]  /*21ce0*/  IMAD.MOV.U32 R92, RZ, RZ, R201 ;  /* 0x000000ffff5c7224 */ /* 0x000fe200078e00c9 */
[----:B------:R-:W-:Y:S01]  /*21cf0*/  LDS R38, [R0+0x1e700] ;  /* 0x01e7000000267984 */ /* 0x000fe20000000800 */
[----:B------:R-:W-:Y:S02]  /*21d00*/  IMAD.MOV.U32 R94, RZ, RZ, R203 ;  /* 0x000000ffff5e7224 */ /* 0x000fe400078e00cb */
[----:B------:R-:W-:Y:S01]  /*21d10*/  IMAD.MOV.U32 R95, RZ, RZ, R196 ;  /* 0x000000ffff5f7224 */ /* 0x000fe200078e00c4 */
[----:B------:R-:W-:Y:S02]  /*21d20*/  LDS R37, [R3+0x1c700] ;  /* 0x01c7000003257984 */ /* 0x000fe40000000800 */
[----:B------:R-:W-:Y:S02]  /*21d30*/  HMMA.1688.F32.TF32 R48, R44, R10, R132 ;  /* 0x0000000a2c30723c */ /* 0x000fe40000081084 */
[----:B------:R2:W-:Y:S04]  /*21d40*/  STL [R1+0x1df4], R232 ;  /* 0x001df4e801007387 */ /* 0x0005e80000100800 */
[----:B------:R-:W-:Y:S04]  /*21d50*/  STL [R1+0x1df0], R242 ;  /* 0x001df0f201007387 */ /* 0x000fe80000100800 */
[----:B------:R3:W-:Y:S04]  /*21d60*/  STL [R1+0x1dec], R241 ;  /* 0x001decf101007387 */ /* 0x0007e80000100800 */
[----:B------:R4:W-:Y:S04]  /*21d70*/  STL [R1+0x1de8], R240 ;  /* 0x001de8f001007387 */ /* 0x0009e80000100800 */
[----:B------:R-:W5:Y:S06]  /*21d80*/  LDS R39, [R3+0x1e700] ;  /* 0x01e7000003277984 */ /* 0x000f6c0000000800 */
[----:B--2---:R-:W-:Y:S01]  /*21d90*/  IMAD.MOV.U32 R232, RZ, RZ, R48 ;  /* 0x000000ffffe87224 */ /* 0x004fe200078e0030 */
[----:B---3--:R-:W-:Y:S01]  /*21da0*/  MOV R241, R50 ;  /* 0x0000003200f17202 */ /* 0x008fe20000000f00 */
[----:B------:R-:W-:-:S02]  /*21db0*/  IMAD.MOV.U32 R242, RZ, RZ, R49 ;  /* 0x000000fffff27224 */ /* 0x000fc400078e0031 */
[----:B----4-:R-:W-:Y:S02]  /*21dc0*/  IMAD.MOV.U32 R240, RZ, RZ, R51 ;  /* 0x000000fffff07224 */ /* 0x010fe400078e0033 */
        /* <DEDUP_REMOVED lines=10> */
[----:B------:R-:W-:Y:S04]  /*21e70*/  STL.64 [R1+0x1a8], R82 ;  /* 0x0001a85201007387 */ /* 0x000fe80000100a00 */
[----:B------:R-:W-:Y:S04]  /*21e80*/  STL.64 [R1+0x190], R76 ;  /* 0x0001904c01007387 */ /* 0x000fe80000100a00 */
[----:B------:R-:W-:Y:S04]  /*21e90*/  STL.64 [R1+0x198], R78 ;  /* 0x0001984e01007387 */ /* 0x000fe80000100a00 */
[----:B------:R-:W-:Y:S04]  /*21ea0*/  STL [R1+0x1d40], R144 ;  /* 0x001d409001007387 */ /* 0x000fe80000100800 */
[----:B------:R-:W-:Y:S04]  /*21eb0*/  STL [R1+0x1d3c], R145 ;  /* 0x001d3c9101007387 */ /* 0x000fe80000100800 */
[----:B------:R-:W-:Y:S01]  /*21ec0*/  STL [R1+0x1d38], R146 ;  /* 0x001d389201007387 */ /* 0x000fe20000100800 */
[----:B------:R-:W-:-:S03]  /*21ed0*/  MOV R119, R48 ;  /* 0x0000003000777202 */ /* 0x000fc60000000f00 */
[----:B------:R-:W-:Y:S01]  /*21ee0*/  STL [R1+0x1d34], R147 ;  /* 0x001d349301007387 */ /* 0x000fe20000100800 */
[----:B------:R-:W-:Y:S01]  /*21ef0*/  IMAD.MOV.U32 R118, RZ, RZ, R49 ;  /* 0x000000ffff767224 */ /* 0x000fe200078e0031 */
[----:B------:R-:W-:Y:S02]  /*21f00*/  MOV R116, R51 ;  /* 0x0000003300747202 */ /* 0x000fe40000000f00 */
[----:B------:R-:W-:Y:S01]  /*21f10*/  STL [R1+0x1d50], R148 ;  /* 0x001d509401007387 */ /* 0x000fe20000100800 */
[----:B------:R-:W-:-:S03]  /*21f20*/  IMAD.MOV.U32 R117, RZ, RZ, R50 ;  /* 0x000000ffff757224 */ /* 0x000fc600078e0032 */
[----:B------:R-:W-:Y:S01]  /*21f30*/  STL [R1+0x1d4c], R149 ;  /* 0x001d4c9501007387 */ /* 0x000fe20000100800 */
[----:B------:R-:W-:Y:S03]  /*21f40*/  HMMA.1688.F32.TF32 R48, R40, R10, R164 ;  /* 0x0000000a2830723c */ /* 0x000fe600000810a4 */
[----:B------:R-:W-:Y:S04]  /*21f50*/  STL [R1+0x1d48], R150 ;  /* 0x001d489601007387 */ /* 0x000fe80000100800 */
[----:B------:R-:W-:Y:S01]  /*21f60*/  STL [R1+0x1d44], R151 ;  /* 0x001d449701007387 */ /* 0x000fe20000100800 */
[----:B------:R-:W-:-:S03]  /*21f70*/  IMAD.MOV.U32 R2, RZ, RZ, R47 ;  /* 0x000000ffff027224 */ /* 0x000fc600078e002f */
[----:B------:R1:W-:Y:S01]  /*21f80*/  STL [R1+0x1d30], R129 ;  /* 0x001d308101007387 */ /* 0x0003e20000100800 */
[----:B------:R-:W-:Y:S03]  /*21f90*/  HMMA.1688.F32.TF32 R152, R40, R30, R176 ;  /* 0x0000001e2898723c */ /* 0x000fe600000810b0 */
[----:B------:R2:W-:Y:S04]  /*21fa0*/  STL [R1+0x1d2c], R130 ;  /* 0x001d2c8201007387 */ /* 0x0005e80000100800 */
[----:B------:R3:W-:Y:S01]  /*21fb0*/  STL [R1+0x1d28], R131 ;  /* 0x001d288301007387 */ /* 0x0007e20000100800 */
[----:B-1----:R-:W-:Y:S02]  /*21fc0*/  IMAD.MOV.U32 R129, RZ, RZ, R44 ;  /* 0x000000ffff817224 */ /* 0x002fe400078e002c */
[----:B--2---:R-:W-:Y:S01]  /*21fd0*/  IMAD.MOV.U32 R130, RZ, RZ, R45 ;  /* 0x000000ffff827224 */ /* 0x004fe200078e002d */
[----:B---3--:R-:W-:-:S02]  /*21fe0*/  MOV R131, R46 ;  /* 0x0000002e00837202 */ /* 0x008fc40000000f00 */
[C---:B------:R-:W-:Y:S01]  /*21ff0*/  HMMA.1688.F32.TF32 R44, R40.reuse, R34, R172 ;  /* 0x00000022282c723c */ /* 0x040fe200000810ac */
        /* <DEDUP_REMOVED lines=11> */
[----:B-1----:R-:W-:Y:S02]  /*220b0*/  HMMA.1688.F32.TF32 R44, R40, R26, R180 ;  /* 0x0000001a282c723c */ /* 0x002fe400000810b4 */
[----:B------:R-:W-:Y:S01]  /*220c0*/  STL.64 [R1+0x1d88], R152 ;  /* 0x001d889801007387 */ /* 0x000fe20000100a00 */
[----:B------:R-:W-:Y:S01]  /*220d0*/  IMAD.MOV.U32 R76, RZ, RZ, R213 ;  /* 0x000000ffff4c7224 */ /* 0x000fe200078e00d5 */
[----:B------:R-:W-:Y:S01]  /*220e0*/  MOV R78, R215 ;  /* 0x000000d7004e7202 */ /* 0x000fe20000000f00 */
[----:B------:R-:W-:-:S02]  /*220f0*/  IMAD.MOV.U32 R77, RZ, RZ, R214 ;  /* 0x000000ffff4d7224 */ /* 0x000fc400078e00d6 */
[----:B------:R-:W-:Y:S01]  /*22100*/  IMAD.MOV.U32 R79, RZ, RZ, R208 ;  /* 0x000000ffff4f7224 */ /* 0x000fe200078e00d0 */
[----:B------:R-:W-:Y:S01]  /*22110*/  MOV R81, R210 ;  /* 0x000000d200517202 */ /* 0x000fe20000000f00 */
[----:B------:R-:W-:Y:S02]  /*22120*/  IMAD.MOV.U32 R80, RZ, RZ, R209 ;  /* 0x000000ffff507224 */ /* 0x000fe400078e00d1 */
[----:B------:R-:W-:Y:S11]  /*22130*/  IMAD.MOV.U32 R82, RZ, RZ, R211 ;  /* 0x000000ffff527224 */ /* 0x000ff600078e00d3 */
[----:B------:R-:W-:Y:S02]  /*22140*/  @!UPT UIADD3 URZ, URZ, URZ, URZ ;  /* 0x0000003f3f3ff290 */ /* 0x000fe4000fffe03f */
[----:B------:R-:W-:Y:S01]  /*22150*/  IMAD.MOV.U32 R150, RZ, RZ, R46 ;  /* 0x000000ffff967224 */ /* 0x000fe200078e002e */
[----:B------:R-:W-:Y:S01]  /*22160*/  MOV R149, R45 ;  /* 0x0000002d00957202 */ /* 0x000fe20000000f00 */
[----:B------:R-:W-:Y:S02]  /*22170*/  IMAD.MOV.U32 R151, RZ, RZ, R47 ;  /* 0x000000ffff977224 */ /* 0x000fe400078e002f */
[----:B------:R-:W-:-:S03]  /*22180*/  IMAD.MOV.U32 R148, RZ, RZ, R44 ;  /* 0x000000ffff947224 */ /* 0x000fc600078e002c */
[----:B------:R-:W-:Y:S04]  /*22190*/  STL.64 [R1+0x1da0], R150 ;  /* 0x001da09601007387 */ /* 0x000fe80000100a00 */
[----:B------:R-:W-:Y:S04]  /*221a0*/  STL.64 [R1+0x1d98], R148 ;  /* 0x001d989401007387 */ /* 0x000fe80000100a00 */
[----:B------:R-:W2:Y:S04]  /*221b0*/  LDL.LU R213, [R1+0x1e44] ;  /* 0x001e440001d57983 */ /* 0x000ea80000300800 */
[----:B------:R-:W2:Y:S04]  /*221c0*/  LDL.LU R214, [R1+0x1e40] ;  /* 0x001e400001d67983 */ /* 0x000ea80000300800 */
[----:B------:R-:W2:Y:S01]  /*221d0*/  LDL.LU R215, [R1+0x1e3c] ;  /* 0x001e3c0001d77983 */ /* 0x000ea20000300800 */
[----:B------:R-:W-:-:S03]  /*221e0*/  IMAD.MOV.U32 R83, RZ, RZ, R204 ;  /* 0x000000ffff537224 */ /* 0x000fc600078e00cc */
        /* <DEDUP_REMOVED lines=19> */
[----:B------:R-:W2:Y:S04]  /*22320*/  LDL.LU R199, [R1+0x1dfc] ;  /* 0x001dfc0001c77983 */ /* 0x000ea80000300800 */
[----:B------:R-:W2:Y:S01]  /*22330*/  LDL.LU R252, [R1+0x1df8] ;  /* 0x001df80001fc7983 */ /* 0x000ea20000300800 */
[----:B------:R-:W-:Y:S01]  /*22340*/  HMMA.1688.F32.TF32 R172, R40, R18, R188 ;  /* 0x0000001228ac723c */ /* 0x000fe200000810bc */
[----:B------:R-:W-:Y:S01]  /*22350*/  MOV R246, R29 ;  /* 0x0000001d00f67202 */ /* 0x000fe20000000f00 */
[----:B------:R-:W-:Y:S01]  /*22360*/  IMAD.MOV.U32 R247, RZ, RZ, R28 ;  /* 0x000000fffff77224 */ /* 0x000fe200078e001c */
[----:B------:R-:W-:Y:S01]  /*22370*/  MOV R251, R12 ;  /* 0x0000000c00fb7202 */ /* 0x000fe20000000f00 */
[----:B------:R-:W-:Y:S01]  /*22380*/  IMAD.MOV.U32 R250, RZ, RZ, R13 ;  /* 0x000000fffffa7224 */ /* 0x000fe200078e000d */
[----:B------:R-:W-:Y:S01]  /*22390*/  LDS R28, [R0+0x20000] ;  /* 0x02000000001c7984 */ /* 0x000fe20000000800 */
[----:B------:R-:W-:-:S02]  /*223a0*/  MOV R248, R17 ;  /* 0x0000001100f87202 */ /* 0x000fc40000000f00 */
[----:B------:R-:W-:Y:S01]  /*223b0*/  HMMA.1688.F32.TF32 R44, R40, R14, R192 ;  /* 0x0000000e282c723c */ /* 0x000fe200000810c0 */
[----:B------:R-:W-:Y:S01]  /*223c0*/  LDS R29, [R3+0x20000] ;  /* 0x02000000031d7984 */ /* 0x000fe20000000800 */
[----:B------:R-:W-:-:S06]  /*223d0*/  IMAD.MOV.U32 R249, RZ, RZ, R16 ;  /* 0x000000fffff97224 */ /* 0x000fcc00078e0010 */
[----:B-----5:R-:W-:Y:S01]  /*223e0*/  HMMA.1688.F32.TF32 R220, R36, R18, R220 ;  /* 0x0000001224dc723c */ /* 0x020fe200000810dc */
[----:B------:R-:W-:Y:S01]  /*223f0*/  MOV R123, R60 ;  /* 0x0000003c007b7202 */ /* 0x000fe20000000f00 */
[----:B------:R-:W-:Y:S01]  /*22400*/  IMAD.MOV.U32 R122, RZ, RZ, R61 ;  /* 0x000000ffff7a7224 */ /* 0x000fe200078e003d */
[----:B------:R-:W-:Y:S01]  /*22410*/  MOV R120, R63 ;  /* 0x0000003f00787202 */ /* 0x000fe20000000f00 */
[----:B------:R-:W-:Y:S01]  /*22420*/  IMAD.MOV.U32 R121, RZ, RZ, R62 ;  /* 0x000000ffff797224 */ /* 0x000fe200078e003e */
[----:B------:R-:W-:Y:S01]  /*22430*/  LDS R60, [R0+0x20100] ;  /* 0x02010000003c7984 */ /* 0x000fe20000000800 */
[----:B------:R-:W-:-:S03]  /*22440*/  MOV R102, R5 ;  /* 0x0000000500667202 */ /* 0x000fc60000000f00 */
[----:B------:R-:W-:Y:S01]  /*22450*/  LDS R62, [R0+0x22100] ;  /* 0x02210000003e7984 */ /* 0x000fe20000000800 */
[----:B------:R-:W-:Y:S03]  /*22460*/  HMMA.1688.F32.TF32 R164, R40, R22, R184 ;  /* 0x0000001628a4723c */ /* 0x000fe600000810b8 */
[----:B------:R-:W-:Y:S01]  /*22470*/  LDS R61, [R3+0x20100] ;  /* 0x02010000033d7984 */ /* 0x000fe20000000800 */
[----:B------:R-:W-:-:S03]  /*22480*/  IMAD.MOV.U32 R103, RZ, RZ, R4 ;  /* 0x000000ffff677224 */ /* 0x000fc600078e0004 */
[----:B------:R-:W-:Y:S01]  /*22490*/  LDS R63, [R3+0x22100] ;  /* 0x02210000033f7984 */ /* 0x000fe20000000800 */
[----:B------:R-:W-:Y:S01]  /*224a0*/  IMAD.MOV.U32 R104, RZ, RZ, R25 ;  /* 0x000000ffff687224 */ /* 0x000fe200078e0019 */
[----:B------:R-:W-:Y:S01]  /*224b0*/  MOV R105, R24 ;  /* 0x0000001800697202 */ /* 0x000fe20000000f00 */
[----:B------:R-:W-:Y:S02]  /*224c0*/  IMAD.MOV.U32 R106, RZ, RZ, R21 ;  /* 0x000000ffff6a7224 */ /* 0x000fe400078e0015 */
[----:B------:R-:W-:Y:S01]  /*224d0*/  IMAD.MOV.U32 R107, RZ, RZ, R20 ;  /* 0x000000ffff6b7224 */ /* 0x000fe200078e0014 */
[----:B------:R-:W-:Y:S01]  /*224e0*/  HMMA.1688.F32.TF32 R216, R36, R22, R216 ;  /* 0x0000001624d8723c */ /* 0x000fe200000810d8 */
[----:B------:R-:W-:Y:S01]  /*224f0*/  IMAD.MOV.U32 R100, RZ, RZ, R9 ;  /* 0x000000ffff647224 */ /* 0x000fe200078e0009 */
[----:B------:R-:W-:Y:S01]  /*22500*/  MOV R84, R231 ;  /* 0x000000e700547202 */ /* 0x000fe20000000f00 */
[----:B------:R-:W-:Y:S01]  /*22510*/  IMAD.MOV.U32 R101, RZ, RZ, R8 ;  /* 0x000000ffff657224 */ /* 0x000fe200078e0008 */
[----:B------:R-:W-:Y:S01]  /*22520*/  MOV R87, R228 ;  /* 0x000000e400577202 */ /* 0x000fe20000000f00 */
[----:B------:R-:W-:-:S02]  /*22530*/  IMAD.MOV.U32 R85, RZ, RZ, R230 ;  /* 0x000000ffff557224 */ /* 0x000fc400078e00e6 */
[----:B------:R-:W-:Y:S02]  /*22540*/  IMAD.MOV.U32 R86, RZ, RZ, R229 ;  /* 0x000000ffff567224 */ /* 0x000fe400078e00e5 */
[----:B------:R-:W-:Y:S02]  /*22550*/  IMAD.MOV.U32 R244, RZ, RZ, R33 ;  /* 0x000000fffff47224 */ /* 0x000fe400078e0021 */
[----:B------:R-:W-:Y:S01]  /*22560*/  IMAD.MOV.U32 R245, RZ, RZ, R32 ;  /* 0x000000fffff57224 */ /* 0x000fe200078e0020 */
[C---:B---3--:R-:W-:Y:S01]  /*22570*/  HMMA.1688.F32.TF32 R208, R36.reuse, R30, R208 ;  /* 0x0000001e24d0723c */ /* 0x048fe200000810d0 */
[----:B------:R-:W-:Y:S04]  /*22580*/  LDS R30, [R0+0x22000] ;  /* 0x02200000001e7984 */ /* 0x000fe80000000800 */
[----:B------:R-:W-:Y:S03]  /*22590*/  LDS R31, [R3+0x22000] ;  /* 0x02200000031f7984 */ /* 0x000fe60000000800 */
[C---:B----4-:R-:W-:Y:S08]  /*225a0*/  HMMA.1688.F32.TF32 R188, R36.reuse, R34, R204 ;  /* 0x0000002224bc723c */ /* 0x050ff000000810cc */
[C---:B------:R-:W-:Y:S01]  /*225b0*/  HMMA.1688.F32.TF32 R204, R36.reuse, R14, R224 ;  /* 0x0000000e24cc723c */ /* 0x040fe200000810e0 */
[----:B--2---:R-:W1:Y:S04]  /*225c0*/  LDSM.16.M88.4 R12, [R252+0x40100] ;  /* 0x04010000fc0c783b */ /* 0x004e680000000200 */
[----:B------:R-:W2:Y:S03]  /*225d0*/  LDSM.16.M88.4 R16, [R252+0x41100] ;  /* 0x04110000fc10783b */ /* 0x000ea60000000200 */
[C---:B------:R-:W-:Y:S01]  /*225e0*/  HMMA.1688.F32.TF32 R184, R36.reuse, R6, R200 ;  /* 0x0000000624b8723c */ /* 0x040fe200000810c8 */
[----:B------:R-:W3:Y:S04]  /*225f0*/  LDSM.16.M88.4 R4, [R252+0x45100] ;  /* 0x04510000fc04783b */ /* 0x000ee80000000200 */
[----:B------:R-:W4:Y:S03]  /*22600*/  LDSM.16.M88.4 R224, [R252+0x46100] ;  /* 0x04610000fce0783b */ /* 0x000f260000000200 */
[C---:B------:R-:W-:Y:S01]  /*22610*/  HMMA.1688.F32.TF32 R180, R36.reuse, R10, R196 ;  /* 0x0000000a24b4723c */ /* 0x040fe200000810c4 */
[----:B------:R-:W-:Y:S04]  /*22620*/  LDSM.16.M88.4 R20, [R252+0x43100] ;  /* 0x04310000fc14783b */ /* 0x000fe80000000200 */
[----:B------:R-:W-:Y:S03]  /*22630*/  LDSM.16.M88.4 R8, [R252+0x44100] ;  /* 0x04410000fc08783b */ /* 0x000fe60000000200 */
[----:B------:R-:W-:Y:S01]  /*22640*/  HMMA.1688.F32.TF32 R212, R36, R26, R212 ;  /* 0x0000001a24d4723c */ /* 0x000fe200000810d4 */
[----:B------:R-:W5:Y:S04]  /*22650*/  LDSM.16.M88.4 R24, [R252+0x42100] ;  /* 0x04210000fc18783b */ /* 0x000f680000000200 */
[----:B------:R-:W3:Y:S03]  /*22660*/  LDSM.16.M88.4 R228, [R252+0x47100] ;  /* 0x04710000fce4783b */ /* 0x000ee60000000200 */
[C---:B-1----:R-:W-:Y:S08]  /*22670*/  HMMA.1688.F32.TF32 R32, R28.reuse, R12, R104 ;  /* 0x0000000c1c20723c */ /* 0x042ff00000081068 */
[-C--:B--2---:R-:W-:Y:S08]  /*22680*/  HMMA.1688.F32.TF32 R248, R28, R16.reuse, R248 ;  /* 0x000000101cf8723c */ /* 0x084ff000000810f8 */
[----:B------:R-:W-:Y:S07]  /*22690*/  HMMA.1688.F32.TF32 R36, R60, R16, R76 ;  /* 0x000000103c24723c */ /* 0x000fee000008104c */
[----:B------:R-:W-:Y:S04]  /*226a0*/  STL.64 [R1], R32 ;  /* 0x0000002001007387 */ /* 0x000fe80000100a00 */
[----:B------:R1:W-:Y:S04]  /*226b0*/  STL [R1+0x8], R34 ;  /* 0x0000082201007387 */ /* 0x0003e80000100800 */
[----:B------:R-:W-:Y:S04]  /*226c0*/  STL.64 [R1+0x1d20], R250 ;  /* 0x001d20fa01007387 */ /* 0x000fe80000100a00 */
[----:B------:R2:W-:Y:S01]  /*226d0*/  STL.64 [R1+0x1d18], R248 ;  /* 0x001d18f801007387 */ /* 0x0005e20000100a00 */
[C---:B---3--:R-:W-:Y:S03]  /*226e0*/  HMMA.1688.F32.TF32 R168, R28.reuse, R4, R92 ;  /* 0x000000041ca8723c */ /* 0x048fe6000008105c */
[----:B------:R-:W3:Y:S04]  /*226f0*/  LDL.LU R76, [R1+0x230] ;  /* 0x00023000014c7983 */ /* 0x000ee80000300800 */
[----:B------:R-:W3:Y:S04]  /*22700*/  LDL.LU R77, [R1+0x234] ;  /* 0x00023400014d7983 */ /* 0x000ee80000300800 */
[----:B------:R-:W3:Y:S01]  /*22710*/  LDL.LU R78, [R1+0x238] ;  /* 0x00023800014e7983 */ /* 0x000ee20000300800 */
[----:B----4-:R-:W-:Y:S03]  /*22720*/  HMMA.1688.F32.TF32 R196, R28, R224, R88 ;  /* 0x000000e01cc4723c */ /* 0x010fe60000081058 */
[----:B------:R-:W3:Y:S04]  /*22730*/  LDL.LU R79, [R1+0x23c] ;  /* 0x00023c00014f7983 */ /* 0x000ee80000300800 */
[----:B------:R-:W4:Y:S01]  /*22740*/  LDL.LU R92, [R1+0x70] ;  /* 0x00007000015c7983 */ /* 0x000f220000300800 */
[----:B------:R-:W-:-:S03]  /*22750*/  MOV R91, R56 ;  /* 0x00000038005b7202 */ /* 0x000fc60000000f00 */
[----:B------:R-:W4:Y:S01]  /*22760*/  LDL.LU R93, [R1+0x74] ;  /* 0x00007400015d7983 */ /* 0x000f220000300800 */
[----:B------:R-:W-:-:S03]  /*22770*/  IMAD.MOV.U32 R90, RZ, RZ, R57 ;  /* 0x000000ffff5a7224 */ /* 0x000fc600078e0039 */
[----:B------:R-:W4:Y:S01]  /*22780*/  LDL.LU R94, [R1+0x78] ;  /* 0x00007800015e7983 */ /* 0x000f220000300800 */
[----:B-----5:R-:W-:Y:S01]  /*22790*/  HMMA.1688.F32.TF32 R244, R28, R24, R244 ;  /* 0x000000181cf4723c */ /* 0x020fe200000810f4 */
[----:B------:R-:W-:Y:S02]  /*227a0*/  IMAD.MOV.U32 R89, RZ, RZ, R58 ;  /* 0x000000ffff597224 */ /* 0x000fe400078e003a */
[----:B------:R-:W4:Y:S01]  /*227b0*/  LDL.LU R95, [R1+0x7c] ;  /* 0x00007c00015f7983 */ /* 0x000f220000300800 */
[----:B------:R-:W-:-:S03]  /*227c0*/  MOV R88, R59 ;  /* 0x0000003b00587202 */ /* 0x000fc60000000f00 */
[----:B------:R-:W5:Y:S01]  /*227d0*/  LDL.LU R56, [R1+0x80] ;  /* 0x0000800001387983 */ /* 0x000f620000300800 */
[C---:B------:R-:W-:Y:S03]  /*227e0*/  HMMA.1688.F32.TF32 R156, R28.reuse, R20, R100 ;  /* 0x000000141c9c723c */ /* 0x040fe60000081064 */
[----:B------:R-:W5:Y:S04]  /*227f0*/  LDL.LU R57, [R1+0x84] ;  /* 0x0000840001397983 */ /* 0x000f680000300800 */
[----:B------:R-:W5:Y:S01]  /*22800*/  LDL.LU R58, [R1+0x88] ;  /* 0x00008800013a7983 */ /* 0x000f620000300800 */
[C---:B------:R-:W-:Y:S03]  /*22810*/  HMMA.1688.F32.TF32 R192, R28.reuse, R8, R96 ;  /* 0x000000081cc0723c */ /* 0x040fe60000081060 */
[----:B------:R-:W5:Y:S05]  /*22820*/  LDL.LU R59, [R1+0x8c] ;  /* 0x00008c00013b7983 */ /* 0x000f6a0000300800 */
[----:B------:R-:W-:Y:S07]  /*22830*/  HMMA.1688.F32.TF32 R28, R28, R228, R84 ;  /* 0x000000e41c1c723c */ /* 0x000fee0000081054 */
[----:B------:R-:W-:Y:S01]  /*22840*/  IMAD.MOV.U32 R87, RZ, RZ, R52 ;  /* 0x000000ffff577224 */ /* 0x000fe200078e0034 */
[----:B------:R-:W-:Y:S01]  /*22850*/  MOV R86, R53 ;  /* 0x0000003500567202 */ /* 0x000fe20000000f00 */
[----:B------:R-:W3:Y:S01]  /*22860*/  LDL.LU R52, [R1+0x90] ;  /* 0x0000900001347983 */ /* 0x000ee20000300800 */
[----:B------:R-:W-:-:S02]  /*22870*/  IMAD.MOV.U32 R85, RZ, RZ, R54 ;  /* 0x000000ffff557224 */ /* 0x000fc400078e0036 */
[----:B------:R-:W-:Y:S01]  /*22880*/  IMAD.MOV.U32 R84, RZ, RZ, R55 ;  /* 0x000000ffff547224 */ /* 0x000fe200078e0037 */
        /* <DEDUP_REMOVED lines=10> */
[----:B------:R-:W3:Y:S01]  /*22930*/  LDL.LU R135, [R1+0xcc] ;  /* 0x0000cc0001877983 */ /* 0x000ee20000300800 */
[----:B------:R-:W-:-:S03]  /*22940*/  MOV R111, R72 ;  /* 0x00000048006f7202 */ /* 0x000fc60000000f00 */
[----:B------:R-:W4:Y:S01]  /*22950*/  LDL.LU R124, [R1+0xa0] ;  /* 0x0000a000017c7983 */ /* 0x000f220000300800 */
        /* <DEDUP_REMOVED lines=24> */
[----:B-1----:R-:W-:Y:S03]  /*22ae0*/  HMMA.1688.F32.TF32 R32, R60, R12, R80 ;  /* 0x0000000c3c20723c */ /* 0x002fe60000081050 */
        /* <DEDUP_REMOVED lines=15> */
[----:B--2---:R-:W-:-:S03]  /*22be0*/  IMAD.MOV.U32 R248, RZ, RZ, R232 ;  /* 0x000000fffff87224 */ /* 0x004fc600078e00e8 */
[----:B------:R-:W2:Y:S01]  /*22bf0*/  LDL.LU R112, [R1+0x10] ;  /* 0x0000100001707983 */ /* 0x000ea20000300800 */
[----:B------:R-:W-:-:S03]  /*22c00*/  MOV R249, R242 ;  /* 0x000000f200f97202 */ /* 0x000fc60000000f00 */
[----:B------:R-:W2:Y:S01]  /*22c10*/  LDL.LU R113, [R1+0x14] ;  /* 0x0000140001717983 */ /* 0x000ea20000300800 */
[----:B------:R-:W-:-:S03]  /*22c20*/  IMAD.MOV.U32 R250, RZ, RZ, R241 ;  /* 0x000000fffffa7224 */ /* 0x000fc600078e00f1 */
[----:B------:R-:W2:Y:S01]  /*22c30*/  LDL.LU R114, [R1+0x18] ;  /* 0x0000180001727983 */ /* 0x000ea20000300800 */
[----:B------:R-:W-:-:S03]  /*22c40*/  IMAD.MOV.U32 R251, RZ, RZ, R240 ;  /* 0x000000fffffb7224 */ /* 0x000fc600078e00f0 */
[----:B------:R-:W2:Y:S04]  /*22c50*/  LDL.LU R115, [R1+0x1c] ;  /* 0x00001c0001737983 */ /* 0x000ea80000300800 */
[----:B------:R-:W2:Y:S04]  /*22c60*/  LDL.LU R232, [R1+0x1df4] ;  /* 0x001df40001e87983 */ /* 0x000ea80000300800 */
[----:B------:R-:W4:Y:S04]  /*22c70*/  LDL.LU R242, [R1+0x1df0] ;  /* 0x001df00001f27983 */ /* 0x000f280000300800 */
[----:B------:R-:W5:Y:S04]  /*22c80*/  LDL.LU R241, [R1+0x1dec] ;  /* 0x001dec0001f17983 */ /* 0x000f680000300800 */
[----:B------:R-:W5:Y:S01]  /*22c90*/  LDL.LU R240, [R1+0x1de8] ;  /* 0x001de80001f07983 */ /* 0x000f620000300800 */
[----:B---3--:R-:W-:Y:S07]  /*22ca0*/  HMMA.1688.F32.TF32 R40, R60, R24, R132 ;  /* 0x000000183c28723c */ /* 0x008fee0000081084 */
[----:B------:R-:W-:Y:S01]  /*22cb0*/  IMAD.MOV.U32 R132, RZ, RZ, R238 ;  /* 0x000000ffff847224 */ /* 0x000fe200078e00ee */
[----:B------:R-:W-:Y:S01]  /*22cc0*/  MOV R134, R233 ;  /* 0x000000e900867202 */ /* 0x000fe20000000f00 */
[----:B------:R-:W3:Y:S01]  /*22cd0*/  LDL.LU R238, [R1+0x1de4] ;  /* 0x001de40001ee7983 */ /* 0x000ee20000300800 */
[----:B------:R-:W-:-:S02]  /*22ce0*/  IMAD.MOV.U32 R133, RZ, RZ, R237 ;  /* 0x000000ffff857224 */ /* 0x000fc400078e00ed */
[----:B------:R-:W-:Y:S01]  /*22cf0*/  IMAD.MOV.U32 R135, RZ, RZ, R236 ;  /* 0x000000ffff877224 */ /* 0x000fe200078e00ec */
[----:B------:R-:W3:Y:S04]  /*22d00*/  LDL.LU R237, [R1+0x1de0] ;  /* 0x001de00001ed7983 */ /* 0x000ee80000300800 */
[----:B------:R-:W3:Y:S04]  /*22d10*/  LDL.LU R233, [R1+0x1ddc] ;  /* 0x001ddc0001e97983 */ /* 0x000ee80000300800 */
[----:B------:R-:W3:Y:S01]  /*22d20*/  LDL.LU R236, [R1+0x1dd8] ;  /* 0x001dd80001ec7983 */ /* 0x000ee20000300800 */
[----:B------:R-:W-:Y:S01]  /*22d30*/  IMAD.MOV.U32 R160, RZ, RZ, R239 ;  /* 0x000000ffffa07224 */ /* 0x000fe200078e00ef */
[----:B------:R-:W-:Y:S01]  /*22d40*/  MOV R162, R235 ;  /* 0x000000eb00a27202 */ /* 0x000fe20000000f00 */
[----:B------:R-:W-:-:S02]  /*22d50*/  IMAD.MOV.U32 R161, RZ, RZ, R234 ;  /* 0x000000ffffa17224 */ /* 0x000fc400078e00ea */
[----:B------:R-:W-:Y:S02]  /*22d60*/  IMAD.MOV.U32 R163, RZ, RZ, R243 ;  /* 0x000000ffffa37224 */ /* 0x000fe400078e00f3 */
[----:B--2---:R-:W-:Y:S02]  /*22d70*/  IMAD.MOV.U32 R131, RZ, RZ, R232 ;  /* 0x000000ffff837224 */ /* 0x004fe400078e00e8 */
[----:B----4-:R-:W-:Y:S01]  /*22d80*/  IMAD.MOV.U32 R130, RZ, RZ, R242 ;  /* 0x000000ffff827224 */ /* 0x010fe200078e00f2 */
[----:B-----5:R-:W-:Y:S01]  /*22d90*/  MOV R129, R241 ;  /* 0x000000f100817202 */ /* 0x020fe20000000f00 */
[----:B------:R-:W-:Y:S02]  /*22da0*/  IMAD.MOV.U32 R128, RZ, RZ, R240 ;  /* 0x000000ffff807224 */ /* 0x000fe400078e00f0 */
[----:B------:R-:W2:Y:S04]  /*22db0*/  LDL.LU R240, [R1+0x1dd4] ;  /* 0x001dd40001f07983 */ /* 0x000ea80000300800 */
[----:B------:R-:W2:Y:S04]  /*22dc0*/  LDL.LU R241, [R1+0x1dd0] ;  /* 0x001dd00001f17983 */ /* 0x000ea80000300800 */
[----:B------:R-:W2:Y:S04]  /*22dd0*/  LDL.LU R242, [R1+0x1dcc] ;  /* 0x001dcc0001f27983 */ /* 0x000ea80000300800 */
[----:B------:R-:W4:Y:S01]  /*22de0*/  LDL.LU R232, [R1+0x1dc8] ;  /* 0x001dc80001e87983 */ /* 0x000f220000300800 */
[----:B---3--:R-:W-:Y:S01]  /*22df0*/  MOV R155, R238 ;  /* 0x000000ee009b7202 */ /* 0x008fe20000000f00 */
[----:B------:R-:W-:Y:S01]  /*22e00*/  IMAD.MOV.U32 R154, RZ, RZ, R237 ;  /* 0x000000ffff9a7224 */ /* 0x000fe200078e00ed */
[----:B------:R-:W-:-:S02]  /*22e10*/  MOV R152, R233 ;  /* 0x000000e900987202 */ /* 0x000fc40000000f00 */
[----:B------:R-:W4:Y:S01]  /*22e20*/  LDL.LU R233, [R1+0x1dc4] ;  /* 0x001dc40001e97983 */ /* 0x000f220000300800 */
[----:B------:R-:W-:-:S03]  /*22e30*/  IMAD.MOV.U32 R153, RZ, RZ, R236 ;  /* 0x000000ffff997224 */ /* 0x000fc600078e00ec */
[----:B------:R-:W3:Y:S04]  /*22e40*/  LDL.LU R236, [R1+0x1dc0] ;  /* 0x001dc00001ec7983 */ /* 0x000ee80000300800 */
[----:B------:R-:W3:Y:S04]  /*22e50*/  LDL.LU R237, [R1+0x1dbc] ;  /* 0x001dbc0001ed7983 */ /* 0x000ee80000300800 */
[----:B------:R-:W3:Y:S04]  /*22e60*/  LDL.LU R238, [R1+0x1db8] ;  /* 0x001db80001ee7983 */ /* 0x000ee80000300800 */
[----:B------:R-:W5:Y:S04]  /*22e70*/  LDL.LU R148, [R1+0x1f0] ;  /* 0x0001f00001947983 */ /* 0x000f680000300800 */
[----:B------:R-:W5:Y:S04]  /*22e80*/  LDL.LU R149, [R1+0x1f4] ;  /* 0x0001f40001957983 */ /* 0x000f680000300800 */
[----:B------:R-:W5:Y:S04]  /*22e90*/  LDL.LU R150, [R1+0x1f8] ;  /* 0x0001f80001967983 */ /* 0x000f680000300800 */
[----:B------:R-:W5:Y:S04]  /*22ea0*/  LDL.LU R151, [R1+0x1fc] ;  /* 0x0001fc0001977983 */ /* 0x000f680000300800 */
[----:B------:R-:W3:Y:S04]  /*22eb0*/  LDL.LU R239, [R1+0x1db4] ;  /* 0x001db40001ef7983 */ /* 0x000ee80000300800 */
[----:B------:R-:W4:Y:S04]  /*22ec0*/  LDL.LU R234, [R1+0x1db0] ;  /* 0x001db00001ea7983 */ /* 0x000f280000300800 */
[----:B------:R-:W4:Y:S04]  /*22ed0*/  LDL.LU R235, [R1+0x1dac] ;  /* 0x001dac0001eb7983 */ /* 0x000f280000300800 */
[----:B------:R-:W2:Y:S01]  /*22ee0*/  LDL.LU R243, [R1+0x1da8] ;  /* 0x001da80001f37983 */ /* 0x000ea20000300800 */
[----:B------:R-:W-:Y:S01]  /*22ef0*/  MOV R144, R44 ;  /* 0x0000002c00907202 */ /* 0x000fe20000000f00 */
[----:B------:R-:W-:Y:S01]  /*22f00*/  IMAD.MOV.U32 R145, RZ, RZ, R45 ;  /* 0x000000ffff917224 */ /* 0x000fe200078e002d */
[----:B------:R-:W-:Y:S01]  /*22f10*/  MOV R147, R47 ;  /* 0x0000002f00937202 */ /* 0x000fe20000000f00 */
[----:B------:R-:W-:Y:S01]  /*22f20*/  IMAD.MOV.U32 R146, RZ, RZ, R46 ;  /* 0x000000ffff927224 */ /* 0x000fe200078e002e */
[C---:B------:R-:W-:Y:S08]  /*22f30*/  HMMA.1688.F32.TF32 R52, R60.reuse, R4, R52 ;  /* 0x000000043c34723c */ /* 0x040ff00000081034 */
[C---:B------:R-:W-:Y:S08]  /*22f40*/  HMMA.1688.F32.TF32 R44, R60.reuse, R20, R48 ;  /* 0x000000143c2c723c */ /* 0x040ff00000081030 */
[C---:B------:R-:W-:Y:S01]  /*22f50*/  HMMA.1688.F32.TF32 R48, R60.reuse, R8, R124 ;  /* 0x000000083c30723c */ /* 0x040fe2000008107c */
[----:B------:R-:W-:Y:S04]  /*22f60*/  LDS R124, [R0+0x20300] ;  /* 0x02030000007c7984 */ /* 0x000fe80000000800 */
[----:B------:R-:W-:Y:S03]  /*22f70*/  LDS R126, [R0+0x22300] ;  /* 0x02230000007e7984 */ /* 0x000fe60000000800 */
[C---:B------:R-:W-:Y:S01]  /*22f80*/  HMMA.1688.F32.TF32 R56, R60.reuse, R224, R56 ;  /* 0x000000e03c38723c */ /* 0x040fe20000081038 */
[----:B------:R-:W-:Y:S04]  /*22f90*/  LDS R125, [R3+0x20300] ;  /* 0x02030000037d7984 */ /* 0x000fe80000000800 */
[----:B------:R-:W1:Y:S03]  /*22fa0*/  LDS R127, [R3+0x22300] ;  /* 0x02230000037f7984 */ /* 0x000e660000000800 */
[----:B------:R-:W-:Y:S01]  /*22fb0*/  HMMA.1688.F32.TF32 R60, R60, R228, R92 ;  /* 0x000000e43c3c723c */ /* 0x000fe2000008105c */
[----:B------:R-:W-:Y:S04]  /*22fc0*/  LDS R92, [R0+0x20200] ;  /* 0x02020000005c7984 */ /* 0x000fe80000000800 */
[----:B------:R-:W-:Y:S04]  /*22fd0*/  LDS R94, [R0+0x22200] ;  /* 0x02220000005e7984 */ /* 0x000fe80000000800 */
[----:B------:R-:W-:Y:S04]  /*22fe0*/  LDS R93, [R3+0x20200] ;  /* 0x02020000035d7984 */ /* 0x000fe80000000800 */
[----:B------:R-:W1:Y:S01]  /*22ff0*/  LDS R95, [R3+0x22200] ;  /* 0x02220000035f7984 */ /* 0x000e620000000800 */
[----:B------:R-:W-:Y:S01]  /*23000*/  IMAD.MOV.U32 R176, RZ, RZ, R119 ;  /* 0x000000ffffb07224 */ /* 0x000fe200078e0077 */
[----:B------:R-:W-:Y:S01]  /*23010*/  MOV R177, R118 ;  /* 0x0000007600b17202 */ /* 0x000fe20000000f00 */
[----:B------:R-:W-:-:S02]  /*23020*/  IMAD.MOV.U32 R178, RZ, RZ, R117 ;  /* 0x000000ffffb27224 */ /* 0x000fc400078e0075 */
[----:B------:R-:W-:Y:S01]  /*23030*/  IMAD.MOV.U32 R179, RZ, RZ, R116 ;  /* 0x000000ffffb37224 */ /* 0x000fe200078e0074 */
[-C--:B-1----:R-:W-:Y:S08]  /*23040*/  HMMA.1688.F32.TF32 R96, R124, R12.reuse, R96 ;  /* 0x0000000c7c60723c */ /* 0x082ff00000081060 */
[C---:B------:R-:W-:Y:S08]  /*23050*/  HMMA.1688.F32.TF32 R64, R92.reuse, R12, R64 ;  /* 0x0000000c5c40723c */ /* 0x040ff00000081040 */
[C---:B------:R-:W-:Y:S08]  /*23060*/  HMMA.1688.F32.TF32 R68, R92.reuse, R16, R68 ;  /* 0x000000105c44723c */ /* 0x040ff00000081044 */
        /* <DEDUP_REMOVED lines=9> */
[----:B------:R-:W5:Y:S01]  /*23100*/  LDS R143, [R3+0x22400] ;  /* 0x02240000038f7984 */ /* 0x000f620000000800 */
[C---:B------:R-:W-:Y:S08]  /*23110*/  HMMA.1688.F32.TF32 R100, R124.reuse, R16, R100 ;  /* 0x000000107c64723c */ /* 0x040ff00000081064 */
[C---:B------:R-:W-:Y:S08]  /*23120*/  HMMA.1688.F32.TF32 R104, R124.reuse, R24, R104 ;  /* 0x000000187c68723c */ /* 0x040ff00000081068 */
[C---:B------:R-:W-:Y:S08]  /*23130*/  HMMA.1688.F32.TF32 R108, R124.reuse, R20, R108 ;  /* 0x000000147c6c723c */ /* 0x040ff0000008106c */
[C---:B------:R-:W-:Y:S08]  /*23140*/  HMMA.1688.F32.TF32 R112, R124.reuse, R8, R112 ;  /* 0x000000087c70723c */ /* 0x040ff00000081070 */
[----:B---3--:R-:W-:Y:S07]  /*23150*/  HMMA.1688.F32.TF32 R116, R124, R4, R236 ;  /* 0x000000047c74723c */ /* 0x008fee00000810ec */
[----:B------:R-:W-:Y:S01]  /*23160*/  MOV R236, R123 ;  /* 0x0000007b00ec7202 */ /* 0x000fe20000000f00 */
[----:B------:R-:W-:Y:S01]  /*23170*/  IMAD.MOV.U32 R237, RZ, RZ, R122 ;  /* 0x000000ffffed7224 */ /* 0x000fe200078e007a */
[----:B------:R-:W-:Y:S01]  /*23180*/  MOV R239, R120 ;  /* 0x0000007800ef7202 */ /* 0x000fe20000000f00 */
[----:B------:R-:W-:-:S02]  /*23190*/  IMAD.MOV.U32 R238, RZ, RZ, R121 ;  /* 0x000000ffffee7224 */ /* 0x000fc400078e0079 */
[C---:B----4-:R-:W-:Y:S01]  /*231a0*/  HMMA.1688.F32.TF32 R120, R124.reuse, R224, R232 ;  /* 0x000000e07c78723c */ /* 0x050fe200000810e8 */
[----:B------:R-:W3:Y:S04]  /*231b0*/  LDL.LU R232, [R1+0x190] ;  /* 0x0001900001e87983 */ /* 0x000ee80000300800 */
[----:B------:R-:W3:Y:S03]  /*231c0*/  LDL.LU R233, [R1+0x194] ;  /* 0x0001940001e97983 */ /* 0x000ee60000300800 */
[----:B--2---:R-:W-:Y:S01]  /*231d0*/  HMMA.1688.F32.TF32 R124, R124, R228, R240 ;  /* 0x000000e47c7c723c */ /* 0x004fe200000810f0 */
[----:B------:R-:W3:Y:S04]  /*231e0*/  LDL.LU R234, [R1+0x198] ;  /* 0x0001980001ea7983 */ /* 0x000ee80000300800 */
[----:B------:R-:W3:Y:S04]  /*231f0*/  LDL.LU R235, [R1+0x19c] ;  /* 0x00019c0001eb7983 */ /* 0x000ee80000300800 */
[----:B------:R-:W2:Y:S04]  /*23200*/  LDL.LU R240, [R1+0x1a0] ;  /* 0x0001a00001f07983 */ /* 0x000ea80000300800 */
[----:B------:R-:W2:Y:S04]  /*23210*/  LDL.LU R241, [R1+0x1a4] ;  /* 0x0001a40001f17983 */ /* 0x000ea80000300800 */
[----:B------:R-:W2:Y:S04]  /*23220*/  LDL.LU R242, [R1+0x1a8] ;  /* 0x0001a80001f27983 */ /* 0x000ea80000300800 */
[----:B------:R-:W2:Y:S01]  /*23230*/  LDL.LU R243, [R1+0x1ac] ;  /* 0x0001ac0001f37983 */ /* 0x000ea20000300800 */
[C---:B-----5:R-:W-:Y:S11]  /*23240*/  HMMA.1688.F32.TF32 R148, R140.reuse, R12, R148 ;  /* 0x0000000c8c94723c */ /* 0x060ff60000081094 */
[----:B------:R-:W-:Y:S11]  /*23250*/  @!UPT UIADD3 URZ, URZ, URZ, URZ ;  /* 0x0000003f3f3ff290 */ /* 0x000ff6000fffe03f */
[----:B------:R-:W-:Y:S01]  /*23260*/  @!UPT UIADD3 URZ, URZ, URZ, URZ ;  /* 0x0000003f3f3ff290 */ /* 0x000fe2000fffe03f */
[----:B------:R-:W-:Y:S04]  /*23270*/  STL.64 [R1+0xd0], R148 ;  /* 0x0000d09401007387 */ /* 0x000fe80000100a00 */
[----:B------:R1:W-:Y:S04]  /*23280*/  STL.64 [R1+0xd8], R150 ;  /* 0x0000d89601007387 */ /* 0x0003e80000100a00 */
[----:B-1----:R-:W4:Y:S04]  /*23290*/  LDL.LU.64 R150, [R1+0x1da0] ;  /* 0x001da00001967983 */ /* 0x002f280000300a00 */
[----:B------:R-:W5:Y:S01]  /*232a0*/  LDL.LU.64 R148, [R1+0x1d98] ;  /* 0x001d980001947983 */ /* 0x000f620000300a00 */
[C---:B------:R-:W-:Y:S01]  /*232b0*/  HMMA.1688.F32.TF32 R152, R140.reuse, R16, R152 ;  /* 0x000000108c98723c */ /* 0x040fe20000081098 */
[----:B------:R-:W-:Y:S01]  /*232c0*/  MOV R200, R139 ;  /* 0x0000008b00c87202 */ /* 0x000fe20000000f00 */
[----:B------:R-:W-:Y:S01]  /*232d0*/  IMAD.MOV.U32 R201, RZ, RZ, R138 ;  /* 0x000000ffffc97224 */ /* 0x000fe200078e008a */
[----:B------:R-:W-:Y:S01]  /*232e0*/  MOV R203, R136 ;  /* 0x0000008800cb7202 */ /* 0x000fe20000000f00 */
[----:B------:R-:W-:Y:S01]  /*232f0*/  IMAD.MOV.U32 R202, RZ, RZ, R137 ;  /* 0x000000ffffca7224 */ /* 0x000fe200078e0089 */
[----:B------:R-:W-:Y:S03]  /*23300*/  LDS R136, [R0+0x20500] ;  /* 0x0205000000887984 */ /* 0x000fe60000000800 */
[C---:B------:R-:W-:Y:S01]  /*23310*/  HMMA.1688.F32.TF32 R128, R140.reuse, R24, R128 ;  /* 0x000000188c80723c */ /* 0x040fe20000081080 */
[----:B------:R-:W-:Y:S04]  /*23320*/  LDS R138, [R0+0x22500] ;  /* 0x02250000008a7984 */ /* 0x000fe80000000800 */
[----:B------:R-:W-:Y:S04]  /*23330*/  LDS R137, [R3+0x20500] ;  /* 0x0205000003897984 */ /* 0x000fe80000000800 */
[----:B------:R-:W1:Y:S01]  /*23340*/  LDS R139, [R3+0x22500] ;  /* 0x02250000038b7984 */ /* 0x000e620000000800 */
[C---:B------:R-:W-:Y:S08]  /*23350*/  HMMA.1688.F32.TF32 R160, R140.reuse, R20, R160 ;  /* 0x000000148ca0723c */ /* 0x040ff000000810a0 */
[C---:B------:R-:W-:Y:S01]  /*23360*/  HMMA.1688.F32.TF32 R132, R140.reuse, R8, R132 ;  /* 0x000000088c84723c */ /* 0x040fe20000081084 */
[----:B------:R-:W-:Y:S04]  /*23370*/  STL.64 [R1+0xc0], R152 ;  /* 0x0000c09801007387 */ /* 0x000fe80000100a00 */
[----:B------:R1:W-:Y:S04]  /*23380*/  STL.64 [R1+0xc8], R154 ;  /* 0x0000c89a01007387 */ /* 0x0003e80000100a00 */
[----:B-1----:R-:W4:Y:S04]  /*23390*/  LDL.LU.64 R154, [R1+0x1d90] ;  /* 0x001d9000019a7983 */ /* 0x002f280000300a00 */
[----:B------:R-:W4:Y:S04]  /*233a0*/  LDL.LU.64 R152, [R1+0x1d88] ;  /* 0x001d880001987983 */ /* 0x000f280000300a00 */
        /* <DEDUP_REMOVED lines=11> */
[----:B------:R-:W4:Y:S01]  /*23460*/  LDL.LU.64 R132, [R1+0x1d58] ;  /* 0x001d580001847983 */ /* 0x000f220000300a00 */
[C---:B--2---:R-:W-:Y:S11]  /*23470*/  HMMA.1688.F32.TF32 R240, R140.reuse, R4, R240 ;  /* 0x000000048cf0723c */ /* 0x044ff600000810f0 */
[----:B------:R-:W-:Y:S11]  /*23480*/  @!UPT UIADD3 URZ, URZ, URZ, URZ ;  /* 0x0000003f3f3ff290 */ /* 0x000ff6000fffe03f */
[----:B------:R-:W-:Y:S01]  /*23490*/  @!UPT UIADD3 URZ, URZ, URZ, URZ ;  /* 0x0000003f3f3ff290 */ /* 0x000fe2000fffe03f */
[----:B------:R-:W-:Y:S04]  /*234a0*/  STL.64 [R1+0x80], R240 ;  /* 0x000080f001007387 */ /* 0x000fe80000100a00 */
[----:B------:R3:W-:Y:S02]  /*234b0*/  STL.64 [R1+0x88], R242 ;  /* 0x000088f201007387 */ /* 0x0007e40000100a00 */
[C---:B---3--:R-:W-:Y:S08]  /*234c0*/  HMMA.1688.F32.TF32 R240, R140.reuse, R224, R232 ;  /* 0x000000e08cf0723c */ /* 0x048ff000000810e8 */
[----:B------:R-:W-:Y:S08]  /*234d0*/  HMMA.1688.F32.TF32 R232, R140, R228, R236 ;  /* 0x000000e48ce8723c */ /* 0x000ff000000810ec */
[----:B------:R-:W-:Y:S07]  /*234e0*/  HMMA.1688.F32.TF32 R140, R136, R12, R248 ;  /* 0x0000000c888c723c */ /* 0x000fee00000810f8 */
[----:B------:R5:W-:Y:S04]  /*234f0*/  STL.64 [R1+0x70], R240 ;  /* 0x000070f001007387 */ /* 0x000be80000100a00 */
[----:B------:R4:W-:Y:S04]  /*23500*/  STL.64 [R1+0x78], R242 ;  /* 0x000078f201007387 */ /* 0x0009e80000100a00 */
[----:B------:R-:W-:Y:S01]  /*23510*/  STL.64 [R1+0x60], R232 ;  /* 0x000060e801007387 */ /* 0x000fe20000100a00 */
[----:B-----5:R-:W-:-:S03]  /*23520*/  IMAD.MOV.U32 R240, RZ, RZ, R148 ;  /* 0x000000fffff07224 */ /* 0x020fc600078e0094 */
[----:B------:R-:W-:Y:S01]  /*23530*/  STL.64 [R1+0x68], R234 ;  /* 0x000068ea01007387 */ /* 0x000fe20000100a00 */
[----:B------:R-:W-:-:S03]  /*23540*/  IMAD.MOV.U32 R241, RZ, RZ, R149 ;  /* 0x000000fffff17224 */ /* 0x000fc600078e0095 */
[----:B------:R-:W2:Y:S01]  /*23550*/  LDL.LU R148, [R1+0x1d50] ;  /* 0x001d500001947983 */ /* 0x000ea20000300800 */
[----:B----4-:R-:W-:-:S03]  /*23560*/  MOV R242, R150 ;  /* 0x0000009600f27202 */ /* 0x010fc60000000f00 */
[----:B------:R-:W-:Y:S01]  /*23570*/  STL.64 [R1+0x50], R140 ;  /* 0x0000508c01007387 */ /* 0x000fe20000100a00 */
[----:B------:R-:W-:-:S03]  /*23580*/  IMAD.MOV.U32 R243, RZ, RZ, R151 ;  /* 0x000000fffff37224 */ /* 0x000fc600078e0097 */
[----:B------:R1:W-:Y:S01]  /*23590*/  STL.64 [R1+0x58], R142 ;  /* 0x0000588e01007387 */ /* 0x0003e20000100a00 */
[----:B------:R-:W-:-:S03]  /*235a0*/  IMAD.MOV.U32 R248, RZ, RZ, R144 ;  /* 0x000000fffff87224 */ /* 0x000fc600078e0090 */
[----:B------:R-:W2:Y:S01]  /*235b0*/  LDL.LU R149, [R1+0x1d4c] ;  /* 0x001d4c0001957983 */ /* 0x000ea20000300800 */
[----:B------:R-:W-:-:S03]  /*235c0*/  MOV R249, R145 ;  /* 0x0000009100f97202 */ /* 0x000fc60000000f00 */
[----:B------:R-:W2:Y:S01]  /*235d0*/  LDL.LU R150, [R1+0x1d48] ;  /* 0x001d480001967983 */ /* 0x000ea20000300800 */
[----:B------:R-:W-:-:S03]  /*235e0*/  IMAD.MOV.U32 R250, RZ, RZ, R146 ;  /* 0x000000fffffa7224 */ /* 0x000fc600078e0092 */
[----:B------:R-:W2:Y:S01]  /*235f0*/  LDL.LU R151, [R1+0x1d44] ;  /* 0x001d440001977983 */ /* 0x000ea20000300800 */
[----:B------:R-:W-:-:S03]  /*23600*/  IMAD.MOV.U32 R251, RZ, RZ, R147 ;  /* 0x000000fffffb7224 */ /* 0x000fc600078e0093 */
[----:B------:R-:W3:Y:S04]  /*23610*/  LDL.LU R144, [R1+0x1d40] ;  /* 0x001d400001907983 */ /* 0x000ee80000300800 */
[----:B------:R-:W3:Y:S04]  /*23620*/  LDL.LU R145, [R1+0x1d3c] ;  /* 0x001d3c0001917983 */ /* 0x000ee80000300800 */
[----:B------:R-:W3:Y:S04]  /*23630*/  LDL.LU R146, [R1+0x1d38] ;  /* 0x001d380001927983 */ /* 0x000ee80000300800 */
[----:B------:R-:W3:Y:S01]  /*23640*/  LDL.LU R147, [R1+0x1d34] ;  /* 0x001d340001937983 */ /* 0x000ee20000300800 */
[C---:B------:R-:W-:Y:S08]  /*23650*/  HMMA.1688.F32.TF32 R176, R136.reuse, R24, R176 ;  /* 0x0000001888b0723c */ /* 0x040ff000000810b0 */
[----:B-1----:R-:W-:Y:S01]  /*23660*/  HMMA.1688.F32.TF32 R140, R136, R16, R200 ;  /* 0x00000010888c723c */ /* 0x002fe200000810c8 */
[----:B------:R-:W-:Y:S04]  /*23670*/  LDS R200, [R0+0x20700] ;  /* 0x0207000000c87984 */ /* 0x000fe80000000800 */
[----:B------:R-:W-:Y:S04]  /*23680*/  LDS R202, [R0+0x22700] ;  /* 0x0227000000ca7984 */ /* 0x000fe80000000800 */
[----:B------:R-:W-:Y:S04]  /*23690*/  LDS R201, [R3+0x20700] ;  /* 0x0207000003c97984 */ /* 0x000fe80000000800 */
[----:B------:R-:W-:Y:S03]  /*236a0*/  LDS R203, [R3+0x22700] ;  /* 0x0227000003cb7984 */ /* 0x000fe60000000800 */
[----:B------:R-:W-:Y:S01]  /*236b0*/  IMAD.MOV.U32 R238, RZ, RZ, R179 ;  /* 0x000000ffffee7224 */ /* 0x000fe200078e00b3 */
[----:B------:R-:W-:Y:S01]  /*236c0*/  MOV R235, R176 ;  /* 0x000000b000eb7202 */ /* 0x000fe20000000f00 */
[----:B------:R-:W-:-:S02]  /*236d0*/  IMAD.MOV.U32 R237, RZ, RZ, R177 ;  /* 0x000000ffffed7224 */ /* 0x000fc400078e00b1 */
[----:B------:R-:W-:-:S03]  /*236e0*/  IMAD.MOV.U32 R234, RZ, RZ, R178 ;  /* 0x000000ffffea7224 */ /* 0x000fc600078e00b2 */
[----:B------:R1:W-:Y:S01]  /*236f0*/  STL [R1+0x44], R141 ;  /* 0x0000448d01007387 */ /* 0x0003e20000100800 */
[----:B------:R-:W-:-:S03]  /*23700*/  MOV R239, R140 ;  /* 0x0000008c00ef7202 */ /* 0x000fc60000000f00 */
[----:B------:R4:W-:Y:S04]  /*23710*/  STL.64 [R1+0x48], R142 ;  /* 0x0000488e01007387 */ /* 0x0009e80000100a00 */
[----:B------:R-:W5:Y:S04]  /*23720*/  LDL.LU R140, [R1+0x180] ;  /* 0x00018000018c7983 */ /* 0x000f680000300800 */
[----:B-1----:R-:W5:Y:S04]  /*23730*/  LDL.LU R141, [R1+0x184] ;  /* 0x00018400018d7983 */ /* 0x002f680000300800 */
[----:B----4-:R-:W5:Y:S04]  /*23740*/  LDL.LU R142, [R1+0x188] ;  /* 0x00018800018e7983 */ /* 0x010f680000300800 */
[----:B------:R-:W5:Y:S01]  /*23750*/  LDL.LU R143, [R1+0x18c] ;  /* 0x00018c00018f7983 */ /* 0x000f620000300800 */
[C---:B--2---:R-:W-:Y:S08]  /*23760*/  HMMA.1688.F32.TF32 R148, R136.reuse, R8, R148 ;  /* 0x000000088894723c */ /* 0x044ff00000081094 */
[----:B---3--:R-:W-:Y:S07]  /*23770*/  HMMA.1688.F32.TF32 R176, R136, R20, R144 ;  /* 0x0000001488b0723c */ /* 0x008fee0000081090 */
[----:B------:R-:W-:-:S02]  /*23780*/  IMAD.MOV.U32 R144, RZ, RZ, R129 ;  /* 0x000000ffff907224 */ /* 0x000fc400078e0081 */
[----:B------:R-:W2:Y:S01]  /*23790*/  LDL.LU R129, [R1+0x1d30] ;  /* 0x001d300001817983 */ /* 0x000ea20000300800 */
[----:B------:R-:W-:Y:S01]  /*237a0*/  MOV R145, R130 ;  /* 0x0000008200917202 */ /* 0x000fe20000000f00 */
[----:B------:R-:W-:-:S05]  /*237b0*/  IMAD.MOV.U32 R146, RZ, RZ, R131 ;  /* 0x000000ffff927224 */ /* 0x000fca00078e0083 */
[----:B------:R-:W-:Y:S02]  /*237c0*/  IMAD.MOV.U32 R236, RZ, RZ, R148 ;  /* 0x000000ffffec7224 */ /* 0x000fe400078e0094 */
[----:B------:R-:W-:Y:S01]  /*237d0*/  IMAD.MOV.U32 R147, RZ, RZ, R2 ;  /* 0x000000ffff937224 */ /* 0x000fe200078e0002 */
[----:B------:R-:W-:Y:S01]  /*237e0*/  MOV R2, R150 ;  /* 0x0000009600027202 */ /* 0x000fe20000000f00 */
[----:B------:R-:W-:-:S03]  /*237f0*/  IMAD.MOV.U32 R232, RZ, RZ, R149 ;  /* 0x000000ffffe87224 */ /* 0x000fc600078e0095 */
[----:B------:R-:W-:Y:S04]  /*23800*/  STL.64 [R1+0x20], R176 ;  /* 0x000020b001007387 */ /* 0x000fe80000100a00 */
[----:B------:R-:W-:Y:S04]  /*23810*/  STL.64 [R1+0x28], R178 ;  /* 0x000028b201007387 */ /* 0x000fe80000100a00 */
[----:B------:R-:W2:Y:S01]  /*23820*/  LDL.LU R130, [R1+0x1d2c] ;  /* 0x001d2c0001827983 */ /* 0x000ea20000300800 */
[----:B------:R-:W-:-:S03]  /*23830*/  MOV R233, R151 ;  /* 0x0000009700e97202 */ /* 0x000fc60000000f00 */
[----:B------:R-:W2:Y:S04]  /*23840*/  LDL.LU R131, [R1+0x1d28] ;  /* 0x001d280001837983 */ /* 0x000ea80000300800 */
[----:B------:R-:W3:Y:S04]  /*23850*/  LDL.LU R148, [R1+0x160] ;  /* 0x0001600001947983 */ /* 0x000ee80000300800 */
[----:B------:R-:W3:Y:S04]  /*23860*/  LDL.LU R149, [R1+0x164] ;  /* 0x0001640001957983 */ /* 0x000ee80000300800 */
[----:B------:R-:W3:Y:S04]  /*23870*/  LDL.LU R150, [R1+0x168] ;  /* 0x0001680001967983 */ /* 0x000ee80000300800 */
[----:B------:R-:W3:Y:S04]  /*23880*/  LDL.LU R151, [R1+0x16c] ;  /* 0x00016c0001977983 */ /* 0x000ee80000300800 */
[----:B------:R-:W-:Y:S04]  /*23890*/  LDS R176, [R0+0x20600] ;  /* 0x0206000000b07984 */ /* 0x000fe80000000800 */
[----:B------:R-:W-:Y:S04]  /*238a0*/  LDS R178, [R0+0x22600] ;  /* 0x0226000000b27984 */ /* 0x000fe80000000800 */
[----:B------:R-:W-:Y:S04]  /*238b0*/  LDS R177, [R3+0x20600] ;  /* 0x0206000003b17984 */ /* 0x000fe80000000800 */
[----:B------:R-:W5:Y:S01]  /*238c0*/  LDS R179, [R3+0x22600] ;  /* 0x0226000003b37984 */ /* 0x000f620000000800 */
[----:B------:R-:W-:Y:S08]  /*238d0*/  HMMA.1688.F32.TF32 R132, R136, R224, R132 ;  /* 0x000000e08884723c */ /* 0x000ff00000081084 */
[C---:B-----5:R-:W-:Y:S08]  /*238e0*/  HMMA.1688.F32.TF32 R140, R176.reuse, R12, R140 ;  /* 0x0000000cb08c723c */ /* 0x060ff0000008108c */
[C---:B------:R-:W-:Y:S08]  /*238f0*/  HMMA.1688.F32.TF32 R144, R176.reuse, R16, R144 ;  /* 0x00000010b090723c */ /* 0x040ff00000081090 */
[C---:B------:R-:W-:Y:S08]  /*23900*/  HMMA.1688.F32.TF32 R152, R176.reuse, R20, R152 ;  /* 0x00000014b098723c */ /* 0x040ff00000081098 */
[C---:B------:R-:W-:Y:S08]  /*23910*/  HMMA.1688.F32.TF32 R164, R176.reuse, R4, R164 ;  /* 0x00000004b0a4723c */ /* 0x040ff000000810a4 */
[----:B------:R-:W-:Y:S08]  /*23920*/  HMMA.1688.F32.TF32 R172, R176, R224, R172 ;  /* 0x000000e0b0ac723c */ /* 0x000ff000000810ac */
[C---:B--2---:R-:W-:Y:S08]  /*23930*/  HMMA.1688.F32.TF32 R128, R136.reuse, R4, R128 ;  /* 0x000000048880723c */ /* 0x044ff00000081080 */
[----:B------:R-:W-:Y:S08]  /*23940*/  HMMA.1688.F32.TF32 R136, R136, R228, R160 ;  /* 0x000000e48888723c */ /* 0x000ff000000810a0 */
[C---:B---3--:R-:W-:Y:S08]  /*23950*/  HMMA.1688.F32.TF32 R148, R176.reuse, R24, R148 ;  /* 0x00000018b094723c */ /* 0x048ff00000081094 */
[C---:B------:R-:W-:Y:S08]  /*23960*/  HMMA.1688.F32.TF32 R160, R176.reuse, R8, R240 ;  /* 0x00000008b0a0723c */ /* 0x040ff000000810f0 */
[----:B------:R-:W-:Y:S01]  /*23970*/  HMMA.1688.F32.TF32 R176, R176, R228, R248 ;  /* 0x000000e4b0b0723c */ /* 0x000fe200000810f8 */
[----:B------:R-:W2:Y:S04]  /*23980*/  LDL.LU R248, [R1] ;  /* 0x0000000001f87983 */ /* 0x000ea80000300800 */
[----:B------:R-:W2:Y:S04]  /*23990*/  LDL.LU R249, [R1+0x4] ;  /* 0x0000040001f97983 */ /* 0x000ea80000300800 */
[----:B------:R-:W2:Y:S01]  /*239a0*/  LDL.LU R250, [R1+0x8] ;  /* 0x0000080001fa7983 */ /* 0x000ea20000300800 */
[C---:B------:R-:W-:Y:S07]  /*239b0*/  HMMA.1688.F32.TF32 R184, R200.reuse, R16, R184 ;  /* 0x00000010c8b8723c */ /* 0x040fee00000810b8 */
[----:B------:R-:W-:Y:S01]  /*239c0*/  MOV R17, R234 ;  /* 0x000000ea00117202 */ /* 0x000fe20000000f00 */
[----:B------:R-:W-:Y:S01]  /*239d0*/  HMMA.1688.F32.TF32 R188, R200, R24, R188 ;  /* 0x00000018c8bc723c */ /* 0x000fe200000810bc */
[----:B------:R-:W-:-:S06]  /*239e0*/  IMAD.MOV.U32 R16, RZ, RZ, R237 ;  /* 0x000000ffff107224 */ /* 0x000fcc00078e00ed */
[----:B------:R-:W-:Y:S01]  /*239f0*/  IMAD.MOV.U32 R25, RZ, RZ, R235 ;  /* 0x000000ffff197224 */ /* 0x000fe200078e00eb */
[----:B------:R-:W-:Y:S01]  /*23a00*/  HMMA.1688.F32.TF32 R208, R200, R20, R208 ;  /* 0x00000014c8d0723c */ /* 0x000fe200000810d0 */
[----:B------:R-:W-:-:S06]  /*23a10*/  IMAD.MOV.U32 R24, RZ, RZ, R233 ;  /* 0x000000ffff187224 */ /* 0x000fcc00078e00e9 */
[----:B------:R-:W-:Y:S01]  /*23a20*/  IMAD.MOV.U32 R20, RZ, RZ, R232 ;  /* 0x000000ffff147224 */ /* 0x000fe200078e00e8 */
[C---:B------:R-:W-:Y:S07]  /*23a30*/  HMMA.1688.F32.TF32 R180, R200.reuse, R12, R180 ;  /* 0x0000000cc8b4723c */ /* 0x040fee00000810b4 */
[----:B------:R-:W-:Y:S01]  /*23a40*/  IMAD.MOV.U32 R13, RZ, RZ, R239 ;  /* 0x000000ffff0d7224 */ /* 0x000fe200078e00ef */
[----:B------:R-:W-:Y:S01]  /*23a50*/  HMMA.1688.F32.TF32 R232, R200, R8, R212 ;  /* 0x00000008c8e8723c */ /* 0x000fe200000810d4 */
[----:B------:R-:W-:-:S07]  /*23a60*/  MOV R12, R238 ;  /* 0x000000ee000c7202 */ /* 0x000fce0000000f00 */
[----:B------:R-:W-:Y:S01]  /*23a70*/  HMMA.1688.F32.TF32 R240, R200, R224, R220 ;  /* 0x000000e0c8f0723c */ /* 0x000fe200000810dc */
[----:B------:R-:W-:-:S07]  /*23a80*/  MOV R9, R236 ;  /* 0x000000ec00097202 */ /* 0x000fce0000000f00 */
[C---:B------:R-:W-:Y:S01]  /*23a90*/  HMMA.1688.F32.TF32 R204, R200.reuse, R228, R204 ;  /* 0x000000e4c8cc723c */ /* 0x040fe200000810cc */
[----:B------:R-:W-:Y:S01]  /*23aa0*/  IMAD.MOV.U32 R251, RZ, RZ, R252 ;  /* 0x000000fffffb7224 */ /* 0x000fe200078e00fc */
[----:B------:R-:W-:Y:S04]  /*23ab0*/  LDS R212, [R0+0x24100] ;  /* 0x0241000000d47984 */ /* 0x000fe80000000800 */
[----:B------:R-:W-:Y:S02]  /*23ac0*/  LDS R214, [R0+0x26100] ;  /* 0x0261000000d67984 */ /* 0x000fe40000000800 */
[----:B------:R-:W-:Y:S02]  /*23ad0*/  HMMA.1688.F32.TF32 R236, R200, R4, R216 ;  /* 0x00000004c8ec723c */ /* 0x000fe400000810d8 */
[----:B------:R-:W-:Y:S04]  /*23ae0*/  LDS R200, [R0+0x24000] ;  /* 0x0240000000c87984 */ /* 0x000fe80000000800 */
[----:B------:R-:W-:Y:S04]  /*23af0*/  LDS R202, [R0+0x26000] ;  /* 0x0260000000ca7984 */ /* 0x000fe80000000800 */
[----:B------:R-:W-:Y:S04]  /*23b00*/  LDS R201, [R3+0x24000] ;  /* 0x0240000003c97984 */ /* 0x000fe80000000800 */
[----:B------:R-:W2:Y:S04]  /*23b10*/  LDS R203, [R3+0x26000] ;  /* 0x0260000003cb7984 */ /* 0x000ea80000000800 */
[----:B------:R-:W-:Y:S04]  /*23b20*/  LDS R213, [R3+0x24100] ;  /* 0x0241000003d57984 */ /* 0x000fe80000000800 */
[----:B------:R-:W1:Y:S04]  /*23b30*/  LDS R215, [R3+0x26100] ;  /* 0x0261000003d77984 */ /* 0x000e680000000800 */
[----:B------:R-:W-:Y:S04]  /*23b40*/  LDS R216, [R0+0x24200] ;  /* 0x0242000000d87984 */ /* 0x000fe80000000800 */
[----:B------:R-:W-:Y:S04]  /*23b50*/  LDS R218, [R0+0x26200] ;  /* 0x0262000000da7984 */ /* 0x000fe80000000800 */
[----:B------:R-:W-:Y:S04]  /*23b60*/  LDS R217, [R3+0x24200] ;  /* 0x0242000003d97984 */ /* 0x000fe80000000800 */
[----:B------:R-:W3:Y:S01]  /*23b70*/  LDS R219, [R3+0x26200] ;  /* 0x0262000003db7984 */ /* 0x000ee20000000800 */
[----:B------:R-:W-:-:S03]  /*23b80*/  IMAD.MOV.U32 R21, RZ, RZ, R2 ;  /* 0x000000ffff157224 */ /* 0x000fc600078e0002 */
[----:B------:R-:W-:Y:S04]  /*23b90*/  LDS R220, [R0+0x24300] ;  /* 0x0243000000dc7984 */ /* 0x000fe80000000800 */
[----:B------:R-:W-:Y:S04]  /*23ba0*/  LDS R222, [R0+0x26300] ;  /* 0x0263000000de7984 */ /* 0x000fe80000000800 */
[----:B------:R-:W-:Y:S04]  /*23bb0*/  LDS R221, [R3+0x24300] ;  /* 0x0243000003dd7984 */ /* 0x000fe80000000800 */
[----:B------:R-:W4:Y:S01]  /*23bc0*/  LDS R223, [R3+0x26300] ;  /* 0x0263000003df7984 */ /* 0x000f220000000800 */
[C---:B--2---:R-:W-:Y:S11]  /*23bd0*/  HMMA.1688.F32.TF32 R248, R200.reuse, R14, R248 ;  /* 0x0000000ec8f8723c */ /* 0x044ff600000810f8 */
[----:B------:R-:W-:Y:S11]  /*23be0*/  @!UPT UIADD3 URZ, URZ, URZ, URZ ;  /* 0x0000003f3f3ff290 */ /* 0x000ff6000fffe03f */
[----:B------:R-:W-:Y:S01]  /*23bf0*/  @!UPT UIADD3 URZ, URZ, URZ, URZ ;  /* 0x0000003f3f3ff290 */ /* 0x000fe2000fffe03f */
[----:B------:R-:W-:Y:S04]  /*23c00*/  STL.64 [R1+0x2d0], R248 ;  /* 0x0002d0f801007387 */ /* 0x000fe80000100a00 */
[----:B------:R2:W-:Y:S04]  /*23c10*/  STL.64 [R1+0x2d8], R250 ;  /* 0x0002d8fa01007387 */ /* 0x0005e80000100a00 */
[----:B--2---:R-:W2:Y:S04]  /*23c20*/  LDL.LU.64 R250, [R1+0x1d20] ;  /* 0x001d200001fa7983 */ /* 0x004ea80000300a00 */
[----:B------:R-:W2:Y:S01]  /*23c30*/  LDL.LU.64 R248, [R1+0x1d18] ;  /* 0x001d180001f87983 */ /* 0x000ea20000300a00 */
[C---:B------:R-:W-:Y:S08]  /*23c40*/  HMMA.1688.F32.TF32 R244, R200.reuse, R26, R244 ;  /* 0x0000001ac8f4723c */ /* 0x040ff000000810f4 */
[C---:B------:R-:W-:Y:S08]  /*23c50*/  HMMA.1688.F32.TF32 R156, R200.reuse, R22, R156 ;  /* 0x00000016c89c723c */ /* 0x040ff0000008109c */
[C---:B------:R-:W-:Y:S08]  /*23c60*/  HMMA.1688.F32.TF32 R192, R200.reuse, R10, R192 ;  /* 0x0000000ac8c0723c */ /* 0x040ff000000810c0 */
[C---:B------:R-:W-:Y:S08]  /*23c70*/  HMMA.1688.F32.TF32 R168, R200.reuse, R6, R168 ;  /* 0x00000006c8a8723c */ /* 0x040ff000000810a8 */
[----:B------:R-:W-:Y:S11]  /*23c80*/  HMMA.1688.F32.TF32 R28, R200, R230, R28 ;  /* 0x000000e6c81c723c */ /* 0x000ff6000008101c */
[----:B------:R-:W-:Y:S11]  /*23c90*/  @!UPT UIADD3 URZ, URZ, URZ, URZ ;  /* 0x0000003f3f3ff290 */ /* 0x000ff6000fffe03f */
[----:B------:R-:W-:Y:S02]  /*23ca0*/  @!UPT UIADD3 URZ, URZ, URZ, URZ ;  /* 0x0000003f3f3ff290 */ /* 0x000fe4000fffe03f */
[----:B------:R-:W-:Y:S01]  /*23cb0*/  IMAD.MOV.U32 R252, RZ, RZ, R30 ;  /* 0x000000fffffc7224 */ /* 0x000fe200078e001e */
[----:B------:R-:W-:Y:S01]  /*23cc0*/  MOV R2, R31 ;  /* 0x0000001f00027202 */ /* 0x000fe20000000f00 */
[----:B-1----:R-:W-:Y:S08]  /*23cd0*/  HMMA.1688.F32.TF32 R56, R212, R226, R56 ;  /* 0x000000e2d438723c */ /* 0x002ff00000081038 */
[C---:B--2---:R-:W-:Y:S11]  /*23ce0*/  HMMA.1688.F32.TF32 R248, R200.reuse, R18, R248 ;  /* 0x00000012c8f8723c */ /* 0x044ff600000810f8 */
[----:B------:R-:W-:Y:S11]  /*23cf0*/  @!UPT UIADD3 URZ, URZ, URZ, URZ ;  /* 0x0000003f3f3ff290 */ /* 0x000ff6000fffe03f */
[----:B------:R-:W-:Y:S01]  /*23d00*/  @!UPT UIADD3 URZ, URZ, URZ, URZ ;  /* 0x0000003f3f3ff290 */ /* 0x000fe2000fffe03f */
[----:B------:R-:W-:Y:S04]  /*23d10*/  STL.64 [R1+0x2c0], R248 ;  /* 0x0002c0f801007387 */ /* 0x000fe80000100a00 */
[----:B------:R-:W-:Y:S04]  /*23d20*/  STL.64 [R1+0x2c8], R250 ;  /* 0x0002c8fa01007387 */ /* 0x000fe80000100a00 */
[----:B------:R-:W-:Y:S04]  /*23d30*/  STL.64 [R1+0x2b0], R244 ;  /* 0x0002b0f401007387 */ /* 0x000fe80000100a00 */
[----:B------:R-:W-:Y:S04]  /*23d40*/  STL.64 [R1+0x2b8], R246 ;  /* 0x0002b8f601007387 */ /* 0x000fe80000100a00 */
[----:B------:R-:W-:Y:S04]  /*23d50*/  STL.64 [R1+0x2a0], R156 ;  /* 0x0002a09c01007387 */ /* 0x000fe80000100a00 */
[----:B------:R1:W-:Y:S02]  /*23d60*/  STL.64 [R1+0x2a8], R158 ;  /* 0x0002a89e01007387 */ /* 0x0003e40000100a00 */
[----:B-1----:R-:W-:Y:S02]  /*23d70*/  HMMA.1688.F32.TF32 R156, R200, R226, R196 ;  /* 0x000000e2c89c723c */ /* 0x002fe400000810c4 */
[----:B------:R-:W-:Y:S04]  /*23d80*/  STL.64 [R1+0x290], R192 ;  /* 0x000290c001007387 */ /* 0x000fe80000100a00 */
[----:B------:R-:W-:Y:S04]  /*23d90*/  STL.64 [R1+0x298], R194 ;  /* 0x000298c201007387 */ /* 0x000fe80000100a00 */
[----:B------:R-:W-:Y:S04]  /*23da0*/  STL.64 [R1+0x280], R168 ;  /* 0x000280a801007387 */ /* 0x000fe80000100a00 */
[----:B------:R-:W-:Y:S01]  /*23db0*/  STL.64 [R1+0x288], R170 ;  /* 0x000288aa01007387 */ /* 0x000fe20000100a00 */
[C---:B------:R-:W-:Y:S03]  /*23dc0*/  HMMA.1688.F32.TF32 R248, R212.reuse, R18, R36 ;  /* 0x00000012d4f8723c */ /* 0x040fe60000081024 */
[----:B------:R-:W-:Y:S04]  /*23dd0*/  LDS R168, [R0+0x24500] ;  /* 0x0245000000a87984 */ /* 0x000fe80000000800 */
[----:B------:R-:W-:Y:S04]  /*23de0*/  LDS R170, [R0+0x26500] ;  /* 0x0265000000aa7984 */ /* 0x000fe80000000800 */
[----:B------:R-:W-:Y:S04]  /*23df0*/  STL.64 [R1+0x270], R156 ;  /* 0x0002709c01007387 */ /* 0x000fe80000100a00 */
[----:B------:R-:W-:Y:S04]  /*23e00*/  STL.64 [R1+0x278], R158 ;  /* 0x0002789e01007387 */ /* 0x000fe80000100a00 */
[----:B------:R1:W-:Y:S01]  /*23e10*/  STL.64 [R1+0x150], R28 ;  /* 0x0001501c01007387 */ /* 0x0003e20000100a00 */
[C---:B------:R-:W-:Y:S03]  /*23e20*/  HMMA.1688.F32.TF32 R40, R212.reuse, R26, R40 ;  /* 0x0000001ad428723c */ /* 0x040fe60000081028 */
[----:B------:R-:W-:Y:S04]  /*23e30*/  LDS R169, [R3+0x24500] ;  /* 0x0245000003a97984 */ /* 0x000fe80000000800 */
[----:B------:R-:W-:Y:S01]  /*23e40*/  LDS R171, [R3+0x26500] ;  /* 0x0265000003ab7984 */ /* 0x000fe20000000800 */
[C---:B-1----:R-:W-:Y:S08]  /*23e50*/  HMMA.1688.F32.TF32 R28, R212.reuse, R14, R32 ;  /* 0x0000000ed41c723c */ /* 0x042ff00000081020 */
[----:B------:R-:W-:Y:S01]  /*23e60*/  HMMA.1688.F32.TF32 R36, R212, R230, R60 ;  /* 0x000000e6d424723c */ /* 0x000fe2000008103c */
[----:B------:R-:W-:Y:S04]  /*23e70*/  LDS R60, [R0+0x24400] ;  /* 0x02440000003c7984 */ /* 0x000fe80000000800 */
[----:B------:R-:W-:Y:S03]  /*23e80*/  LDS R62, [R0+0x26400] ;  /* 0x02640000003e7984 */ /* 0x000fe60000000800 */
[C---:B---3--:R-:W-:Y:S01]  /*23e90*/  HMMA.1688.F32.TF32 R32, R216.reuse, R14, R64 ;  /* 0x0000000ed820723c */ /* 0x048fe20000081040 */
[----:B------:R-:W-:Y:S04]  /*23ea0*/  LDS R61, [R3+0x24400] ;  /* 0x02440000033d7984 */ /* 0x000fe80000000800 */
[----:B------:R-:W1:Y:S04]  /*23eb0*/  LDS R63, [R3+0x26400] ;  /* 0x02640000033f7984 */ /* 0x000e680000000800 */
[----:B------:R-:W-:Y:S04]  /*23ec0*/  STL.64 [R1], R28 ;  /* 0x0000001c01007387 */ /* 0x000fe80000100a00 */
[----:B------:R2:W-:Y:S02]  /*23ed0*/  STL.64 [R1+0x8], R30 ;  /* 0x0000081e01007387 */ /* 0x0005e40000100a00 */
[----:B--2---:R-:W-:Y:S02]  /*23ee0*/  HMMA.1688.F32.TF32 R28, R216, R18, R68 ;  /* 0x00000012d81c723c */ /* 0x004fe40000081044 */
[----:B------:R2:W-:Y:S04]  /*23ef0*/  STL [R1+0x1cd8], R56 ;  /* 0x001cd83801007387 */ /* 0x0005e80000100800 */
[----:B------:R-:W-:Y:S04]  /*23f00*/  STL [R1+0x1cd4], R57 ;  /* 0x001cd43901007387 */ /* 0x000fe80000100800 */
[----:B------:R-:W-:Y:S04]  /*23f10*/  STL [R1+0x1cd0], R58 ;  /* 0x001cd03a01007387 */ /* 0x000fe80000100800 */
[----:B------:R-:W-:Y:S04]  /*23f20*/  STL [R1+0x1ccc], R59 ;  /* 0x001ccc3b01007387 */ /* 0x000fe80000100800 */
[----:B------:R3:W-:Y:S04]  /*23f30*/  STL [R1+0x1ce4], R36 ;  /* 0x001ce42401007387 */ /* 0x0007e80000100800 */
[----:B------:R5:W-:Y:S02]  /*23f40*/  STL [R1+0x1ce0], R37 ;  /* 0x001ce02501007387 */ /* 0x000be40000100800 */
[----:B--2---:R-:W-:-:S02]  /*23f50*/  IMAD.MOV.U32 R56, RZ, RZ, R31 ;  /* 0x000000ffff387224 */ /* 0x004fc400078e001f */
[----:B------:R2:W-:Y:S01]  /*23f60*/  STL [R1+0x1cdc], R38 ;  /* 0x001cdc2601007387 */ /* 0x0005e20000100800 */
[----:B---3--:R-:W-:Y:S02]  /*23f70*/  IMAD.MOV.U32 R36, RZ, RZ, R28 ;  /* 0x000000ffff247224 */ /* 0x008fe400078e001c */
[----:B-----5:R-:W-:Y:S01]  /*23f80*/  IMAD.MOV.U32 R37, RZ, RZ, R29 ;  /* 0x000000ffff257224 */ /* 0x020fe200078e001d */
[----:B--2---:R-:W-:Y:S02]  /*23f90*/  MOV R38, R30 ;  /* 0x0000001e00267202 */ /* 0x004fe40000000f00 */
[C---:B------:R-:W-:Y:S01]  /*23fa0*/  HMMA.1688.F32.TF32 R28, R216.reuse, R26, R72 ;  /* 0x0000001ad81c723c */ /* 0x040fe20000081048 */
[----:B------:R2:W-:Y:S04]  /*23fb0*/  STL [R1+0x1cc8], R39 ;  /* 0x001cc82701007387 */ /* 0x0005e80000100800 */
[----:B------:R-:W-:Y:S04]  /*23fc0*/  STL.64 [R1+0x260], R32 ;  /* 0x0002602001007387 */ /* 0x000fe80000100a00 */
[----:B------:R-:W-:Y:S11]  /*23fd0*/  STL.64 [R1+0x268], R34 ;  /* 0x0002682201007387 */ /* 0x000ff60000100a00 */
[----:B------:R-:W-:Y:S04]  /*23fe0*/  @!UPT UIADD3 URZ, URZ, URZ, URZ ;  /* 0x0000003f3f3ff290 */ /* 0x000fe8000fffe03f */
[----:B------:R-:W-:Y:S01]  /*23ff0*/  IMAD.MOV.U32 R57, RZ, RZ, R28 ;  /* 0x000000ffff397224 */ /* 0x000fe200078e001c */
[----:B------:R-:W-:Y:S01]  /*24000*/  MOV R58, R29 ;  /* 0x0000001d003a7202 */ /* 0x000fe20000000f00 */
[----:B------:R-:W-:Y:S02]  /*24010*/  IMAD.MOV.U32 R59, RZ, RZ, R30 ;  /* 0x000000ffff3b7224 */ /* 0x000fe400078e001e */
[----:B--2---:R-:W-:Y:S01]  /*24020*/  IMAD.MOV.U32 R39, RZ, RZ, R31 ;  /* 0x000000ffff277224 */ /* 0x004fe200078e001f */
[----:B------:R-:W-:Y:S08]  /*24030*/  HMMA.1688.F32.TF32 R68, R216, R230, R92 ;  /* 0x000000e6d844723c */ /* 0x000ff0000008105c */
[C---:B------:R-:W-:Y:S08]  /*24040*/  HMMA.1688.F32.TF32 R44, R212.reuse, R22, R44 ;  /* 0x00000016d42c723c */ /* 0x040ff0000008102c */
[C---:B------:R-:W-:Y:S08]  /*24050*/  HMMA.1688.F32.TF32 R48, R212.reuse, R10, R48 ;  /* 0x0000000ad430723c */ /* 0x040ff00000081030 */
[----:B------:R-:W-:Y:S01]  /*24060*/  HMMA.1688.F32.TF32 R52, R212, R6, R52 ;  /* 0x00000006d434723c */ /* 0x000fe20000081034 */
[----:B------:R-:W-:Y:S01]  /*24070*/  IMAD.MOV.U32 R196, RZ, RZ, R13 ;  /* 0x000000ffffc47224 */ /* 0x000fe200078e000d */
[----:B------:R-:W-:Y:S01]  /*24080*/  MOV R194, R17 ;  /* 0x0000001100c27202 */ /* 0x000fe20000000f00 */
[----:B------:R-:W-:Y:S01]  /*24090*/  IMAD.MOV.U32 R192, RZ, RZ, R25 ;  /* 0x000000ffffc07224 */ /* 0x000fe200078e0019 */
[----:B------:R-:W-:Y:S04]  /*240a0*/  LDS R32, [R0+0x24600] ;  /* 0x0246000000207984 */ /* 0x000fe80000000800 */
        /* <DEDUP_REMOVED lines=10> */
[----:B------:R2:W-:Y:S01]  /*24150*/  STL.64 [R1+0x238], R30 ;  /* 0x0002381e01007387 */ /* 0x0005e20000100a00 */
[----:B----4-:R-:W-:Y:S01]  /*24160*/  HMMA.1688.F32.TF32 R72, R220, R14, R96 ;  /* 0x0000000edc48723c */ /* 0x010fe20000081060 */
[----:B------:R-:W-:-:S02]  /*24170*/  IMAD.MOV.U32 R193, RZ, RZ, R16 ;  /* 0x000000ffffc17224 */ /* 0x000fc400078e0010 */
[----:B------:R-:W-:Y:S01]  /*24180*/  IMAD.MOV.U32 R195, RZ, RZ, R12 ;  /* 0x000000ffffc37224 */ /* 0x000fe200078e000c */
[----:B------:R-:W-:Y:S04]  /*24190*/  LDS R34, [R0+0x26600] ;  /* 0x0266000000227984 */ /* 0x000fe80000000800 */
[----:B------:R-:W-:Y:S01]  /*241a0*/  LDS R33, [R3+0x24600] ;  /* 0x0246000003217984 */ /* 0x000fe20000000800 */
[C---:B--2---:R-:W-:Y:S03]  /*241b0*/  HMMA.1688.F32.TF32 R28, R216.reuse, R10, R80 ;  /* 0x0000000ad81c723c */ /* 0x044fe60000081050 */
[----:B------:R-:W2:Y:S11]  /*241c0*/  LDS R35, [R3+0x26600] ;  /* 0x0266000003237984 */ /* 0x000eb60000000800 */
[----:B------:R-:W-:Y:S10]  /*241d0*/  @!UPT UIADD3 URZ, URZ, URZ, URZ ;  /* 0x0000003f3f3ff290 */ /* 0x000ff4000fffe03f */
[----:B------:R-:W-:Y:S01]  /*241e0*/  MOV R58, R31 ;  /* 0x0000001f003a7202 */ /* 0x000fe20000000f00 */
[----:B------:R-:W-:Y:S01]  /*241f0*/  IMAD.MOV.U32 R57, RZ, RZ, R30 ;  /* 0x000000ffff397224 */ /* 0x000fe200078e001e */
[----:B------:R-:W-:Y:S01]  /*24200*/  MOV R38, R28 ;  /* 0x0000001c00267202 */ /* 0x000fe20000000f00 */
[----:B------:R-:W-:Y:S02]  /*24210*/  IMAD.MOV.U32 R56, RZ, RZ, R29 ;  /* 0x000000ffff387224 */ /* 0x000fe400078e001d */
[----:B------:R-:W-:Y:S04]  /*24220*/  STL [R1+0x1d14], R58 ;  /* 0x001d143a01007387 */ /* 0x000fe80000100800 */
[----:B------:R-:W-:Y:S04]  /*24230*/  STL [R1+0x1d10], R57 ;  /* 0x001d103901007387 */ /* 0x000fe80000100800 */
[----:B------:R-:W-:Y:S04]  /*24240*/  STL [R1+0x1d0c], R56 ;  /* 0x001d0c3801007387 */ /* 0x000fe80000100800 */
[----:B------:R-:W-:Y:S04]  /*24250*/  STL [R1+0x1d08], R38 ;  /* 0x001d082601007387 */ /* 0x000fe80000100800 */
[----:B------:R-:W1:Y:S04]  /*24260*/  LDL.LU R244, [R1+0xd0] ;  /* 0x0000d00001f47983 */ /* 0x000e680000300800 */
[----:B------:R-:W1:Y:S04]  /*24270*/  LDL.LU R245, [R1+0xd4] ;  /* 0x0000d40001f57983 */ /* 0x000e680000300800 */
[----:B------:R-:W1:Y:S04]  /*24280*/  LDL.LU R246, [R1+0xd8] ;  /* 0x0000d80001f67983 */ /* 0x000e680000300800 */
[----:B------:R-:W1:Y:S01]  /*24290*/  LDL.LU R247, [R1+0xdc] ;  /* 0x0000dc0001f77983 */ /* 0x000e620000300800 */
[----:B------:R-:W-:Y:S03]  /*242a0*/  HMMA.1688.F32.TF32 R28, R216, R6, R84 ;  /* 0x00000006d81c723c */ /* 0x000fe60000081054 */
[----:B------:R3:W-:Y:S04]  /*242b0*/  STL [R1+0x1cc4], R68 ;  /* 0x001cc44401007387 */ /* 0x0007e80000100800 */
[----:B------:R4:W-:Y:S04]  /*242c0*/  STL [R1+0x1cc0], R69 ;  /* 0x001cc04501007387 */ /* 0x0009e80000100800 */
[----:B------:R5:W-:Y:S04]  /*242d0*/  STL [R1+0x1cbc], R70 ;  /* 0x001cbc4601007387 */ /* 0x000be80000100800 */
[----:B------:R1:W-:Y:S09]  /*242e0*/  STL [R1+0x1cb8], R71 ;  /* 0x001cb84701007387 */ /* 0x0003f20000100800 */
[----:B------:R-:W-:Y:S01]  /*242f0*/  IMAD.MOV.U32 R39, RZ, RZ, R28 ;  /* 0x000000ffff277224 */ /* 0x000fe200078e001c */
[----:B------:R-:W-:Y:S01]  /*24300*/  MOV R37, R30 ;  /* 0x0000001e00257202 */ /* 0x000fe20000000f00 */
[----:B------:R-:W-:-:S02]  /*24310*/  IMAD.MOV.U32 R59, RZ, RZ, R29 ;  /* 0x000000ffff3b7224 */ /* 0x000fc400078e001d */
[----:B------:R-:W-:Y:S02]  /*24320*/  IMAD.MOV.U32 R36, RZ, RZ, R31 ;  /* 0x000000ffff247224 */ /* 0x000fe400078e001f */
[----:B------:R-:W-:Y:S08]  /*24330*/  HMMA.1688.F32.TF32 R28, R216, R226, R88 ;  /* 0x000000e2d81c723c */ /* 0x000ff00000081058 */
[C---:B------:R-:W-:Y:S08]  /*24340*/  HMMA.1688.F32.TF32 R88, R220.reuse, R10, R112 ;  /* 0x0000000adc58723c */ /* 0x040ff00000081070 */
[C---:B------:R-:W-:Y:S08]  /*24350*/  HMMA.1688.F32.TF32 R84, R220.reuse, R22, R108 ;  /* 0x00000016dc54723c */ /* 0x040ff0000008106c */
[----:B------:R-:W-:Y:S08]  /*24360*/  HMMA.1688.F32.TF32 R80, R220, R26, R104 ;  /* 0x0000001adc50723c */ /* 0x000ff00000081068 */
[----:B-1----:R-:W-:Y:S11]  /*24370*/  HMMA.1688.F32.TF32 R64, R60, R14, R244 ;  /* 0x0000000e3c40723c */ /* 0x002ff600000810f4 */
[----:B------:R-:W-:Y:S11]  /*24380*/  @!UPT UIADD3 URZ, URZ, URZ, URZ ;  /* 0x0000003f3f3ff290 */ /* 0x000ff6000fffe03f */
[----:B------:R-:W-:Y:S01]  /*24390*/  @!UPT UIADD3 URZ, URZ, URZ, URZ ;  /* 0x0000003f3f3ff290 */ /* 0x000fe2000fffe03f */
[----:B------:R1:W-:Y:S04]  /*243a0*/  STL.64 [R1+0x1f0], R64 ;  /* 0x0001f04001007387 */ /* 0x0003e80000100a00 */
[----:B------:R1:W-:Y:S04]  /*243b0*/  STL.64 [R1+0x1f8], R66 ;  /* 0x0001f84201007387 */ /* 0x0003e80000100a00 */
[----:B------:R-:W2:Y:S04]  /*243c0*/  LDL.LU R197, [R1+0x44] ;  /* 0x0000440001c57983 */ /* 0x000ea80000300800 */
[----:B------:R-:W2:Y:S04]  /*243d0*/  LDL.LU R198, [R1+0x48] ;  /* 0x0000480001c67983 */ /* 0x000ea80000300800 */
[----:B------:R-:W2:Y:S04]  /*243e0*/  LDL.LU R199, [R1+0x4c] ;  /* 0x00004c0001c77983 */ /* 0x000ea80000300800 */
[----:B---3--:R-:W3:Y:S04]  /*243f0*/  LDL.LU R68, [R1+0xc0] ;  /* 0x0000c00001447983 */ /* 0x008ee80000300800 */
[----:B----4-:R-:W3:Y:S04]  /*24400*/  LDL.LU R69, [R1+0xc4] ;  /* 0x0000c40001457983 */ /* 0x010ee80000300800 */
[----:B-----5:R-:W3:Y:S04]  /*24410*/  LDL.LU R70, [R1+0xc8] ;  /* 0x0000c80001467983 */ /* 0x020ee80000300800 */
        /* <DEDUP_REMOVED lines=9> */
[----:B------:R-:W2:Y:S04]  /*244b0*/  LDL.LU R108, [R1+0xa0] ;  /* 0x0000a000016c7983 */ /* 0x000ea80000300800 */
[----:B------:R-:W2:Y:S04]  /*244c0*/  LDL.LU R109, [R1+0xa4] ;  /* 0x0000a400016d7983 */ /* 0x000ea80000300800 */
[----:B------:R-:W2:Y:S04]  /*244d0*/  LDL.LU R110, [R1+0xa8] ;  /* 0x0000a800016e7983 */ /* 0x000ea80000300800 */
[----:B------:R-:W2:Y:S04]  /*244e0*/  LDL.LU R111, [R1+0xac] ;  /* 0x0000ac00016f7983 */ /* 0x000ea80000300800 */
        /* <DEDUP_REMOVED lines=8> */
[----:B-1----:R-:W5:Y:S04]  /*24570*/  LDL.LU R64, [R1+0x70] ;  /* 0x0000700001407983 */ /* 0x002f680000300800 */
[----:B------:R-:W5:Y:S04]  /*24580*/  LDL.LU R65, [R1+0x74] ;  /* 0x0000740001417983 */ /* 0x000f680000300800 */
[----:B------:R-:W5:Y:S04]  /*24590*/  LDL.LU R66, [R1+0x78] ;  /* 0x0000780001427983 */ /* 0x000f680000300800 */
[----:B------:R-:W5:Y:S04]  /*245a0*/  LDL.LU R67, [R1+0x7c] ;  /* 0x00007c0001437983 */ /* 0x000f680000300800 */
[----:B------:R-:W5:Y:S04]  /*245b0*/  LDL.LU R212, [R1+0x60] ;  /* 0x0000600001d47983 */ /* 0x000f680000300800 */
[----:B------:R-:W5:Y:S04]  /*245c0*/  LDL.LU R213, [R1+0x64] ;  /* 0x0000640001d57983 */ /* 0x000f680000300800 */
[----:B------:R-:W5:Y:S04]  /*245d0*/  LDL.LU R214, [R1+0x68] ;  /* 0x0000680001d67983 */ /* 0x000f680000300800 */
[----:B------:R-:W5:Y:S01]  /*245e0*/  LDL.LU R215, [R1+0x6c] ;  /* 0x00006c0001d77983 */ /* 0x000f620000300800 */
[C---:B------:R-:W-:Y:S03]  /*245f0*/  HMMA.1688.F32.TF32 R92, R220.reuse, R6, R116 ;  /* 0x00000006dc5c723c */ /* 0x040fe60000081074 */
[----:B------:R-:W5:Y:S04]  /*24600*/  LDL.LU R156, [R1+0x20] ;  /* 0x00002000019c7983 */ /* 0x000f680000300800 */
[----:B------:R-:W5:Y:S01]  /*24610*/  LDL.LU R157, [R1+0x24] ;  /* 0x00002400019d7983 */ /* 0x000f620000300800 */
[C---:B------:R-:W-:Y:S03]  /*24620*/  HMMA.1688.F32.TF32 R96, R220.reuse, R226, R120 ;  /* 0x000000e2dc60723c */ /* 0x040fe60000081078 */
[----:B------:R-:W5:Y:S04]  /*24630*/  LDL.LU R158, [R1+0x28] ;  /* 0x00002800019e7983 */ /* 0x000f680000300800 */
[----:B------:R-:W5:Y:S01]  /*24640*/  LDL.LU R159, [R1+0x2c] ;  /* 0x00002c00019f7983 */ /* 0x000f620000300800 */
[C---:B------:R-:W-:Y:S08]  /*24650*/  HMMA.1688.F32.TF32 R76, R220.reuse, R18, R100 ;  /* 0x00000012dc4c723c */ /* 0x040ff00000081064 */
[----:B------:R-:W-:Y:S08]  /*24660*/  HMMA.1688.F32.TF32 R100, R220, R230, R124 ;  /* 0x000000e6dc64723c */ /* 0x000ff0000008107c */
[C---:B---3--:R-:W-:Y:S08]  /*24670*/  HMMA.1688.F32.TF32 R116, R60.reuse, R18, R68 ;  /* 0x000000123c74723c */ /* 0x048ff00000081044 */
[C---:B----4-:R-:W-:Y:S11]  /*24680*/  HMMA.1688.F32.TF32 R112, R60.reuse, R26, R112 ;  /* 0x0000001a3c70723c */ /* 0x050ff60000081070 */
[----:B------:R-:W-:Y:S05]  /*24690*/  @!UPT UIADD3 URZ, URZ, URZ, URZ ;  /* 0x0000003f3f3ff290 */ /* 0x000fea000fffe03f */
[----:B------:R-:W-:Y:S01]  /*246a0*/  MOV R68, R116 ;  /* 0x0000007400447202 */ /* 0x000fe20000000f00 */
[----:B------:R-:W-:Y:S01]  /*246b0*/  IMAD.MOV.U32 R69, RZ, RZ, R117 ;  /* 0x000000ffff457224 */ /* 0x000fe200078e0075 */
[----:B------:R-:W-:Y:S01]  /*246c0*/  MOV R71, R119 ;  /* 0x0000007700477202 */ /* 0x000fe20000000f00 */
[----:B------:R-:W-:Y:S02]  /*246d0*/  IMAD.MOV.U32 R70, RZ, RZ, R118 ;  /* 0x000000ffff467224 */ /* 0x000fe400078e0076 */
[C---:B--2---:R-:W-:Y:S02]  /*246e0*/  HMMA.1688.F32.TF32 R116, R60.reuse, R22, R108 ;  /* 0x000000163c74723c */ /* 0x044fe4000008106c */
[----:B------:R-:W-:Y:S06]  /*246f0*/  STL [R1+0x1c88], R112 ;  /* 0x001c887001007387 */ /* 0x000fec0000100800 */
[C---:B-----5:R-:W-:Y:S01]  /*24700*/  HMMA.1688.F32.TF32 R120, R60.reuse, R10, R104 ;  /* 0x0000000a3c78723c */ /* 0x060fe20000081068 */
[----:B------:R-:W-:Y:S07]  /*24710*/  STL [R1+0x1c84], R113 ;  /* 0x001c847101007387 */ /* 0x000fee0000100800 */
[C---:B------:R-:W-:Y:S01]  /*24720*/  HMMA.1688.F32.TF32 R124, R60.reuse, R6, R216 ;  /* 0x000000063c7c723c */ /* 0x040fe200000810d8 */
[----:B------:R-:W-:Y:S04]  /*24730*/  STL [R1+0x1c80], R114 ;  /* 0x001c807201007387 */ /* 0x000fe80000100800 */
[----:B------:R-:W-:Y:S03]  /*24740*/  STL [R1+0x1c7c], R115 ;  /* 0x001c7c7301007387 */ /* 0x000fe60000100800 */
[C---:B------:R-:W-:Y:S01]  /*24750*/  HMMA.1688.F32.TF32 R64, R60.reuse, R226, R64 ;  /* 0x000000e23c40723c */ /* 0x040fe20000081040 */
[----:B------:R-:W-:Y:S04]  /*24760*/  STL [R1+0x1c98], R116 ;  /* 0x001c987401007387 */ /* 0x000fe80000100800 */
[----:B------:R-:W-:Y:S03]  /*24770*/  STL [R1+0x1c94], R117 ;  /* 0x001c947501007387 */ /* 0x000fe60000100800 */
[----:B------:R-:W-:Y:S01]  /*24780*/  HMMA.1688.F32.TF32 R60, R60, R230, R212 ;  /* 0x000000e63c3c723c */ /* 0x000fe200000810d4 */
[----:B------:R-:W-:Y:S04]  /*24790*/  STL [R1+0x1c90], R118 ;  /* 0x001c907601007387 */ /* 0x000fe80000100800 */
[----:B------:R-:W-:Y:S04]  /*247a0*/  STL [R1+0x1c8c], R119 ;  /* 0x001c8c7701007387 */ /* 0x000fe80000100800 */
[----:B------:R-:W-:Y:S04]  /*247b0*/  STL [R1+0x1ca4], R120 ;  /* 0x001ca47801007387 */ /* 0x000fe80000100800 */
[----:B------:R-:W-:Y:S04]  /*247c0*/  STL [R1+0x1ca0], R121 ;  /* 0x001ca07901007387 */ /* 0x000fe80000100800 */
[----:B------:R-:W-:Y:S04]  /*247d0*/  STL [R1+0x1c9c], R122 ;  /* 0x001c9c7a01007387 */ /* 0x000fe80000100800 */
[----:B------:R-:W-:Y:S04]  /*247e0*/  STL [R1+0x1c78], R123 ;  /* 0x001c787b01007387 */ /* 0x000fe80000100800 */
[----:B------:R-:W-:Y:S01]  /*247f0*/  STL [R1+0x1cb4], R124 ;  /* 0x001cb47c01007387 */ /* 0x000fe20000100800 */
[C---:B------:R-:W-:Y:S03]  /*24800*/  HMMA.1688.F32.TF32 R104, R168.reuse, R14, R200 ;  /* 0x0000000ea868723c */ /* 0x040fe600000810c8 */
[----:B------:R-:W-:Y:S04]  /*24810*/  STL [R1+0x1cb0], R125 ;  /* 0x001cb07d01007387 */ /* 0x000fe80000100800 */
[----:B------:R-:W-:Y:S04]  /*24820*/  STL [R1+0x1cac], R126 ;  /* 0x001cac7e01007387 */ /* 0x000fe80000100800 */
[----:B------:R-:W-:Y:S04]  /*24830*/  STL [R1+0x1ca8], R127 ;  /* 0x001ca87f01007387 */ /* 0x000fe80000100800 */
[----:B------:R-:W-:Y:S04]  /*24840*/  STL.64 [R1+0x1d0], R64 ;  /* 0x0001d04001007387 */ /* 0x000fe80000100a00 */
[----:B------:R1:W-:Y:S04]  /*24850*/  STL.64 [R1+0x1d8], R66 ;  /* 0x0001d84201007387 */ /* 0x0003e80000100a00 */
[----:B------:R-:W-:Y:S04]  /*24860*/  STL.64 [R1+0x140], R60 ;  /* 0x0001403c01007387 */ /* 0x000fe80000100a00 */
[----:B------:R2:W-:Y:S01]  /*24870*/  STL.64 [R1+0x148], R62 ;  /* 0x0001483e01007387 */ /* 0x0005e20000100a00 */
[C---:B-1----:R-:W-:Y:S08]  /*24880*/  HMMA.1688.F32.TF32 R64, R168.reuse, R18, R196 ;  /* 0x00000012a840723c */ /* 0x042ff000000810c4 */
[----:B--2---:R-:W-:Y:S01]  /*24890*/  HMMA.1688.F32.TF32 R60, R168, R26, R192 ;  /* 0x0000001aa83c723c */ /* 0x004fe200000810c0 */
[----:B------:R-:W-:Y:S04]  /*248a0*/  STL.64 [R1+0x110], R104 ;  /* 0x0001106801007387 */ /* 0x000fe80000100a00 */
[----:B------:R1:W-:Y:S10]  /*248b0*/  STL.64 [R1+0x118], R106 ;  /* 0x0001186a01007387 */ /* 0x0003f40000100a00 */
[----:B------:R-:W-:Y:S04]  /*248c0*/  STL.64 [R1+0x100], R64 ;  /* 0x0001004001007387 */ /* 0x000fe80000100a00 */
[----:B------:R-:W-:Y:S04]  /*248d0*/  STL.64 [R1+0x108], R66 ;  /* 0x0001084201007387 */ /* 0x000fe80000100a00 */
[----:B------:R-:W-:Y:S04]  /*248e0*/  STL.64 [R1+0xf0], R60 ;  /* 0x0000f03c01007387 */ /* 0x000fe80000100a00 */
[----:B------:R2:W-:Y:S04]  /*248f0*/  STL.64 [R1+0xf8], R62 ;  /* 0x0000f83e01007387 */ /* 0x0005e80000100a00 */
[----:B-1----:R-:W3:Y:S01]  /*24900*/  LDL R107, [R1+0x15c0] ;  /* 0x0015c000016b7983 */ /* 0x002ee20000100800 */
[----:B------:R-:W-:Y:S01]  /*24910*/  IMAD.MOV.U32 R58, RZ, RZ, R28 ;  /* 0x000000ffff3a7224 */ /* 0x000fe200078e001c */
[----:B------:R-:W-:Y:S01]  /*24920*/  MOV R57, R29 ;  /* 0x0000001d00397202 */ /* 0x000fe20000000f00 */
[----:B------:R-:W-:Y:S01]  /*24930*/  IMAD.MOV.U32 R56, RZ, RZ, R30 ;  /* 0x000000ffff387224 */ /* 0x000fe200078e001e */
[----:B------:R-:W-:Y:S01]  /*24940*/  LDS R28, [R0+0x24700] ;  /* 0x02470000001c7984 */ /* 0x000fe20000000800 */
[----:B--2---:R-:W-:Y:S01]  /*24950*/  HMMA.1688.F32.TF32 R60, R32, R14, R140 ;  /* 0x0000000e203c723c */ /* 0x004fe2000008108c */
[----:B------:R-:W-:-:S02]  /*24960*/  IMAD.MOV.U32 R38, RZ, RZ, R31 ;  /* 0x000000ffff267224 */ /* 0x000fc400078e001f */
[----:B------:R-:W-:Y:S04]  /*24970*/  LDS R30, [R0+0x26700] ;  /* 0x02670000001e7984 */ /* 0x000fe80000000800 */
[----:B------:R-:W-:Y:S04]  /*24980*/  LDS R29, [R3+0x24700] ;  /* 0x02470000031d7984 */ /* 0x000fe80000000800 */
[----:B------:R-:W1:Y:S01]  /*24990*/  LDS R31, [R3+0x26700] ;  /* 0x02670000031f7984 */ /* 0x000e620000000800 */
[----:B------:R-:W-:Y:S01]  /*249a0*/  MOV R244, R9 ;  /* 0x0000000900f47202 */ /* 0x000fe20000000f00 */
[----:B------:R-:W-:Y:S01]  /*249b0*/  IMAD.MOV.U32 R245, RZ, RZ, R20 ;  /* 0x000000fffff57224 */ /* 0x000fe200078e0014 */
[----:B------:R-:W-:Y:S01]  /*249c0*/  MOV R247, R24 ;  /* 0x0000001800f77202 */ /* 0x000fe20000000f00 */
[----:B------:R-:W-:Y:S01]  /*249d0*/  IMAD.MOV.U32 R246, RZ, RZ, R21 ;  /* 0x000000fffff67224 */ /* 0x000fe200078e0015 */
[C---:B------:R-:W-:Y:S01]  /*249e0*/  HMMA.1688.F32.TF32 R200, R168.reuse, R22, R156 ;  /* 0x00000016a8c8723c */ /* 0x040fe2000008109c */
[----:B------:R-:W-:Y:S04]  /*249f0*/  LDS R64, [R0+0x28000] ;  /* 0x0280000000407984 */ /* 0x000fe80000000800 */
[----:B------:R-:W-:Y:S03]  /*24a00*/  LDS R66, [R0+0x2a000] ;  /* 0x02a0000000427984 */ /* 0x000fe60000000800 */
[----:B------:R-:W-:Y:S01]  /*24a10*/  IMAD.MOV.U32 R113, RZ, RZ, R60 ;  /* 0x000000ffff717224 */ /* 0x000fe200078e003c */
[----:B------:R-:W-:Y:S01]  /*24a20*/  MOV R115, R62 ;  /* 0x0000003e00737202 */ /* 0x000fe20000000f00 */
[----:B------:R-:W-:Y:S01]  /*24a30*/  IMAD.MOV.U32 R114, RZ, RZ, R61 ;  /* 0x000000ffff727224 */ /* 0x000fe200078e003d */
[----:B------:R-:W-:Y:S01]  /*24a40*/  HMMA.1688.F32.TF32 R192, R168, R226, R132 ;  /* 0x000000e2a8c0723c */ /* 0x000fe20000081084 */
[----:B------:R-:W-:Y:S01]  /*24a50*/  IMAD.MOV.U32 R123, RZ, RZ, R63 ;  /* 0x000000ffff7b7224 */ /* 0x000fe200078e003f */
[----:B------:R-:W-:Y:S04]  /*24a60*/  LDS R65, [R3+0x28000] ;  /* 0x0280000003417984 */ /* 0x000fe80000000800 */
[----:B------:R-:W-:Y:S02]  /*24a70*/  LDS R67, [R3+0x2a000] ;  /* 0x02a0000003437984 */ /* 0x000fe40000000800 */
        /* <DEDUP_REMOVED lines=15> */
[----:B-1----:R-:W-:Y:S11]  /*24b70*/  HMMA.1688.F32.TF32 R12, R28, R14, R180 ;  /* 0x0000000e1c0c723c */ /* 0x002ff600000810b4 */
[----:B------:R-:W-:Y:S05]  /*24b80*/  @!UPT UIADD3 URZ, URZ, URZ, URZ ;  /* 0x0000003f3f3ff290 */ /* 0x000fea000fffe03f */
[----:B------:R-:W-:Y:S01]  /*24b90*/  IMAD.MOV.U32 R124, RZ, RZ, R60 ;  /* 0x000000ffff7c7224 */ /* 0x000fe200078e003c */
[----:B------:R-:W-:Y:S01]  /*24ba0*/  MOV R126, R62 ;  /* 0x0000003e007e7202 */ /* 0x000fe20000000f00 */
[----:B------:R-:W-:Y:S02]  /*24bb0*/  IMAD.MOV.U32 R125, RZ, RZ, R61 ;  /* 0x000000ffff7d7224 */ /* 0x000fe400078e003d */
[----:B------:R-:W-:Y:S02]  /*24bc0*/  IMAD.MOV.U32 R127, RZ, RZ, R63 ;  /* 0x000000ffff7f7224 */ /* 0x000fe400078e003f */
[----:B------:R-:W-:Y:S02]  /*24bd0*/  HMMA.1688.F32.TF32 R60, R32, R10, R160 ;  /* 0x0000000a203c723c */ /* 0x000fe400000810a0 */
[----:B------:R-:W-:Y:S01]  /*24be0*/  MOV R155, R12 ;  /* 0x0000000c009b7202 */ /* 0x000fe20000000f00 */
[----:B------:R-:W-:Y:S01]  /*24bf0*/  IMAD.MOV.U32 R154, RZ, RZ, R13 ;  /* 0x000000ffff9a7224 */ /* 0x000fe200078e000d */
[----:B------:R-:W-:Y:S01]  /*24c00*/  MOV R152, R15 ;  /* 0x0000000f00987202 */ /* 0x000fe20000000f00 */
[----:B------:R-:W-:-:S03]  /*24c10*/  IMAD.MOV.U32 R153, RZ, RZ, R14 ;  /* 0x000000ffff997224 */ /* 0x000fc600078e000e */
[----:B------:R-:W-:Y:S11]  /*24c20*/  HMMA.1688.F32.TF32 R12, R28, R18, R184 ;  /* 0x000000121c0c723c */ /* 0x000ff600000810b8 */
        /* <DEDUP_REMOVED lines=9> */
[----:B------:R-:W-:Y:S02]  /*24cc0*/  IMAD.MOV.U32 R144, RZ, RZ, R15 ;  /* 0x000000ffff907224 */ /* 0x000fe400078e000f */
[-C--:B------:R-:W-:Y:S08]  /*24cd0*/  HMMA.1688.F32.TF32 R196, R168, R10.reuse, R244 ;  /* 0x0000000aa8c4723c */ /* 0x080ff000000810f4 */
[----:B------:R-:W-:Y:S01]  /*24ce0*/  HMMA.1688.F32.TF32 R216, R28, R10, R232 ;  /* 0x0000000a1cd8723c */ /* 0x000fe200000810e8 */
[----:B------:R-:W-:Y:S01]  /*24cf0*/  IMAD.MOV.U32 R110, RZ, RZ, R252 ;  /* 0x000000ffff6e7224 */ /* 0x000fe200078e00fc */
[----:B------:R-:W-:Y:S01]  /*24d00*/  MOV R111, R2 ;  /* 0x00000002006f7202 */ /* 0x000fe20000000f00 */
[----:B------:R-:W-:Y:S04]  /*24d10*/  LDS R232, [R0+0x28700] ;  /* 0x0287000000e87984 */ /* 0x000fe80000000800 */
[----:B------:R-:W-:Y:S01]  /*24d20*/  LDS R234, [R0+0x2a700] ;  /* 0x02a7000000ea7984 */ /* 0x000fe20000000800 */
[----:B------:R-:W-:Y:S03]  /*24d30*/  HMMA.1688.F32.TF32 R156, R168, R6, R128 ;  /* 0x00000006a89c723c */ /* 0x000fe60000081080 */
[----:B------:R-:W-:Y:S04]  /*24d40*/  LDS R233, [R3+0x28700] ;  /* 0x0287000003e97984 */ /* 0x000fe80000000800 */
[----:B------:R-:W-:Y:S01]  /*24d50*/  MOV R131, R60 ;  /* 0x0000003c00837202 */ /* 0x000fe20000000f00 */
[----:B------:R-:W-:Y:S01]  /*24d60*/  HMMA.1688.F32.TF32 R212, R28, R22, R208 ;  /* 0x000000161cd4723c */ /* 0x000fe200000810d0 */
[----:B------:R-:W-:Y:S01]  /*24d70*/  IMAD.MOV.U32 R130, RZ, RZ, R61 ;  /* 0x000000ffff827224 */ /* 0x000fe200078e003d */
[----:B------:R-:W-:Y:S01]  /*24d80*/  MOV R128, R63 ;  /* 0x0000003f00807202 */ /* 0x000fe20000000f00 */
[----:B------:R-:W-:Y:S01]  /*24d90*/  IMAD.MOV.U32 R129, RZ, RZ, R62 ;  /* 0x000000ffff817224 */ /* 0x000fe200078e003e */
[----:B------:R-:W-:Y:S04]  /*24da0*/  LDS R235, [R3+0x2a700] ;  /* 0x02a7000003eb7984 */ /* 0x000fe80000000800 */
[----:B------:R-:W-:Y:S08]  /*24db0*/  HMMA.1688.F32.TF32 R60, R32, R226, R172 ;  /* 0x000000e2203c723c */ /* 0x000ff000000810ac */
[----:B------:R-:W-:Y:S08]  /*24dc0*/  HMMA.1688.F32.TF32 R244, R28, R26, R188 ;  /* 0x0000001a1cf4723c */ /* 0x000ff000000810bc */
[-C--:B------:R-:W-:Y:S08]  /*24dd0*/  HMMA.1688.F32.TF32 R168, R168, R230.reuse, R136 ;  /* 0x000000e6a8a8723c */ /* 0x080ff00000081088 */
[----:B------:R-:W-:Y:S08]  /*24de0*/  HMMA.1688.F32.TF32 R32, R32, R230, R176 ;  /* 0x000000e62020723c */ /* 0x000ff000000810b0 */
[C---:B------:R-:W-:Y:S08]  /*24df0*/  HMMA.1688.F32.TF32 R220, R28.reuse, R6, R236 ;  /* 0x000000061cdc723c */ /* 0x040ff000000810ec */
[C---:B------:R-:W-:Y:S08]  /*24e00*/  HMMA.1688.F32.TF32 R224, R28.reuse, R226, R240 ;  /* 0x000000e21ce0723c */ /* 0x040ff000000810f0 */
[----:B------:R-:W-:Y:S01]  /*24e10*/  HMMA.1688.F32.TF32 R228, R28, R230, R204 ;  /* 0x000000e61ce4723c */ /* 0x000fe200000810cc */
[----:B---3--:R-:W1:Y:S04]  /*24e20*/  LDSM.16.M88.4 R8, [R107+0x41100] ;  /* 0x041100006b08783b */ /* 0x008e680000000200 */
[----:B------:R-:W2:Y:S04]  /*24e30*/  LDSM.16.M88.4 R12, [R107+0x42100] ;  /* 0x042100006b0c783b */ /* 0x000ea80000000200 */
[----:B------:R-:W3:Y:S04]  /*24e40*/  LDSM.16.M88.4 R16, [R107+0x43100] ;  /* 0x043100006b10783b */ /* 0x000ee80000000200 */
[----:B------:R-:W4:Y:S04]  /*24e50*/  LDSM.16.M88.4 R20, [R107+0x44100] ;  /* 0x044100006b14783b */ /* 0x000f280000000200 */
[----:B------:R-:W5:Y:S04]  /*24e60*/  LDSM.16.M88.4 R24, [R107+0x45100] ;  /* 0x045100006b18783b */ /* 0x000f680000000200 */
[----:B------:R-:W4:Y:S01]  /*24e70*/  LDSM.16.M88.4 R28, [R107+0x46100] ;  /* 0x046100006b1c783b */ /* 0x000f220000000200 */
[----:B------:R-:W-:Y:S01]  /*24e80*/  IMAD.MOV.U32 R143, RZ, RZ, R32 ;  /* 0x000000ffff8f7224 */ /* 0x000fe200078e0020 */
[----:B------:R-:W-:Y:S01]  /*24e90*/  MOV R142, R33 ;  /* 0x00000021008e7202 */ /* 0x000fe20000000f00 */
[----:B------:R-:W-:Y:S01]  /*24ea0*/  IMAD.MOV.U32 R141, RZ, RZ, R34 ;  /* 0x000000ffff8d7224 */ /* 0x000fe200078e0022 */
[----:B------:R-:W-:Y:S01]  /*24eb0*/  LDSM.16.M88.4 R4, [R107+0x40100] ;  /* 0x040100006b04783b */ /* 0x000fe20000000200 */
[----:B------:R-:W-:-:S03]  /*24ec0*/  IMAD.MOV.U32 R140, RZ, RZ, R35 ;  /* 0x000000ffff8c7224 */ /* 0x000fc600078e0023 */
[----:B------:R1:W5:Y:S04]  /*24ed0*/  LDSM.16.M88.4 R32, [R107+0x47100] ;  /* 0x047100006b20783b */ /* 0x0003680000000200 */
[----:B-1----:R-:W-:Y:S04]  /*24ee0*/  STL [R1+0x1c74], R10 ;  /* 0x001c740a01007387 */ /* 0x002fe80000100800 */
[----:B------:R-:W-:Y:S04]  /*24ef0*/  STL [R1+0x1c70], R11 ;  /* 0x001c700b01007387 */ /* 0x000fe80000100800 */
[----:B--2---:R-:W-:Y:S04]  /*24f00*/  STL [R1+0x1c68], R14 ;  /* 0x001c680e01007387 */ /* 0x004fe80000100800 */
[----:B------:R-:W-:Y:S04]  /*24f10*/  STL [R1+0x1c64], R15 ;  /* 0x001c640f01007387 */ /* 0x000fe80000100800 */
[----:B---3--:R-:W-:Y:S04]  /*24f20*/  STL [R1+0x1c5c], R18 ;  /* 0x001c5c1201007387 */ /* 0x008fe80000100800 */
[----:B------:R-:W-:Y:S04]  /*24f30*/  STL [R1+0x1c58], R19 ;  /* 0x001c581301007387 */ /* 0x000fe80000100800 */
[----:B----4-:R-:W-:Y:S04]  /*24f40*/  STL [R1+0x1c6c], R22 ;  /* 0x001c6c1601007387 */ /* 0x010fe80000100800 */
[----:B------:R-:W-:Y:S04]  /*24f50*/  STL [R1+0x1c60], R23 ;  /* 0x001c601701007387 */ /* 0x000fe80000100800 */
[----:B-----5:R-:W-:Y:S04]  /*24f60*/  STL [R1+0x1c54], R26 ;  /* 0x001c541a01007387 */ /* 0x020fe80000100800 */
[----:B------:R-:W-:Y:S04]  /*24f70*/  STL [R1+0x1c50], R27 ;  /* 0x001c501b01007387 */ /* 0x000fe80000100800 */
[----:B------:R-:W-:Y:S04]  /*24f80*/  STL [R1+0x1c4c], R30 ;  /* 0x001c4c1e01007387 */ /* 0x000fe80000100800 */
[----:B------:R-:W-:Y:S04]  /*24f90*/  STL [R1+0x1c48], R31 ;  /* 0x001c481f01007387 */ /* 0x000fe80000100800 */
[----:B------:R-:W2:Y:S04]  /*24fa0*/  LDL.LU R104, [R1] ;  /* 0x0000000001687983 */ /* 0x000ea80000300800 */
[----:B------:R-:W2:Y:S04]  /*24fb0*/  LDL.LU R105, [R1+0x4] ;  /* 0x0000040001697983 */ /* 0x000ea80000300800 */
[----:B------:R-:W2:Y:S04]  /*24fc0*/  LDL.LU R106, [R1+0x8] ;  /* 0x00000800016a7983 */ /* 0x000ea80000300800 */
[----:B------:R-:W2:Y:S04]  /*24fd0*/  LDL.LU R107, [R1+0xc] ;  /* 0x00000c00016b7983 */ /* 0x000ea80000300800 */
        /* <DEDUP_REMOVED lines=38> */
[----:B------:R-:W-:Y:S04]  /*25240*/  STL [R1+0x1c44], R34 ;  /* 0x001c442201007387 */ /* 0x000fe80000100800 */
[----:B------:R-:W-:Y:S01]  /*25250*/  STL [R1+0x1c40], R35 ;  /* 0x001c402301007387 */ /* 0x000fe20000100800 */
[C---:B-1----:R-:W-:Y:S08]  /*25260*/  HMMA.1688.F32.TF32 R40, R60.reuse, R12, R40 ;  /* 0x0000000c3c28723c */ /* 0x042ff00000081028 */
[C---:B------:R-:W-:Y:S08]  /*25270*/  HMMA.1688.F32.TF32 R44, R60.reuse, R16, R44 ;  /* 0x000000103c2c723c */ /* 0x040ff0000008102c */
[-C--:B--2---:R-:W-:Y:S08]  /*25280*/  HMMA.1688.F32.TF32 R104, R60, R4.reuse, R104 ;  /* 0x000000043c68723c */ /* 0x084ff00000081068 */
[C---:B---3--:R-:W-:Y:S08]  /*25290*/  HMMA.1688.F32.TF32 R184, R64.reuse, R4, R184 ;  /* 0x0000000440b8723c */ /* 0x048ff000000810b8 */
[C---:B----4-:R-:W-:Y:S08]  /*252a0*/  HMMA.1688.F32.TF32 R180, R64.reuse, R8, R180 ;  /* 0x0000000840b4723c */ /* 0x050ff000000810b4 */
[C---:B-----5:R-:W-:Y:S08]  /*252b0*/  HMMA.1688.F32.TF32 R176, R64.reuse, R12, R176 ;  /* 0x0000000c40b0723c */ /* 0x060ff000000810b0 */
[C---:B------:R-:W-:Y:S08]  /*252c0*/  HMMA.1688.F32.TF32 R172, R64.reuse, R16, R172 ;  /* 0x0000001040ac723c */ /* 0x040ff000000810ac */
[C---:B------:R-:W-:Y:S08]  /*252d0*/  HMMA.1688.F32.TF32 R164, R64.reuse, R20, R164 ;  /* 0x0000001440a4723c */ /* 0x040ff000000810a4 */
[C---:B------:R-:W-:Y:S08]  /*252e0*/  HMMA.1688.F32.TF32 R148, R64.reuse, R24, R148 ;  /* 0x000000184094723c */ /* 0x040ff00000081094 */
[C---:B------:R-:W-:Y:S08]  /*252f0*/  HMMA.1688.F32.TF32 R132, R64.reuse, R28, R132 ;  /* 0x0000001c4084723c */ /* 0x040ff00000081084 */
[----:B------:R-:W-:Y:S08]  /*25300*/  HMMA.1688.F32.TF32 R108, R64, R32, R108 ;  /* 0x00000020406c723c */ /* 0x000ff0000008106c */
[----:B------:R-:W-:Y:S01]  /*25310*/  HMMA.1688.F32.TF32 R64, R60, R8, R248 ;  /* 0x000000083c40723c */ /* 0x000fe200000810f8 */
[----:B------:R-:W-:Y:S04]  /*25320*/  STL.64 [R1+0xa0], R172 ;  /* 0x0000a0ac01007387 */ /* 0x000fe80000100a00 */
[----:B------:R-:W-:Y:S04]  /*25330*/  STL [R1+0xa8], R174 ;  /* 0x0000a8ae01007387 */ /* 0x000fe80000100800 */
[----:B------:R-:W-:Y:S04]  /*25340*/  STL [R1+0x94], R165 ;  /* 0x000094a501007387 */ /* 0x000fe80000100800 */
[----:B------:R1:W-:Y:S04]  /*25350*/  STL.64 [R1+0x70], R132 ;  /* 0x0000708401007387 */ /* 0x0003e80000100a00 */
        /* <DEDUP_REMOVED lines=8> */
[----:B-1----:R-:W-:Y:S01]  /*253e0*/  IMAD.MOV.U32 R132, RZ, RZ, R58 ;  /* 0x000000ffff847224 */ /* 0x002fe200078e003a */
[----:B------:R-:W-:Y:S01]  /*253f0*/  MOV R26, R134 ;  /* 0x00000086001a7202 */ /* 0x000fe20000000f00 */
        /* <DEDUP_REMOVED lines=8> */
[----:B--2---:R-:W-:Y:S01]  /*25480*/  HMMA.1688.F32.TF32 R40, R60, R20, R48 ;  /* 0x000000143c28723c */ /* 0x004fe20000081030 */
[----:B------:R-:W-:Y:S04]  /*25490*/  STL [R1+0x20], R44 ;  /* 0x0000202c01007387 */ /* 0x000fe80000100800 */
[----:B------:R-:W-:Y:S01]  /*254a0*/  STL [R1+0x2c], R47 ;  /* 0x00002c2f01007387 */ /* 0x000fe20000100800 */
[----:B------:R-:W-:Y:S01]  /*254b0*/  IMAD.MOV.U32 R18, RZ, RZ, R150 ;  /* 0x000000ffff127224 */ /* 0x000fe200078e0096 */
[----:B------:R-:W-:Y:S01]  /*254c0*/  MOV R243, R176 ;  /* 0x000000b000f37202 */ /* 0x000fe20000000f00 */
        /* <DEDUP_REMOVED lines=10> */
[----:B------:R-:W-:Y:S03]  /*25570*/  LDS R109, [R3+0x28200] ;  /* 0x02820000036d7984 */ /* 0x000fe60000000800 */
[----:B------:R-:W-:Y:S01]  /*25580*/  IMAD.MOV.U32 R34, RZ, RZ, R40 ;  /* 0x000000ffff227224 */ /* 0x000fe200078e0028 */
[----:B------:R1:W-:Y:S01]  /*25590*/  STL.64 [R1+0x18], R42 ;  /* 0x0000182a01007387 */ /* 0x0003e20000100a00 */
[----:B------:R-:W-:-:S03]  /*255a0*/  IMAD.MOV.U32 R35, RZ, RZ, R41 ;  /* 0x000000ffff237224 */ /* 0x000fc600078e0029 */
[----:B------:R-:W2:Y:S01]  /*255b0*/  LDS R111, [R3+0x2a200] ;  /* 0x02a20000036f7984 */ /* 0x000ea20000000800 */
[----:B------:R-:W-:Y:S01]  /*255c0*/  IMAD.MOV.U32 R239, RZ, RZ, R180 ;  /* 0x000000ffffef7224 */ /* 0x000fe200078e00b4 */
[----:B------:R-:W-:Y:S01]  /*255d0*/  MOV R238, R181 ;  /* 0x000000b500ee7202 */ /* 0x000fe20000000f00 */
[----:B------:R-:W-:Y:S01]  /*255e0*/  IMAD.MOV.U32 R237, RZ, RZ, R182 ;  /* 0x000000ffffed7224 */ /* 0x000fe200078e00b6 */
[----:B------:R-:W-:Y:S01]  /*255f0*/  MOV R31, R46 ;  /* 0x0000002e001f7202 */ /* 0x000fe20000000f00 */
[----:B------:R-:W-:Y:S01]  /*25600*/  IMAD.MOV.U32 R236, RZ, RZ, R183 ;  /* 0x000000ffffec7224 */ /* 0x000fe200078e00b7 */
[----:B------:R-:W-:Y:S01]  /*25610*/  LDS R104, [R0+0x28300] ;  /* 0x0283000000687984 */ /* 0x000fe20000000800 */
[----:B-1----:R-:W-:Y:S01]  /*25620*/  HMMA.1688.F32.TF32 R40, R60, R24, R52 ;  /* 0x000000183c28723c */ /* 0x002fe20000081034 */
[----:B------:R-:W-:Y:S02]  /*25630*/  IMAD.MOV.U32 R134, RZ, RZ, R56 ;  /* 0x000000ffff867224 */ /* 0x000fe400078e0038 */
[----:B------:R-:W-:Y:S01]  /*25640*/  LDS R106, [R0+0x2a300] ;  /* 0x02a30000006a7984 */ /* 0x000fe20000000800 */
[----:B------:R-:W-:-:S02]  /*25650*/  IMAD.MOV.U32 R135, RZ, RZ, R38 ;  /* 0x000000ffff877224 */ /* 0x000fc400078e0026 */
[----:B------:R-:W-:Y:S01]  /*25660*/  IMAD.MOV.U32 R10, RZ, RZ, R175 ;  /* 0x000000ffff0a7224 */ /* 0x000fe200078e00af */
[----:B------:R-:W-:Y:S01]  /*25670*/  LDS R105, [R3+0x28300] ;  /* 0x0283000003697984 */ /* 0x000fe20000000800 */
[----:B------:R-:W-:-:S03]  /*25680*/  IMAD.MOV.U32 R30, RZ, RZ, R45 ;  /* 0x000000ffff1e7224 */ /* 0x000fc600078e002d */
[----:B------:R-:W1:Y:S11]  /*25690*/  LDS R107, [R3+0x2a300] ;  /* 0x02a30000036b7984 */ /* 0x000e760000000800 */
[----:B------:R-:W-:Y:S01]  /*256a0*/  @!UPT UIADD3 URZ, URZ, URZ, URZ ;  /* 0x0000003f3f3ff290 */ /* 0x000fe2000fffe03f */
[----:B------:R2:W-:Y:S04]  /*256b0*/  STL.64 [R1], R40 ;  /* 0x0000002801007387 */ /* 0x0005e80000100a00 */
[----:B------:R-:W3:Y:S04]  /*256c0*/  LDL.LU R58, [R1+0x1d14] ;  /* 0x001d1400013a7983 */ /* 0x000ee80000300800 */
[----:B------:R-:W4:Y:S04]  /*256d0*/  LDL.LU R57, [R1+0x1d10] ;  /* 0x001d100001397983 */ /* 0x000f280000300800 */
[----:B------:R-:W5:Y:S04]  /*256e0*/  LDL.LU R56, [R1+0x1d0c] ;  /* 0x001d0c0001387983 */ /* 0x000f680000300800 */
[----:B------:R-:W2:Y:S01]  /*256f0*/  LDL.LU R38, [R1+0x1d08] ;  /* 0x001d080001267983 */ /* 0x000ea20000300800 */
[----:B------:R-:W-:Y:S01]  /*25700*/  MOV R164, R39 ;  /* 0x0000002700a47202 */ /* 0x000fe20000000f00 */
[----:B------:R-:W-:-:S02]  /*25710*/  IMAD.MOV.U32 R166, RZ, RZ, R37 ;  /* 0x000000ffffa67224 */ /* 0x000fc400078e0025 */
[----:B------:R-:W2:Y:S01]  /*25720*/  LDL.LU R39, [R1+0x1d04] ;  /* 0x001d040001277983 */ /* 0x000ea20000300800 */
[----:B------:R-:W-:-:S03]  /*25730*/  MOV R167, R36 ;  /* 0x0000002400a77202 */ /* 0x000fc60000000f00 */
[----:B------:R-:W2:Y:S04]  /*25740*/  LDL.LU R59, [R1+0x1d00] ;  /* 0x001d0000013b7983 */ /* 0x000ea80000300800 */
[----:B------:R-:W2:Y:S04]  /*25750*/  LDL.LU R37, [R1+0x1cfc] ;  /* 0x001cfc0001257983 */ /* 0x000ea80000300800 */
[----:B------:R-:W2:Y:S04]  /*25760*/  LDL.LU R36, [R1+0x1cf8] ;  /* 0x001cf80001247983 */ /* 0x000ea80000300800 */
[----:B------:R-:W2:Y:S04]  /*25770*/  LDL.LU R148, [R1+0x260] ;  /* 0x0002600001947983 */ /* 0x000ea80000300800 */
[----:B------:R-:W2:Y:S04]  /*25780*/  LDL.LU R149, [R1+0x264] ;  /* 0x0002640001957983 */ /* 0x000ea80000300800 */
[----:B------:R-:W2:Y:S04]  /*25790*/  LDL.LU R150, [R1+0x268] ;  /* 0x0002680001967983 */ /* 0x000ea80000300800 */
[----:B------:R-:W2:Y:S01]  /*257a0*/  LDL.LU R151, [R1+0x26c] ;  /* 0x00026c0001977983 */ /* 0x000ea20000300800 */
[----:B---3--:R-:W-:Y:S01]  /*257b0*/  IMAD.MOV.U32 R179, RZ, RZ, R58 ;  /* 0x000000ffffb37224 */ /* 0x008fe200078e003a */
[----:B----4-:R-:W-:Y:S01]  /*257c0*/  MOV R178, R57 ;  /* 0x0000003900b27202 */ /* 0x010fe20000000f00 */
[----:B-----5:R-:W-:-:S02]  /*257d0*/  IMAD.MOV.U32 R177, RZ, RZ, R56 ;  /* 0x000000ffffb17224 */ /* 0x020fc400078e0038 */
[----:B--2---:R-:W-:Y:S02]  /*257e0*/  IMAD.MOV.U32 R176, RZ, RZ, R38 ;  /* 0x000000ffffb07224 */ /* 0x004fe400078e0026 */
[----:B------:R-:W2:Y:S04]  /*257f0*/  LDL.LU R38, [R1+0x1cf4] ;  /* 0x001cf40001267983 */ /* 0x000ea80000300800 */
[----:B------:R-:W3:Y:S04]  /*25800*/  LDL.LU R56, [R1+0x1cf0] ;  /* 0x001cf00001387983 */ /* 0x000ee80000300800 */
[----:B------:R-:W4:Y:S04]  /*25810*/  LDL.LU R57, [R1+0x1cec] ;  /* 0x001cec0001397983 */ /* 0x000f280000300800 */
[----:B------:R-:W5:Y:S01]  /*25820*/  LDL.LU R58, [R1+0x1ce8] ;  /* 0x001ce800013a7983 */ /* 0x000f620000300800 */
[----:B------:R-:W-:Y:S01]  /*25830*/  MOV R189, R37 ;  /* 0x0000002500bd7202 */ /* 0x000fe20000000f00 */
[----:B------:R-:W-:-:S02]  /*25840*/  IMAD.MOV.U32 R188, RZ, RZ, R36 ;  /* 0x000000ffffbc7224 */ /* 0x000fc400078e0024 */
[----:B------:R-:W5:Y:S04]  /*25850*/  LDL.LU R36, [R1+0x1ce4] ;  /* 0x001ce40001247983 */ /* 0x000f680000300800 */
[----:B------:R-:W5:Y:S01]  /*25860*/  LDL.LU R37, [R1+0x1ce0] ;  /* 0x001ce00001257983 */ /* 0x000f620000300800 */
[----:B------:R-:W-:Y:S01]  /*25870*/  IMAD.MOV.U32 R186, RZ, RZ, R59 ;  /* 0x000000ffffba7224 */ /* 0x000fe200078e003b */
[----:B------:R-:W-:Y:S01]  /*25880*/  MOV R187, R39 ;  /* 0x0000002700bb7202 */ /* 0x000fe20000000f00 */
[----:B--2---:R-:W-:Y:S02]  /*25890*/  IMAD.MOV.U32 R190, RZ, RZ, R38 ;  /* 0x000000ffffbe7224 */ /* 0x004fe400078e0026 */
[----:B------:R-:W2:Y:S01]  /*258a0*/  LDL.LU R38, [R1+0x1cdc] ;  /* 0x001cdc0001267983 */ /* 0x000ea20000300800 */
[----:B---3--:R-:W-:-:S03]  /*258b0*/  IMAD.MOV.U32 R191, RZ, RZ, R56 ;  /* 0x000000ffffbf7224 */ /* 0x008fc600078e0038 */
[----:B------:R-:W3:Y:S01]  /*258c0*/  LDL.LU R56, [R1+0x1cd8] ;  /* 0x001cd80001387983 */ /* 0x000ee20000300800 */
[----:B----4-:R-:W-:-:S03]  /*258d0*/  MOV R184, R57 ;  /* 0x0000003900b87202 */ /* 0x010fc60000000f00 */
[----:B------:R-:W3:Y:S01]  /*258e0*/  LDL.LU R57, [R1+0x1cd4] ;  /* 0x001cd40001397983 */ /* 0x000ee20000300800 */
[----:B-----5:R-:W-:-:S03]  /*258f0*/  IMAD.MOV.U32 R185, RZ, RZ, R58 ;  /* 0x000000ffffb97224 */ /* 0x020fc600078e003a */
[----:B------:R-:W3:Y:S04]  /*25900*/  LDL.LU R58, [R1+0x1cd0] ;  /* 0x001cd000013a7983 */ /* 0x000ee80000300800 */
[----:B------:R-:W3:Y:S04]  /*25910*/  LDL.LU R59, [R1+0x1ccc] ;  /* 0x001ccc00013b7983 */ /* 0x000ee80000300800 */
[----:B------:R-:W2:Y:S04]  /*25920*/  LDL.LU R39, [R1+0x1cc8] ;  /* 0x001cc80001277983 */ /* 0x000ea80000300800 */
[----:B------:R-:W4:Y:S04]  /*25930*/  LDL.LU R180, [R1+0x230] ;  /* 0x0002300001b47983 */ /* 0x000f280000300800 */
[----:B------:R-:W4:Y:S04]  /*25940*/  LDL.LU R181, [R1+0x234] ;  /* 0x0002340001b57983 */ /* 0x000f280000300800 */
[----:B------:R-:W4:Y:S04]  /*25950*/  LDL.LU R182, [R1+0x238] ;  /* 0x0002380001b67983 */ /* 0x000f280000300800 */
[----:B------:R-:W4:Y:S01]  /*25960*/  LDL.LU R183, [R1+0x23c] ;  /* 0x00023c0001b77983 */ /* 0x000f220000300800 */
[----:B------:R-:W-:Y:S01]  /*25970*/  MOV R252, R42 ;  /* 0x0000002a00fc7202 */ /* 0x000fe20000000f00 */
[----:B------:R-:W-:-:S02]  /*25980*/  IMAD.MOV.U32 R2, RZ, RZ, R43 ;  /* 0x000000ffff027224 */ /* 0x000fc400078e002b */
[----:B------:R-:W-:Y:S07]  /*25990*/  HMMA.1688.F32.TF32 R40, R108, R4, R148 ;  /* 0x000000046c28723c */ /* 0x000fee0000081094 */
[----:B------:R-:W-:Y:S01]  /*259a0*/  IMAD.MOV.U32 R148, RZ, RZ, R68 ;  /* 0x000000ffff947224 */ /* 0x000fe200078e0044 */
[----:B------:R-:W-:Y:S01]  /*259b0*/  MOV R150, R70 ;  /* 0x0000004600967202 */ /* 0x000fe20000000f00 */
[----:B------:R-:W-:Y:S02]  /*259c0*/  IMAD.MOV.U32 R149, RZ, RZ, R69 ;  /* 0x000000ffff957224 */ /* 0x000fe400078e0045 */
[----:B------:R-:W-:Y:S01]  /*259d0*/  IMAD.MOV.U32 R151, RZ, RZ, R71 ;  /* 0x000000ffff977224 */ /* 0x000fe200078e0047 */
[C---:B---3--:R-:W-:Y:S08]  /*259e0*/  HMMA.1688.F32.TF32 R248, R60.reuse, R28, R56 ;  /* 0x0000001c3cf8723c */ /* 0x048ff00000081038 */
[----:B--2---:R-:W-:Y:S11]  /*259f0*/  HMMA.1688.F32.TF32 R36, R60, R32, R36 ;  /* 0x000000203c24723c */ /* 0x004ff60000081024 */
[----:B------:R-:W-:Y:S04]  /*25a00*/  @!UPT UIADD3 URZ, URZ, URZ, URZ ;  /* 0x0000003f3f3ff290 */ /* 0x000fe8000fffe03f */
[----:B------:R-:W-:Y:S04]  /*25a10*/  STL.64 [R1+0x1bf8], R250 ;  /* 0x001bf8fa01007387 */ /* 0x000fe80000100a00 */
[----:B------:R-:W-:Y:S04]  /*25a20*/  STL.64 [R1+0x1bf0], R248 ;  /* 0x001bf0f801007387 */ /* 0x000fe80000100a00 */
[----:B------:R2:W-:Y:S04]  /*25a30*/  STL.64 [R1+0x1c08], R38 ;  /* 0x001c082601007387 */ /* 0x0005e80000100a00 */
[----:B------:R3:W-:Y:S04]  /*25a40*/  STL.64 [R1+0x1c00], R36 ;  /* 0x001c002401007387 */ /* 0x0007e80000100a00 */
        /* <DEDUP_REMOVED lines=9> */
[----:B------:R-:W-:Y:S04]  /*25ae0*/  LDS R132, [R0+0x28400] ;  /* 0x0284000000847984 */ /* 0x000fe80000000800 */
[----:B------:R-:W-:Y:S04]  /*25af0*/  LDS R134, [R0+0x2a400] ;  /* 0x02a4000000867984 */ /* 0x000fe80000000800 */
[----:B------:R-:W-:Y:S04]  /*25b00*/  LDS R133, [R3+0x28400] ;  /* 0x0284000003857984 */ /* 0x000fe80000000800 */
[----:B------:R-:W1:Y:S01]  /*25b10*/  LDS R135, [R3+0x2a400] ;  /* 0x02a4000003877984 */ /* 0x000e620000000800 */
[C---:B------:R-:W-:Y:S08]  /*25b20*/  HMMA.1688.F32.TF32 R44, R108.reuse, R8, R188 ;  /* 0x000000086c2c723c */ /* 0x040ff000000810bc */
[----:B------:R-:W-:Y:S01]  /*25b30*/  HMMA.1688.F32.TF32 R48, R108, R12, R184 ;  /* 0x0000000c6c30723c */ /* 0x000fe200000810b8 */
[----:B------:R1:W-:Y:S04]  /*25b40*/  STL.64 [R1+0x1c18], R42 ;  /* 0x001c182a01007387 */ /* 0x0003e80000100a00 */
[----:B------:R1:W-:Y:S01]  /*25b50*/  STL.64 [R1+0x1c10], R40 ;  /* 0x001c102801007387 */ /* 0x0003e20000100a00 */
[----:B------:R-:W-:Y:S01]  /*25b60*/  IMAD.MOV.U32 R207, RZ, RZ, R144 ;  /* 0x000000ffffcf7224 */ /* 0x000fe200078e0090 */
[----:B------:R-:W-:Y:S01]  /*25b70*/  MOV R205, R146 ;  /* 0x0000009200cd7202 */ /* 0x000fe20000000f00 */
[----:B------:R-:W-:-:S07]  /*25b80*/  IMAD.MOV.U32 R206, RZ, RZ, R145 ;  /* 0x000000ffffce7224 */ /* 0x000fce00078e0091 */
[----:B------:R-:W-:Y:S04]  /*25b90*/  STL.64 [R1+0x1c28], R46 ;  /* 0x001c282e01007387 */ /* 0x000fe80000100a00 */
[----:B------:R1:W-:Y:S04]  /*25ba0*/  STL.64 [R1+0x1c20], R44 ;  /* 0x001c202c01007387 */ /* 0x0003e80000100a00 */
[----:B------:R-:W-:Y:S01]  /*25bb0*/  STL.64 [R1+0x1c38], R50 ;  /* 0x001c383201007387 */ /* 0x000fe20000100a00 */
[----:B------:R-:W-:-:S03]  /*25bc0*/  IMAD.MOV.U32 R204, RZ, RZ, R147 ;  /* 0x000000ffffcc7224 */ /* 0x000fc600078e0093 */
[----:B------:R-:W-:Y:S01]  /*25bd0*/  STL.64 [R1+0x1c30], R48 ;  /* 0x001c303001007387 */ /* 0x000fe20000100a00 */
[----:B--2---:R-:W-:-:S03]  /*25be0*/  MOV R39, R140 ;  /* 0x0000008c00277202 */ /* 0x004fc60000000f00 */
[----:B------:R-:W2:Y:S01]  /*25bf0*/  LDL.LU R144, [R1+0xf0] ;  /* 0x0000f00001907983 */ /* 0x000ea20000300800 */
[----:B------:R-:W-:-:S03]  /*25c00*/  IMAD.MOV.U32 R38, RZ, RZ, R141 ;  /* 0x000000ffff267224 */ /* 0x000fc600078e008d */
[----:B------:R-:W2:Y:S01]  /*25c10*/  LDL.LU R145, [R1+0xf4] ;  /* 0x0000f40001917983 */ /* 0x000ea20000300800 */
[----:B---3--:R-:W-:-:S03]  /*25c20*/  IMAD.MOV.U32 R37, RZ, RZ, R142 ;  /* 0x000000ffff257224 */ /* 0x008fc600078e008e */
[----:B------:R-:W2:Y:S01]  /*25c30*/  LDL.LU R146, [R1+0xf8] ;  /* 0x0000f80001927983 */ /* 0x000ea20000300800 */
[----:B----4-:R-:W-:Y:S03]  /*25c40*/  HMMA.1688.F32.TF32 R52, R108, R16, R180 ;  /* 0x000000106c34723c */ /* 0x010fe600000810b4 */
[----:B------:R-:W2:Y:S01]  /*25c50*/  LDL.LU R147, [R1+0xfc] ;  /* 0x0000fc0001937983 */ /* 0x000ea20000300800 */
[----:B------:R-:W-:-:S03]  /*25c60*/  MOV R36, R143 ;  /* 0x0000008f00247202 */ /* 0x000fc60000000f00 */
[----:B------:R-:W3:Y:S01]  /*25c70*/  LDL.LU R140, [R1+0x100] ;  /* 0x00010000018c7983 */ /* 0x000ee20000300800 */
[C---:B------:R-:W-:Y:S03]  /*25c80*/  HMMA.1688.F32.TF32 R56, R108.reuse, R20, R176 ;  /* 0x000000146c38723c */ /* 0x040fe600000810b0 */
[----:B------:R-:W3:Y:S04]  /*25c90*/  LDL.LU R141, [R1+0x104] ;  /* 0x00010400018d7983 */ /* 0x000ee80000300800 */
[----:B------:R-:W3:Y:S01]  /*25ca0*/  LDL.LU R142, [R1+0x108] ;  /* 0x00010800018e7983 */ /* 0x000ee20000300800 */
[----:B------:R-:W-:Y:S03]  /*25cb0*/  HMMA.1688.F32.TF32 R60, R108, R24, R164 ;  /* 0x000000186c3c723c */ /* 0x000fe600000810a4 */
[----:B------:R-:W3:Y:S01]  /*25cc0*/  LDL.LU R143, [R1+0x10c] ;  /* 0x00010c00018f7983 */ /* 0x000ee20000300800 */
[----:B------:R-:W-:Y:S01]  /*25cd0*/  IMAD.MOV.U32 R191, RZ, RZ, R128 ;  /* 0x000000ffffbf7224 */ /* 0x000fe200078e0080 */
[----:B------:R-:W-:Y:S01]  /*25ce0*/  MOV R189, R130 ;  /* 0x0000008200bd7202 */ /* 0x000fe20000000f00 */
[----:B------:R-:W-:-:S02]  /*25cf0*/  IMAD.MOV.U32 R190, RZ, RZ, R129 ;  /* 0x000000ffffbe7224 */ /* 0x000fc400078e0081 */
[----:B------:R-:W-:Y:S01]  /*25d00*/  IMAD.MOV.U32 R188, RZ, RZ, R131 ;  /* 0x000000ffffbc7224 */ /* 0x000fe200078e0083 */
[----:B-1----:R-:W-:Y:S01]  /*25d10*/  MOV R42, R137 ;  /* 0x00000089002a7202 */ /* 0x002fe20000000f00 */
[----:B------:R-:W-:Y:S02]  /*25d20*/  IMAD.MOV.U32 R43, RZ, RZ, R136 ;  /* 0x000000ffff2b7224 */ /* 0x000fe400078e0088 */
[----:B------:R-:W-:Y:S01]  /*25d30*/  IMAD.MOV.U32 R41, RZ, RZ, R138 ;  /* 0x000000ffff297224 */ /* 0x000fe200078e008a */
[----:B------:R-:W-:Y:S01]  /*25d40*/  MOV R180, R124 ;  /* 0x0000007c00b47202 */ /* 0x000fe20000000f00 */
[----:B------:R-:W-:Y:S02]  /*25d50*/  IMAD.MOV.U32 R40, RZ, RZ, R139 ;  /* 0x000000ffff287224 */ /* 0x000fe400078e008b */
[----:B------:R-:W-:Y:S01]  /*25d60*/  IMAD.MOV.U32 R181, RZ, RZ, R125 ;  /* 0x000000ffffb57224 */ /* 0x000fe200078e007d */
[----:B------:R-:W-:Y:S01]  /*25d70*/  MOV R183, R127 ;  /* 0x0000007f00b77202 */ /* 0x000fe20000000f00 */
[----:B------:R-:W-:-:S02]  /*25d80*/  IMAD.MOV.U32 R182, RZ, RZ, R126 ;  /* 0x000000ffffb67224 */ /* 0x000fc400078e007e */
[----:B------:R-:W-:Y:S01]  /*25d90*/  IMAD.MOV.U32 R176, RZ, RZ, R120 ;  /* 0x000000ffffb07224 */ /* 0x000fe200078e0078 */
[----:B------:R-:W-:Y:S01]  /*25da0*/  HMMA.1688.F32.TF32 R72, R104, R4, R72 ;  /* 0x000000046848723c */ /* 0x000fe20000081048 */
[----:B------:R-:W-:Y:S01]  /*25db0*/  IMAD.MOV.U32 R177, RZ, RZ, R121 ;  /* 0x000000ffffb17224 */ /* 0x000fe200078e0079 */
[----:B------:R-:W-:Y:S01]  /*25dc0*/  MOV R178, R122 ;  /* 0x0000007a00b27202 */ /* 0x000fe20000000f00 */
[----:B------:R-:W-:-:S05]  /*25dd0*/  IMAD.MOV.U32 R179, RZ, RZ, R116 ;  /* 0x000000ffffb37224 */ /* 0x000fca00078e0074 */
[----:B------:R-:W-:Y:S01]  /*25de0*/  HMMA.1688.F32.TF32 R76, R104, R8, R76 ;  /* 0x00000008684c723c */ /* 0x000fe2000008104c */
[----:B------:R-:W-:-:S07]  /*25df0*/  MOV R44, R113 ;  /* 0x00000071002c7202 */ /* 0x000fce0000000f00 */
[----:B------:R-:W-:Y:S01]  /*25e00*/  HMMA.1688.F32.TF32 R80, R104, R12, R80 ;  /* 0x0000000c6850723c */ /* 0x000fe20000081050 */
[----:B------:R-:W-:-:S07]  /*25e10*/  IMAD.MOV.U32 R45, RZ, RZ, R114 ;  /* 0x000000ffff2d7224 */ /* 0x000fce00078e0072 */
[C---:B------:R-:W-:Y:S08]  /*25e20*/  HMMA.1688.F32.TF32 R84, R104.reuse, R16, R84 ;  /* 0x000000106854723c */ /* 0x040ff00000081054 */
[C---:B------:R-:W-:Y:S08]  /*25e30*/  HMMA.1688.F32.TF32 R88, R104.reuse, R20, R88 ;  /* 0x000000146858723c */ /* 0x040ff00000081058 */
[C---:B------:R-:W-:Y:S08]  /*25e40*/  HMMA.1688.F32.TF32 R92, R104.reuse, R24, R92 ;  /* 0x00000018685c723c */ /* 0x040ff0000008105c */
[C---:B------:R-:W-:Y:S08]  /*25e50*/  HMMA.1688.F32.TF32 R96, R104.reuse, R28, R96 ;  /* 0x0000001c6860723c */ /* 0x040ff00000081060 */
[-C--:B------:R-:W-:Y:S01]  /*25e60*/  HMMA.1688.F32.TF32 R100, R104, R32.reuse, R100 ;  /* 0x000000206864723c */ /* 0x080fe20000081064 */
[----:B------:R-:W-:Y:S01]  /*25e70*/  IMAD.MOV.U32 R46, RZ, RZ, R115 ;  /* 0x000000ffff2e7224 */ /* 0x000fe200078e0073 */
[----:B------:R-:W-:Y:S01]  /*25e80*/  MOV R47, R123 ;  /* 0x0000007b002f7202 */ /* 0x000fe20000000f00 */
[----:B------:R-:W-:Y:S04]  /*25e90*/  LDS R164, [R0+0x28500] ;  /* 0x0285000000a47984 */ /* 0x000fe80000000800 */
[----:B------:R-:W-:Y:S04]  /*25ea0*/  LDS R166, [R0+0x2a500] ;  /* 0x02a5000000a67984 */ /* 0x000fe80000000800 */
[----:B------:R-:W-:Y:S04]  /*25eb0*/  LDS R165, [R3+0x28500] ;  /* 0x0285000003a57984 */ /* 0x000fe80000000800 */
[----:B------:R-:W1:Y:S01]  /*25ec0*/  LDS R167, [R3+0x2a500] ;  /* 0x02a5000003a77984 */ /* 0x000e620000000800 */
[----:B-----5:R-:W-:Y:S08]  /*25ed0*/  HMMA.1688.F32.TF32 R68, R108, R32, R68 ;  /* 0x000000206c44723c */ /* 0x020ff00000081044 */
[C---:B------:R-:W-:Y:S01]  /*25ee0*/  HMMA.1688.F32.TF32 R108, R132.reuse, R8, R148 ;  /* 0x00000008846c723c */ /* 0x040fe20000081094 */
        /* <DEDUP_REMOVED lines=8> */
[----:B------:R-:W4:Y:S04]  /*25f70*/  LDL.LU R136, [R1+0x110] ;  /* 0x0001100001887983 */ /* 0x000f280000300800 */
[----:B------:R-:W4:Y:S04]  /*25f80*/  LDL.LU R137, [R1+0x114] ;  /* 0x0001140001897983 */ /* 0x000f280000300800 */
[----:B------:R-:W4:Y:S04]  /*25f90*/  LDL.LU R138, [R1+0x118] ;  /* 0x00011800018a7983 */ /* 0x000f280000300800 */
[----:B------:R-:W4:Y:S04]  /*25fa0*/  LDL.LU R139, [R1+0x11c] ;  /* 0x00011c00018b7983 */ /* 0x000f280000300800 */
[----:B------:R-:W4:Y:S04]  /*25fb0*/  LDL.LU R124, [R1+0x1cb4] ;  /* 0x001cb400017c7983 */ /* 0x000f280000300800 */
[----:B------:R-:W4:Y:S04]  /*25fc0*/  LDL.LU R125, [R1+0x1cb0] ;  /* 0x001cb000017d7983 */ /* 0x000f280000300800 */
[----:B------:R-:W4:Y:S01]  /*25fd0*/  LDL.LU R126, [R1+0x1cac] ;  /* 0x001cac00017e7983 */ /* 0x000f220000300800 */
[----:B------:R-:W-:Y:S03]  /*25fe0*/  HMMA.1688.F32.TF32 R104, R132, R4, R172 ;  /* 0x000000048468723c */ /* 0x000fe600000810ac */
        /* <DEDUP_REMOVED lines=17> */
[----:B------:R-:W-:Y:S01]  /*26100*/  IMAD.MOV.U32 R248, RZ, RZ, R155 ;  /* 0x000000fffff87224 */ /* 0x000fe200078e009b */
[----:B------:R-:W-:Y:S01]  /*26110*/  MOV R249, R154 ;  /* 0x0000009a00f97202 */ /* 0x000fe20000000f00 */
[----:B------:R-:W-:-:S02]  /*26120*/  IMAD.MOV.U32 R250, RZ, RZ, R153 ;  /* 0x000000fffffa7224 */ /* 0x000fc400078e0099 */
[----:B------:R-:W-:Y:S02]  /*26130*/  IMAD.MOV.U32 R251, RZ, RZ, R152 ;  /* 0x000000fffffb7224 */ /* 0x000fe400078e0098 */
[----:B-1----:R-:W-:Y:S01]  /*26140*/  HMMA.1688.F32.TF32 R152, R164, R20, R196 ;  /* 0x00000014a498723c */ /* 0x002fe200000810c4 */
        /* <DEDUP_REMOVED lines=8> */
[C---:B---3--:R-:W-:Y:S08]  /*261d0*/  HMMA.1688.F32.TF32 R140, R164.reuse, R8, R140 ;  /* 0x00000008a48c723c */ /* 0x048ff0000008108c */
[C---:B--2---:R-:W-:Y:S08]  /*261e0*/  HMMA.1688.F32.TF32 R144, R164.reuse, R12, R144 ;  /* 0x0000000ca490723c */ /* 0x044ff00000081090 */
[C---:B------:R-:W-:Y:S08]  /*261f0*/  HMMA.1688.F32.TF32 R156, R164.reuse, R24, R156 ;  /* 0x00000018a49c723c */ /* 0x040ff0000008109c */
[----:B------:R-:W-:Y:S08]  /*26200*/  HMMA.1688.F32.TF32 R160, R164, R28, R192 ;  /* 0x0000001ca4a0723c */ /* 0x000ff000000810c0 */
[C---:B-1----:R-:W-:Y:S08]  /*26210*/  HMMA.1688.F32.TF32 R172, R196.reuse, R8, R172 ;  /* 0x00000008c4ac723c */ /* 0x042ff000000810ac */
[C---:B------:R-:W-:Y:S08]  /*26220*/  HMMA.1688.F32.TF32 R176, R196.reuse, R12, R176 ;  /* 0x0000000cc4b0723c */ /* 0x040ff000000810b0 */
[C---:B------:R-:W-:Y:S08]  /*26230*/  HMMA.1688.F32.TF32 R180, R196.reuse, R16, R180 ;  /* 0x00000010c4b4723c */ /* 0x040ff000000810b4 */
[C---:B------:R-:W-:Y:S08]  /*26240*/  HMMA.1688.F32.TF32 R184, R196.reuse, R20, R184 ;  /* 0x00000014c4b8723c */ /* 0x040ff000000810b8 */
[C---:B------:R-:W-:Y:S08]  /*26250*/  HMMA.1688.F32.TF32 R188, R196.reuse, R24, R188 ;  /* 0x00000018c4bc723c */ /* 0x040ff000000810bc */
[----:B------:R-:W-:Y:S08]  /*26260*/  HMMA.1688.F32.TF32 R192, R196, R28, R40 ;  /* 0x0000001cc4c0723c */ /* 0x000ff00000081028 */
[C---:B------:R-:W-:Y:S08]  /*26270*/  HMMA.1688.F32.TF32 R204, R232.reuse, R8, R204 ;  /* 0x00000008e8cc723c */ /* 0x040ff000000810cc */
[C---:B------:R-:W-:Y:S08]  /*26280*/  HMMA.1688.F32.TF32 R212, R232.reuse, R16, R212 ;  /* 0x00000010e8d4723c */ /* 0x040ff000000810d4 */
[C---:B------:R-:W-:Y:S08]  /*26290*/  HMMA.1688.F32.TF32 R216, R232.reuse, R20, R216 ;  /* 0x00000014e8d8723c */ /* 0x040ff000000810d8 */
[C---:B------:R-:W-:Y:S08]  /*262a0*/  HMMA.1688.F32.TF32 R220, R232.reuse, R24, R220 ;  /* 0x00000018e8dc723c */ /* 0x040ff000000810dc */
[C---:B------:R-:W-:Y:S08]  /*262b0*/  HMMA.1688.F32.TF32 R224, R232.reuse, R28, R224 ;  /* 0x0000001ce8e0723c */ /* 0x040ff000000810e0 */
[----:B------:R-:W-:Y:S01]  /*262c0*/  HMMA.1688.F32.TF32 R228, R232, R32, R228 ;  /* 0x00000020e8e4723c */ /* 0x000fe200000810e4 */
[----:B------:R-:W-:Y:S04]  /*262d0*/  STL [R1+0x1b6c], R216 ;  /* 0x001b6cd801007387 */ /* 0x000fe80000100800 */
[----:B------:R-:W-:Y:S04]  /*262e0*/  STL [R1+0x1b68], R217 ;  /* 0x001b68d901007387 */ /* 0x000fe80000100800 */
[----:B------:R-:W-:Y:S04]  /*262f0*/  STL [R1+0x1b64], R218 ;  /* 0x001b64da01007387 */ /* 0x000fe80000100800 */
[----:B------:R-:W-:Y:S01]  /*26300*/  STL [R1+0x1b60], R219 ;  /* 0x001b60db01007387 */ /* 0x000fe20000100800 */
[----:B-----5:R-:W-:Y:S08]  /*26310*/  HMMA.1688.F32.TF32 R128, R132, R28, R128 ;  /* 0x0000001c8480723c */ /* 0x020ff00000081080 */
[----:B----4-:R-:W-:Y:S08]  /*26320*/  HMMA.1688.F32.TF32 R136, R164, R4, R136 ;  /* 0x00000004a488723c */ /* 0x010ff00000081088 */
[C---:B------:R-:W-:Y:S08]  /*26330*/  HMMA.1688.F32.TF32 R124, R132.reuse, R24, R124 ;  /* 0x00000018847c723c */ /* 0x040ff0000008107c */
[C---:B------:R-:W-:Y:S08]  /*26340*/  HMMA.1688.F32.TF32 R116, R132.reuse, R16, R116 ;  /* 0x000000108474723c */ /* 0x040ff00000081074 */
[C---:B------:R-:W-:Y:S08]  /*26350*/  HMMA.1688.F32.TF32 R112, R132.reuse, R12, R112 ;  /* 0x0000000c8470723c */ /* 0x040ff00000081070 */
[C---:B------:R-:W-:Y:S08]  /*26360*/  HMMA.1688.F32.TF32 R120, R132.reuse, R20, R120 ;  /* 0x000000148478723c */ /* 0x040ff00000081078 */
[----:B------:R-:W-:Y:S08]  /*26370*/  HMMA.1688.F32.TF32 R132, R132, R32, R148 ;  /* 0x000000208484723c */ /* 0x000ff00000081094 */
[C---:B------:R-:W-:Y:S08]  /*26380*/  HMMA.1688.F32.TF32 R148, R164.reuse, R16, R200 ;  /* 0x00000010a494723c */ /* 0x040ff000000810c8 */
[----:B------:R-:W-:Y:S08]  /*26390*/  HMMA.1688.F32.TF32 R164, R164, R32, R168 ;  /* 0x00000020a4a4723c */ /* 0x000ff000000810a8 */
[C---:B------:R-:W-:Y:S08]  /*263a0*/  HMMA.1688.F32.TF32 R168, R196.reuse, R4, R44 ;  /* 0x00000004c4a8723c */ /* 0x040ff0000008102c */
[----:B------:R-:W-:Y:S07]  /*263b0*/  HMMA.1688.F32.TF32 R196, R196, R32, R36 ;  /* 0x00000020c4c4723c */ /* 0x000fee0000081024 */
[----:B------:R-:W-:Y:S01]  /*263c0*/  IMAD.MOV.U32 R36, RZ, RZ, R211 ;  /* 0x000000ffff247224 */ /* 0x000fe200078e00d3 */
[----:B------:R-:W-:Y:S01]  /*263d0*/  MOV R37, R210 ;  /* 0x000000d200257202 */ /* 0x000fe20000000f00 */
[----:B------:R-:W-:Y:S01]  /*263e0*/  IMAD.MOV.U32 R38, RZ, RZ, R209 ;  /* 0x000000ffff267224 */ /* 0x000fe200078e00d1 */
[----:B------:R-:W-:Y:S01]  /*263f0*/  HMMA.1688.F32.TF32 R200, R232, R4, R248 ;  /* 0x00000004e8c8723c */ /* 0x000fe200000810f8 */
[----:B------:R-:W-:-:S07]  /*26400*/  IMAD.MOV.U32 R39, RZ, RZ, R208 ;  /* 0x000000ffff277224 */ /* 0x000fce00078e00d0 */
[----:B------:R-:W-:Y:S01]  /*26410*/  HMMA.1688.F32.TF32 R208, R232, R12, R244 ;  /* 0x0000000ce8d0723c */ /* 0x000fe200000810f4 */
[----:B------:R-:W-:Y:S04]  /*26420*/  LDS R232, [R0+0x2c000] ;  /* 0x02c0000000e87984 */ /* 0x000fe80000000800 */
[----:B------:R-:W-:Y:S04]  /*26430*/  LDS R234, [R0+0x2e000] ;  /* 0x02e0000000ea7984 */ /* 0x000fe80000000800 */
[----:B------:R-:W-:Y:S04]  /*26440*/  LDS R233, [R3+0x2c000] ;  /* 0x02c0000003e97984 */ /* 0x000fe80000000800 */
[----:B------:R-:W1:Y:S04]  /*26450*/  LDS R235, [R3+0x2e000] ;  /* 0x02e0000003eb7984 */ /* 0x000e680000000800 */
[----:B------:R-:W-:Y:S04]  /*26460*/  STL [R1+0x1b7c], R220 ;  /* 0x001b7cdc01007387 */ /* 0x000fe80000100800 */
[----:B------:R-:W-:Y:S04]  /*26470*/  STL [R1+0x1b78], R221 ;  /* 0x001b78dd01007387 */ /* 0x000fe80000100800 */
[----:B------:R-:W-:Y:S04]  /*26480*/  STL [R1+0x1b74], R222 ;  /* 0x001b74de01007387 */ /* 0x000fe80000100800 */
[----:B------:R-:W-:Y:S04]  /*26490*/  STL [R1+0x1b70], R223 ;  /* 0x001b70df01007387 */ /* 0x000fe80000100800 */
        /* <DEDUP_REMOVED lines=13> */
[----:B-1----:R-:W-:Y:S03]  /*26570*/  HMMA.1688.F32.TF32 R36, R232, R6, R36 ;  /* 0x00000006e824723c */ /* 0x002fe60000081024 */
[----:B------:R-:W-:Y:S04]  /*26580*/  STL [R1+0x1b84], R226 ;  /* 0x001b84e201007387 */ /* 0x000fe80000100800 */
[----:B------:R-:W-:Y:S04]  /*26590*/  STL [R1+0x1b80], R227 ;  /* 0x001b80e301007387 */ /* 0x000fe80000100800 */
[----:B------:R1:W-:Y:S04]  /*265a0*/  STL [R1+0x1b9c], R228 ;  /* 0x001b9ce401007387 */ /* 0x0003e80000100800 */
[----:B------:R2:W-:Y:S04]  /*265b0*/  STL [R1+0x1b98], R229 ;  /* 0x001b98e501007387 */ /* 0x0005e80000100800 */
[----:B------:R3:W-:Y:S04]  /*265c0*/  STL [R1+0x1b94], R230 ;  /* 0x001b94e601007387 */ /* 0x0007e80000100800 */
[----:B------:R4:W-:Y:S04]  /*265d0*/  STL [R1+0x1b90], R231 ;  /* 0x001b90e701007387 */ /* 0x0009e80000100800 */
[----:B------:R-:W5:Y:S01]  /*265e0*/  LDL.LU R40, [R1+0xa0] ;  /* 0x0000a00001287983 */ /* 0x000f620000300800 */
[----:B------:R-:W-:Y:S01]  /*265f0*/  MOV R17, R36 ;  /* 0x0000002400117202 */ /* 0x000fe20000000f00 */
[----:B------:R-:W-:-:S02]  /*26600*/  IMAD.MOV.U32 R36, RZ, RZ, R11 ;  /* 0x000000ffff247224 */ /* 0x000fc400078e000b */
[----:B------:R-:W5:Y:S04]  /*26610*/  LDL.LU R41, [R1+0xa4] ;  /* 0x0000a40001297983 */ /* 0x000f680000300800 */
[----:B------:R-:W5:Y:S04]  /*26620*/  LDL.LU R42, [R1+0xa8] ;  /* 0x0000a800012a7983 */ /* 0x000f680000300800 */
[----:B------:R-:W2:Y:S04]  /*26630*/  LDL.LU R10, [R1+0x1c74] ;  /* 0x001c7400010a7983 */ /* 0x000ea80000300800 */
[----:B------:R-:W2:Y:S01]  /*26640*/  LDL.LU R11, [R1+0x1c70] ;  /* 0x001c7000010b7983 */ /* 0x000ea20000300800 */
[----:B------:R-:W-:Y:S01]  /*26650*/  MOV R12, R39 ;  /* 0x00000027000c7202 */ /* 0x000fe20000000f00 */
[----:B------:R-:W-:-:S02]  /*26660*/  IMAD.MOV.U32 R16, RZ, RZ, R37 ;  /* 0x000000ffff107224 */ /* 0x000fc400078e0025 */
[----:B------:R-:W-:Y:S01]  /*26670*/  IMAD.MOV.U32 R13, RZ, RZ, R38 ;  /* 0x000000ffff0d7224 */ /* 0x000fe200078e0026 */
[----:B------:R-:W3:Y:S01]  /*26680*/  LDL.LU R37, [R1+0x94] ;  /* 0x0000940001257983 */ /* 0x000ee20000300800 */
[----:B------:R-:W-:Y:S01]  /*26690*/  MOV R38, R22 ;  /* 0x0000001600267202 */ /* 0x000fe20000000f00 */
[----:B------:R-:W-:Y:S02]  /*266a0*/  IMAD.MOV.U32 R39, RZ, RZ, R14 ;  /* 0x000000ffff277224 */ /* 0x000fe400078e000e */
[----:B------:R-:W3:Y:S04]  /*266b0*/  LDL.LU R22, [R1+0x1c6c] ;  /* 0x001c6c0001167983 */ /* 0x000ee80000300800 */
[----:B------:R-:W3:Y:S04]  /*266c0*/  LDL.LU R14, [R1+0x1c68] ;  /* 0x001c6800010e7983 */ /* 0x000ee80000300800 */
[----:B------:R-:W-:Y:S04]  /*266d0*/  STL [R1+0x1bac], R12 ;  /* 0x001bac0c01007387 */ /* 0x000fe80000100800 */
[----:B------:R-:W-:Y:S04]  /*266e0*/  STL [R1+0x1ba8], R13 ;  /* 0x001ba80d01007387 */ /* 0x000fe80000100800 */
[----:B------:R-:W-:Y:S04]  /*266f0*/  STL [R1+0x1ba4], R16 ;  /* 0x001ba41001007387 */ /* 0x000fe80000100800 */
[----:B------:R-:W-:Y:S04]  /*26700*/  STL [R1+0x1ba0], R17 ;  /* 0x001ba01101007387 */ /* 0x000fe80000100800 */
[----:B------:R-:W-:Y:S04]  /*26710*/  LDS R236, [R0+0x2c100] ;  /* 0x02c1000000ec7984 */ /* 0x000fe80000000800 */
[----:B------:R-:W-:Y:S04]  /*26720*/  LDS R238, [R0+0x2e100] ;  /* 0x02e1000000ee7984 */ /* 0x000fe80000000800 */
[----:B------:R-:W-:Y:S04]  /*26730*/  LDS R237, [R3+0x2c100] ;  /* 0x02c1000003ed7984 */ /* 0x000fe80000000800 */
[----:B------:R-:W1:Y:S04]  /*26740*/  LDS R239, [R3+0x2e100] ;  /* 0x02e1000003ef7984 */ /* 0x000e680000000800 */
[----:B------:R-:W-:Y:S04]  /*26750*/  LDS R240, [R0+0x2c200] ;  /* 0x02c2000000f07984 */ /* 0x000fe80000000800 */
[----:B------:R-:W-:Y:S04]  /*26760*/  LDS R242, [R0+0x2e200] ;  /* 0x02e2000000f27984 */ /* 0x000fe80000000800 */
[----:B------:R-:W-:Y:S04]  /*26770*/  LDS R241, [R3+0x2c200] ;  /* 0x02c2000003f17984 */ /* 0x000fe80000000800 */
[----:B------:R-:W1:Y:S04]  /*26780*/  LDS R243, [R3+0x2e200] ;  /* 0x02e2000003f37984 */ /* 0x000e680000000800 */
[----:B------:R-:W-:Y:S04]  /*26790*/  LDS R245, [R3+0x2c300] ;  /* 0x02c3000003f57984 */ /* 0x000fe80000000800 */
[----:B------:R-:W1:Y:S01]  /*267a0*/  LDS R247, [R3+0x2e300] ;  /* 0x02e3000003f77984 */ /* 0x000e620000000800 */
[----:B--2---:R-:W-:Y:S07]  /*267b0*/  HMMA.1688.F32.TF32 R48, R232, R10, R248 ;  /* 0x0000000ae830723c */ /* 0x004fee00000810f8 */
[----:B------:R-:W-:Y:S01]  /*267c0*/  MOV R248, R15 ;  /* 0x0000000f00f87202 */ /* 0x000fe20000000f00 */
[----:B------:R-:W-:Y:S01]  /*267d0*/  IMAD.MOV.U32 R249, RZ, RZ, R23 ;  /* 0x000000fffff97224 */ /* 0x000fe200078e0017 */
[----:B------:R-:W3:Y:S01]  /*267e0*/  LDL.LU R15, [R1+0x1c64] ;  /* 0x001c6400010f7983 */ /* 0x000ee20000300800 */
[----:B------:R-:W-:Y:S01]  /*267f0*/  IMAD.MOV.U32 R250, RZ, RZ, R18 ;  /* 0x000000fffffa7224 */ /* 0x000fe200078e0012 */
[----:B------:R-:W-:-:S02]  /*26800*/  MOV R251, R19 ;  /* 0x0000001300fb7202 */ /* 0x000fc40000000f00 */
[----:B------:R-:W2:Y:S04]  /*26810*/  LDL.LU R23, [R1+0x1c60] ;  /* 0x001c600001177983 */ /* 0x000ea80000300800 */
[----:B------:R-:W5:Y:S04]  /*26820*/  LDL.LU R18, [R1+0x1c5c] ;  /* 0x001c5c0001127983 */ /* 0x000f680000300800 */
[----:B------:R-:W5:Y:S03]  /*26830*/  LDL.LU R19, [R1+0x1c58] ;  /* 0x001c580001137983 */ /* 0x000f660000300800 */
[----:B------:R-:W-:Y:S01]  /*26840*/  IMAD.MOV.U32 R20, RZ, RZ, R51 ;  /* 0x000000ffff147224 */ /* 0x000fe200078e0033 */
[----:B------:R-:W-:Y:S01]  /*26850*/  MOV R24, R49 ;  /* 0x0000003100187202 */ /* 0x000fe20000000f00 */
[----:B------:R-:W-:-:S02]  /*26860*/  IMAD.MOV.U32 R21, RZ, RZ, R50 ;  /* 0x000000ffff157224 */ /* 0x000fc400078e0032 */
[----:B------:R-:W-:Y:S01]  /*26870*/  IMAD.MOV.U32 R25, RZ, RZ, R48 ;  /* 0x000000ffff197224 */ /* 0x000fe200078e0030 */
[----:B------:R-:W-:Y:S04]  /*26880*/  STL [R1+0x1bbc], R20 ;  /* 0x001bbc1401007387 */ /* 0x000fe80000100800 */
[----:B------:R-:W-:Y:S04]  /*26890*/  STL [R1+0x1bb8], R21 ;  /* 0x001bb81501007387 */ /* 0x000fe80000100800 */
[----:B------:R-:W-:Y:S04]  /*268a0*/  STL [R1+0x1bb4], R24 ;  /* 0x001bb41801007387 */ /* 0x000fe80000100800 */
[----:B------:R-:W-:Y:S01]  /*268b0*/  STL [R1+0x1bb0], R25 ;  /* 0x001bb01901007387 */ /* 0x000fe20000100800 */
[----:B------:R-:W-:-:S02]  /*268c0*/  IMAD.MOV.U32 R50, RZ, RZ, R26 ;  /* 0x000000ffff327224 */ /* 0x000fc400078e001a */
[----:B------:R-:W-:Y:S01]  /*268d0*/  IMAD.MOV.U32 R51, RZ, RZ, R27 ;  /* 0x000000ffff337224 */ /* 0x000fe200078e001b */
[C---:B---3--:R-:W-:Y:S08]  /*268e0*/  HMMA.1688.F32.TF32 R44, R232.reuse, R14, R44 ;  /* 0x0000000ee82c723c */ /* 0x048ff0000008102c */
[----:B-----5:R-:W-:Y:S11]  /*268f0*/  HMMA.1688.F32.TF32 R40, R232, R18, R40 ;  /* 0x00000012e828723c */ /* 0x020ff60000081028 */
[----:B------:R-:W-:Y:S05]  /*26900*/  @!UPT UIADD3 URZ, URZ, URZ, URZ ;  /* 0x0000003f3f3ff290 */ /* 0x000fea000fffe03f */
[----:B------:R-:W-:Y:S01]  /*26910*/  IMAD.MOV.U32 R28, RZ, RZ, R47 ;  /* 0x000000ffff1c7224 */ /* 0x000fe200078e002f */
[----:B------:R-:W-:Y:S01]  /*26920*/  MOV R29, R46 ;  /* 0x0000002e001d7202 */ /* 0x000fe20000000f00 */
[----:B------:R-:W-:Y:S02]  /*26930*/  IMAD.MOV.U32 R32, RZ, RZ, R45 ;  /* 0x000000ffff207224 */ /* 0x000fe400078e002d */
[----:B------:R-:W-:Y:S01]  /*26940*/  IMAD.MOV.U32 R33, RZ, RZ, R44 ;  /* 0x000000ffff217224 */ /* 0x000fe200078e002c */
[----:B------:R-:W-:Y:S04]  /*26950*/  STL [R1+0x1bcc], R28 ;  /* 0x001bcc1c01007387 */ /* 0x000fe80000100800 */
[----:B------:R-:W-:Y:S01]  /*26960*/  STL [R1+0x1bc8], R29 ;  /* 0x001bc81d01007387 */ /* 0x000fe20000100800 */
[----:B------:R-:W-:Y:S01]  /*26970*/  IMAD.MOV.U32 R219, RZ, RZ, R43 ;  /* 0x000000ffffdb7224 */ /* 0x000fe200078e002b */
[----:B------:R-:W-:Y:S01]  /*26980*/  MOV R217, R41 ;  /* 0x0000002900d97202 */ /* 0x000fe20000000f00 */
[----:B------:R-:W-:Y:S01]  /*26990*/  IMAD.MOV.U32 R218, RZ, RZ, R42 ;  /* 0x000000ffffda7224 */ /* 0x000fe200078e002a */
[----:B------:R-:W-:Y:S01]  /*269a0*/  STL [R1+0x1bc4], R32 ;  /* 0x001bc42001007387 */ /* 0x000fe20000100800 */
[----:B------:R-:W-:-:S03]  /*269b0*/  IMAD.MOV.U32 R216, RZ, RZ, R40 ;  /* 0x000000ffffd87224 */ /* 0x000fc600078e0028 */
[----:B------:R-:W-:Y:S04]  /*269c0*/  STL [R1+0x1bc0], R33 ;  /* 0x001bc02101007387 */ /* 0x000fe80000100800 */
[----:B------:R-:W-:Y:S04]  /*269d0*/  STL [R1+0x1bdc], R219 ;  /* 0x001bdcdb01007387 */ /* 0x000fe80000100800 */
[----:B------:R-:W-:Y:S04]  /*269e0*/  STL [R1+0x1bd8], R218 ;  /* 0x001bd8da01007387 */ /* 0x000fe80000100800 */
[----:B------:R-:W-:Y:S04]  /*269f0*/  STL [R1+0x1bd4], R217 ;  /* 0x001bd4d901007387 */ /* 0x000fe80000100800 */
[----:B------:R3:W-:Y:S04]  /*26a00*/  STL [R1+0x1bd0], R216 ;  /* 0x001bd0d801007387 */ /* 0x0007e80000100800 */
[----:B------:R-:W5:Y:S04]  /*26a10*/  LDL.LU R48, [R1+0x70] ;  /* 0x0000700001307983 */ /* 0x000f680000300800 */
[----:B------:R-:W5:Y:S04]  /*26a20*/  LDL.LU R49, [R1+0x74] ;  /* 0x0000740001317983 */ /* 0x000f680000300800 */
[----:B------:R-:W5:Y:S04]  /*26a30*/  LDL.LU R26, [R1+0x1c54] ;  /* 0x001c5400011a7983 */ /* 0x000f680000300800 */
[----:B------:R-:W5:Y:S01]  /*26a40*/  LDL.LU R27, [R1+0x1c50] ;  /* 0x001c5000011b7983 */ /* 0x000f620000300800 */
[----:B--2---:R-:W-:Y:S03]  /*26a50*/  HMMA.1688.F32.TF32 R36, R232, R22, R36 ;  /* 0x00000016e824723c */ /* 0x004fe60000081024 */
[----:B-1----:R-:W2:Y:S04]  /*26a60*/  LDL.LU R228, [R1+0x60] ;  /* 0x0000600001e47983 */ /* 0x002ea80000300800 */
[----:B------:R-:W2:Y:S04]  /*26a70*/  LDL.LU R229, [R1+0x64] ;  /* 0x0000640001e57983 */ /* 0x000ea80000300800 */
[----:B------:R-:W2:Y:S04]  /*26a80*/  LDL.LU R230, [R1+0x68] ;  /* 0x0000680001e67983 */ /* 0x000ea80000300800 */
[----:B----4-:R-:W2:Y:S09]  /*26a90*/  LDL.LU R231, [R1+0x6c] ;  /* 0x00006c0001e77983 */ /* 0x010eb20000300800 */
[----:B------:R-:W-:Y:S01]  /*26aa0*/  MOV R9, R36 ;  /* 0x0000002400097202 */ /* 0x000fe20000000f00 */
[----:B------:R-:W-:Y:S01]  /*26ab0*/  IMAD.MOV.U32 R8, RZ, RZ, R37 ;  /* 0x000000ffff087224 */ /* 0x000fe200078e0025 */
[----:B------:R-:W-:Y:S01]  /*26ac0*/  MOV R4, R39 ;  /* 0x0000002700047202 */ /* 0x000fe20000000f00 */
[----:B------:R-:W-:-:S05]  /*26ad0*/  IMAD.MOV.U32 R5, RZ, RZ, R38 ;  /* 0x000000ffff057224 */ /* 0x000fca00078e0026 */
[----:B------:R-:W-:Y:S04]  /*26ae0*/  STL [R1+0x1be8], R5 ;  /* 0x001be80501007387 */ /* 0x000fe80000100800 */
[----:B------:R1:W-:Y:S04]  /*26af0*/  STL [R1+0x1be4], R8 ;  /* 0x001be40801007387 */ /* 0x0003e80000100800 */
[----:B------:R4:W-:Y:S04]  /*26b00*/  STL [R1+0x1be0], R9 ;  /* 0x001be00901007387 */ /* 0x0009e80000100800 */
[----:B------:R-:W2:Y:S04]  /*26b10*/  LDL.LU R44, [R1+0x50] ;  /* 0x00005000012c7983 */ /* 0x000ea80000300800 */
[----:B------:R-:W2:Y:S04]  /*26b20*/  LDL.LU R45, [R1+0x54] ;  /* 0x00005400012d7983 */ /* 0x000ea80000300800 */
[----:B------:R-:W2:Y:S04]  /*26b30*/  LDL.LU R46, [R1+0x58] ;  /* 0x00005800012e7983 */ /* 0x000ea80000300800 */
[----:B------:R-:W2:Y:S04]  /*26b40*/  LDL.LU R47, [R1+0x5c] ;  /* 0x00005c00012f7983 */ /* 0x000ea80000300800 */
[----:B------:R-:W4:Y:S04]  /*26b50*/  LDL.LU R40, [R1+0x40] ;  /* 0x0000400001287983 */ /* 0x000f280000300800 */
[----:B------:R-:W4:Y:S04]  /*26b60*/  LDL.LU R41, [R1+0x44] ;  /* 0x0000440001297983 */ /* 0x000f280000300800 */
[----:B------:R-:W4:Y:S04]  /*26b70*/  LDL.LU R42, [R1+0x48] ;  /* 0x00004800012a7983 */ /* 0x000f280000300800 */
[----:B------:R-:W4:Y:S04]  /*26b80*/  LDL.LU R43, [R1+0x4c] ;  /* 0x00004c00012b7983 */ /* 0x000f280000300800 */
[----:B---3--:R-:W3:Y:S04]  /*26b90*/  LDL.LU R216, [R1+0x30] ;  /* 0x0000300001d87983 */ /* 0x008ee80000300800 */
[----:B------:R-:W3:Y:S04]  /*26ba0*/  LDL.LU R217, [R1+0x34] ;  /* 0x0000340001d97983 */ /* 0x000ee80000300800 */
[----:B------:R-:W3:Y:S04]  /*26bb0*/  LDL.LU R218, [R1+0x38] ;  /* 0x0000380001da7983 */ /* 0x000ee80000300800 */
[----:B------:R-:W3:Y:S01]  /*26bc0*/  LDL.LU R219, [R1+0x3c] ;  /* 0x00003c0001db7983 */ /* 0x000ee20000300800 */
[----:B-----5:R-:W-:Y:S07]  /*26bd0*/  HMMA.1688.F32.TF32 R36, R232, R26, R248 ;  /* 0x0000001ae824723c */ /* 0x020fee00000810f8 */
[----:B------:R-:W-:Y:S01]  /*26be0*/  MOV R248, R34 ;  /* 0x0000002200f87202 */ /* 0x000fe20000000f00 */
[----:B------:R-:W-:Y:S11]  /*26bf0*/  IMAD.MOV.U32 R249, RZ, RZ, R35 ;  /* 0x000000fffff97224 */ /* 0x000ff600078e0023 */
[----:B------:R-:W-:Y:S05]  /*26c00*/  @!UPT UIADD3 URZ, URZ, URZ, URZ ;  /* 0x0000003f3f3ff290 */ /* 0x000fea000fffe03f */
[----:B------:R-:W-:Y:S01]  /*26c10*/  MOV R220, R36 ;  /* 0x0000002400dc7202 */ /* 0x000fe20000000f00 */
[----:B------:R-:W-:Y:S01]  /*26c20*/  IMAD.MOV.U32 R221, RZ, RZ, R37 ;  /* 0x000000ffffdd7224 */ /* 0x000fe200078e0025 */
[----:B------:R-:W5:Y:S01]  /*26c30*/  LDL.LU R36, [R1+0x20] ;  /* 0x0000200001247983 */ /* 0x000f620000300800 */
[----:B------:R-:W-:Y:S02]  /*26c40*/  IMAD.MOV.U32 R222, RZ, RZ, R38 ;  /* 0x000000ffffde7224 */ /* 0x000fe400078e0026 */
[----:B------:R-:W-:Y:S01]  /*26c50*/  IMAD.MOV.U32 R37, RZ, RZ, R30 ;  /* 0x000000ffff257224 */ /* 0x000fe200078e001e */
[----:B------:R-:W-:Y:S01]  /*26c60*/  MOV R223, R39 ;  /* 0x0000002700df7202 */ /* 0x000fe20000000f00 */
[----:B------:R-:W5:Y:S01]  /*26c70*/  LDL.LU R30, [R1+0x1c4c] ;  /* 0x001c4c00011e7983 */ /* 0x000f620000300800 */
[----:B------:R-:W-:-:S03]  /*26c80*/  IMAD.MOV.U32 R38, RZ, RZ, R31 ;  /* 0x000000ffff267224 */ /* 0x000fc600078e001f */
[----:B------:R-:W5:Y:S04]  /*26c90*/  LDL.LU R31, [R1+0x1c48] ;  /* 0x001c4800011f7983 */ /* 0x000f680000300800 */
[----:B------:R-:W5:Y:S04]  /*26ca0*/  LDL.LU R39, [R1+0x2c] ;  /* 0x00002c0001277983 */ /* 0x000f680000300800 */
[----:B------:R-:W5:Y:S04]  /*26cb0*/  LDL.LU R34, [R1+0x1c44] ;  /* 0x001c440001227983 */ /* 0x000f680000300800 */
[----:B------:R-:W5:Y:S04]  /*26cc0*/  LDL.LU R35, [R1+0x1c40] ;  /* 0x001c400001237983 */ /* 0x000f680000300800 */
[----:B------:R-:W5:Y:S04]  /*26cd0*/  LDL.LU R250, [R1+0x18] ;  /* 0x0000180001fa7983 */ /* 0x000f680000300800 */
[----:B------:R-:W5:Y:S01]  /*26ce0*/  LDL.LU R251, [R1+0x1c] ;  /* 0x00001c0001fb7983 */ /* 0x000f620000300800 */
[C---:B--2---:R-:W-:Y:S08]  /*26cf0*/  HMMA.1688.F32.TF32 R44, R236.reuse, R6, R44 ;  /* 0x00000006ec2c723c */ /* 0x044ff0000008102c */
[C---:B----4-:R-:W-:Y:S08]  /*26d00*/  HMMA.1688.F32.TF32 R40, R236.reuse, R10, R40 ;  /* 0x0000000aec28723c */ /* 0x050ff00000081028 */
[----:B---3--:R-:W-:Y:S08]  /*26d10*/  HMMA.1688.F32.TF32 R216, R236, R14, R216 ;  /* 0x0000000eecd8723c */ /* 0x008ff000000810d8 */
[----:B------:R-:W-:Y:S01]  /*26d20*/  IMAD.MOV.U32 R16, RZ, RZ, R46 ;  /* 0x000000ffff107224 */ /* 0x000fe200078e002e */
[----:B------:R-:W-:Y:S01]  /*26d30*/  MOV R17, R47 ;  /* 0x0000002f00117202 */ /* 0x000fe20000000f00 */
[----:B------:R-:W-:Y:S01]  /*26d40*/  IMAD.MOV.U32 R13, RZ, RZ, R45 ;  /* 0x000000ffff0d7224 */ /* 0x000fe200078e002d */
[----:B------:R-:W-:-:S05]  /*26d50*/  MOV R12, R44 ;  /* 0x0000002c000c7202 */ /* 0x000fca0000000f00 */
[----:B------:R-:W-:Y:S01]  /*26d60*/  MOV R24, R42 ;  /* 0x0000002a00187202 */ /* 0x000fe20000000f00 */
[----:B------:R-:W-:Y:S02]  /*26d70*/  IMAD.MOV.U32 R25, RZ, RZ, R43 ;  /* 0x000000ffff197224 */ /* 0x000fe400078e002b */
[----:B------:R-:W-:Y:S02]  /*26d80*/  IMAD.MOV.U32 R20, RZ, RZ, R40 ;  /* 0x000000ffff147224 */ /* 0x000fe400078e0028 */
[----:B------:R-:W-:-:S03]  /*26d90*/  IMAD.MOV.U32 R21, RZ, RZ, R41 ;  /* 0x000000ffff157224 */ /* 0x000fc600078e0029 */
[----:B------:R-:W-:Y:S01]  /*26da0*/  IMAD.MOV.U32 R28, RZ, RZ, R216 ;  /* 0x000000ffff1c7224 */ /* 0x000fe200078e00d8 */
[----:B------:R-:W-:Y:S01]  /*26db0*/  MOV R29, R217 ;  /* 0x000000d9001d7202 */ /* 0x000fe20000000f00 */
[----:B------:R-:W-:Y:S02]  /*26dc0*/  IMAD.MOV.U32 R32, RZ, RZ, R218 ;  /* 0x000000ffff207224 */ /* 0x000fe400078e00da */
[----:B------:R-:W-:Y:S01]  /*26dd0*/  IMAD.MOV.U32 R33, RZ, RZ, R219 ;  /* 0x000000ffff217224 */ /* 0x000fe200078e00db */
[C---:B-----5:R-:W-:Y:S08]  /*26de0*/  HMMA.1688.F32.TF32 R48, R232.reuse, R30, R48 ;  /* 0x0000001ee830723c */ /* 0x060ff00000081030 */
[----:B------:R-:W-:Y:S08]  /*26df0*/  HMMA.1688.F32.TF32 R232, R232, R34, R228 ;  /* 0x00000022e8e8723c */ /* 0x000ff000000810e4 */
[C---:B------:R-:W-:Y:S08]  /*26e00*/  HMMA.1688.F32.TF32 R36, R236.reuse, R18, R36 ;  /* 0x00000012ec24723c */ /* 0x040ff00000081024 */
[----:B------:R-:W-:Y:S01]  /*26e10*/  HMMA.1688.F32.TF32 R248, R236, R22, R248 ;  /* 0x00000016ecf8723c */ /* 0x000fe200000810f8 */
[----:B------:R-:W-:Y:S01]  /*26e20*/  IMAD.MOV.U32 R226, RZ, RZ, R50 ;  /* 0x000000ffffe27224 */ /* 0x000fe200078e0032 */
[----:B------:R-:W-:Y:S01]  /*26e30*/  MOV R225, R49 ;  /* 0x0000003100e17202 */ /* 0x000fe20000000f00 */
[----:B------:R-:W-:-:S02]  /*26e40*/  IMAD.MOV.U32 R227, RZ, RZ, R51 ;  /* 0x000000ffffe37224 */ /* 0x000fc400078e0033 */
[----:B------:R-:W-:Y:S01]  /*26e50*/  IMAD.MOV.U32 R224, RZ, RZ, R48 ;  /* 0x000000ffffe07224 */ /* 0x000fe200078e0030 */
[----:B------:R-:W2:Y:S02]  /*26e60*/  LDL.LU.64 R50, [R1+0x1c38] ;  /* 0x001c380001327983 */ /* 0x000ea40000300a00 */
[----:B------:R-:W-:Y:S01]  /*26e70*/  MOV R228, R232 ;  /* 0x000000e800e47202 */ /* 0x000fe20000000f00 */
[----:B------:R-:W-:Y:S01]  /*26e80*/  IMAD.MOV.U32 R229, RZ, RZ, R233 ;  /* 0x000000ffffe57224 */ /* 0x000fe200078e00e9 */
[----:B------:R-:W2:Y:S04]  /*26e90*/  LDL.LU.64 R48, [R1+0x1c30] ;  /* 0x001c300001307983 */ /* 0x000ea80000300a00 */
[----:B------:R-:W3:Y:S04]  /*26ea0*/  LDL.LU R232, [R1] ;  /* 0x0000000001e87983 */ /* 0x000ee80000300800 */
[----:B------:R-:W3:Y:S01]  /*26eb0*/  LDL.LU R233, [R1+0x4] ;  /* 0x0000040001e97983 */ /* 0x000ee20000300800 */
[----:B------:R-:W-:-:S03]  /*26ec0*/  IMAD.MOV.U32 R217, RZ, RZ, R38 ;  /* 0x000000ffffd97224 */ /* 0x000fc600078e0026 */
[----:B------:R-:W4:Y:S01]  /*26ed0*/  LDL.LU.64 R46, [R1+0x1c28] ;  /* 0x001c2800012e7983 */ /* 0x000f220000300a00 */
[----:B------:R-:W-:-:S03]  /*26ee0*/  MOV R216, R39 ;  /* 0x0000002700d87202 */ /* 0x000fc60000000f00 */
[----:B------:R-:W4:Y:S01]  /*26ef0*/  LDL.LU.64 R44, [R1+0x1c20] ;  /* 0x001c2000012c7983 */ /* 0x000f220000300a00 */
[----:B------:R-:W-:Y:S01]  /*26f00*/  MOV R231, R235 ;  /* 0x000000eb00e77202 */ /* 0x000fe20000000f00 */
[----:B------:R-:W-:Y:S02]  /*26f10*/  IMAD.MOV.U32 R218, RZ, RZ, R37 ;  /* 0x000000ffffda7224 */ /* 0x000fe400078e0025 */
[----:B------:R-:W5:Y:S01]  /*26f20*/  LDL.LU.64 R42, [R1+0x1c18] ;  /* 0x001c1800012a7983 */ /* 0x000f620000300a00 */
[----:B------:R-:W-:Y:S01]  /*26f30*/  MOV R219, R36 ;  /* 0x0000002400db7202 */ /* 0x000fe20000000f00 */
[----:B------:R-:W-:Y:S02]  /*26f40*/  IMAD.MOV.U32 R235, RZ, RZ, R2 ;  /* 0x000000ffffeb7224 */ /* 0x000fe400078e0002 */
[----:B------:R-:W5:Y:S01]  /*26f50*/  LDL.LU.64 R40, [R1+0x1c10] ;  /* 0x001c100001287983 */ /* 0x000f620000300a00 */
[----:B-1----:R-:W-:Y:S01]  /*26f60*/  MOV R8, R250 ;  /* 0x000000fa00087202 */ /* 0x002fe20000000f00 */
[----:B------:R-:W-:-:S02]  /*26f70*/  IMAD.MOV.U32 R9, RZ, RZ, R251 ;  /* 0x000000ffff097224 */ /* 0x000fc400078e00fb */
[----:B------:R-:W2:Y:S01]  /*26f80*/  LDL.LU.64 R38, [R1+0x1c08] ;  /* 0x001c080001267983 */ /* 0x000ea20000300a00 */
[----:B------:R-:W-:Y:S02]  /*26f90*/  IMAD.MOV.U32 R2, RZ, RZ, R248 ;  /* 0x000000ffff027224 */ /* 0x000fe400078e00f8 */
[----:B------:R-:W-:Y:S01]  /*26fa0*/  IMAD.MOV.U32 R5, RZ, RZ, R249 ;  /* 0x000000ffff057224 */ /* 0x000fe200078e00f9 */
[----:B------:R-:W2:Y:S04]  /*26fb0*/  LDL.LU.64 R36, [R1+0x1c00] ;  /* 0x001c000001247983 */ /* 0x000ea80000300a00 */
[----:B------:R-:W4:Y:S04]  /*26fc0*/  LDL.LU.64 R250, [R1+0x1bf8] ;  /* 0x001bf80001fa7983 */ /* 0x000f280000300a00 */
[----:B------:R-:W4:Y:S01]  /*26fd0*/  LDL.LU.64 R248, [R1+0x1bf0] ;  /* 0x001bf00001f87983 */ /* 0x000f220000300a00 */
[----:B------:R-:W-:-:S02]  /*26fe0*/  IMAD.MOV.U32 R230, RZ, RZ, R234 ;  /* 0x000000ffffe67224 */ /* 0x000fc400078e00ea */
[----:B------:R-:W-:-:S07]  /*26ff0*/  IMAD.MOV.U32 R234, RZ, RZ, R252 ;  /* 0x000000ffffea7224 */ /* 0x000fce00078e00fc */
[C---:B---3--:R-:W-:Y:S08]  /*27000*/  HMMA.1688.F32.TF32 R232, R236.reuse, R26, R232 ;  /* 0x0000001aece8723c */ /* 0x048ff000000810e8 */
[C---:B--2---:R-:W-:Y:S08]  /*27010*/  HMMA.1688.F32.TF32 R36, R236.reuse, R34, R36 ;  /* 0x00000022ec24723c */ /* 0x044ff00000081024 */
[----:B----4-:R-:W-:Y:S07]  /*27020*/  HMMA.1688.F32.TF32 R248, R236, R30, R248 ;  /* 0x0000001eecf8723c */ /* 0x010fee00000810f8 */
[----:B------:R-:W-:Y:S04]  /*27030*/  STL.64 [R1+0x160], R232 ;  /* 0x000160e801007387 */ /* 0x000fe80000100a00 */
[----:B------:R5:W-:Y:S04]  /*27040*/  STL.64 [R1+0x168], R234 ;  /* 0x000168ea01007387 */ /* 0x000be80000100a00 */
[----:B------:R-:W-:Y:S04]  /*27050*/  LDS R236, [R0+0x2c500] ;  /* 0x02c5000000ec7984 */ /* 0x000fe80000000800 */
[----:B------:R-:W-:Y:S01]  /*27060*/  LDS R238, [R0+0x2e500] ;  /* 0x02e5000000ee7984 */ /* 0x000fe20000000800 */
[C---:B-----5:R-:W-:Y:S03]  /*27070*/  HMMA.1688.F32.TF32 R232, R240.reuse, R6, R40 ;  /* 0x00000006f0e8723c */ /* 0x060fe60000081028 */
[----:B------:R-:W-:Y:S04]  /*27080*/  LDS R237, [R3+0x2c500] ;  /* 0x02c5000003ed7984 */ /* 0x000fe80000000800 */
[----:B------:R-:W1:Y:S04]  /*27090*/  LDS R239, [R3+0x2e500] ;  /* 0x02e5000003ef7984 */ /* 0x000e680000000800 */
[----:B------:R-:W-:Y:S01]  /*270a0*/  STL.64 [R1+0x150], R248 ;  /* 0x000150f801007387 */ /* 0x000fe20000100a00 */
[C---:B------:R-:W-:Y:S03]  /*270b0*/  HMMA.1688.F32.TF32 R40, R240.reuse, R10, R44 ;  /* 0x0000000af028723c */ /* 0x040fe6000008102c */
[----:B------:R-:W-:Y:S04]  /*270c0*/  STL.64 [R1+0x158], R250 ;  /* 0x000158fa01007387 */ /* 0x000fe80000100a00 */
[----:B------:R-:W-:Y:S01]  /*270d0*/  STL.64 [R1+0xd0], R36 ;  /* 0x0000d02401007387 */ /* 0x000fe20000100a00 */
[C---:B------:R-:W-:Y:S03]  /*270e0*/  HMMA.1688.F32.TF32 R44, R240.reuse, R18, R52 ;  /* 0x00000012f02c723c */ /* 0x040fe60000081034 */
[----:B------:R2:W-:Y:S05]  /*270f0*/  STL.64 [R1+0xd8], R38 ;  /* 0x0000d82601007387 */ /* 0x0005ea0000100a00 */
[C---:B--2---:R-:W-:Y:S01]  /*27100*/  HMMA.1688.F32.TF32 R36, R240.reuse, R14, R48 ;  /* 0x0000000ef024723c */ /* 0x044fe20000081030 */
[----:B------:R-:W-:Y:S04]  /*27110*/  STL.64 [R1+0x310], R232 ;  /* 0x000310e801007387 */ /* 0x000fe80000100a00 */
[----:B------:R-:W-:Y:S04]  /*27120*/  STL.64 [R1+0x318], R234 ;  /* 0x000318ea01007387 */ /* 0x000fe80000100a00 */
[----:B------:R-:W-:Y:S04]  /*27130*/  STL.64 [R1+0x300], R40 ;  /* 0x0003002801007387 */ /* 0x000fe80000100a00 */
[----:B------:R2:W-:Y:S10]  /*27140*/  STL.64 [R1+0x308], R42 ;  /* 0x0003082a01007387 */ /* 0x0005f40000100a00 */
[----:B------:R-:W-:Y:S01]  /*27150*/  STL.64 [R1+0x2f0], R36 ;  /* 0x0002f02401007387 */ /* 0x000fe20000100a00 */
[C---:B--2---:R-:W-:Y:S03]  /*27160*/  HMMA.1688.F32.TF32 R40, R240.reuse, R22, R56 ;  /* 0x00000016f028723c */ /* 0x044fe60000081038 */
[----:B------:R2:W-:Y:S04]  /*27170*/  STL.64 [R1+0x2f8], R38 ;  /* 0x0002f82601007387 */ /* 0x0005e80000100a00 */
[----:B------:R-:W-:Y:S04]  /*27180*/  STL.64 [R1+0x2e0], R44 ;  /* 0x0002e02c01007387 */ /* 0x000fe80000100a00 */
[----:B------:R3:W-:Y:S01]  /*27190*/  STL.64 [R1+0x2e8], R46 ;  /* 0x0002e82e01007387 */ /* 0x0007e20000100a00 */
[C---:B--2---:R-:W-:Y:S08]  /*271a0*/  HMMA.1688.F32.TF32 R36, R240.reuse, R26, R60 ;  /* 0x0000001af024723c */ /* 0x044ff0000008103c */
[----:B---3--:R-:W-:Y:S03]  /*271b0*/  HMMA.1688.F32.TF32 R44, R240, R30, R64 ;  /* 0x0000001ef02c723c */ /* 0x008fe60000081040 */
[----:B------:R-:W-:Y:S04]  /*271c0*/  STL.64 [R1+0x2d0], R40 ;  /* 0x0002d02801007387 */ /* 0x000fe80000100a00 */
[----:B------:R2:W-:Y:S01]  /*271d0*/  STL.64 [R1+0x2d8], R42 ;  /* 0x0002d82a01007387 */ /* 0x0005e20000100a00 */
[-C--:B------:R-:W-:Y:S01]  /*271e0*/  HMMA.1688.F32.TF32 R232, R244, R34.reuse, R100 ;  /* 0x00000022f4e8723c */ /* 0x080fe20000081064 */
[----:B------:R-:W-:Y:S01]  /*271f0*/  IMAD.MOV.U32 R60, RZ, RZ, R224 ;  /* 0x000000ffff3c7224 */ /* 0x000fe200078e00e0 */
[----:B------:R-:W-:Y:S01]  /*27200*/  MOV R61, R225 ;  /* 0x000000e1003d7202 */ /* 0x000fe20000000f00 */
[----:B------:R-:W-:Y:S01]  /*27210*/  IMAD.MOV.U32 R62, RZ, RZ, R226 ;  /* 0x000000ffff3e7224 */ /* 0x000fe200078e00e2 */
[----:B------:R-:W-:Y:S01]  /*27220*/  MOV R251, R2 ;  /* 0x0000000200fb7202 */ /* 0x000fe20000000f00 */
[----:B------:R-:W-:Y:S01]  /*27230*/  IMAD.MOV.U32 R63, RZ, RZ, R227 ;  /* 0x000000ffff3f7224 */ /* 0x000fe200078e00e3 */
[----:B------:R-:W-:Y:S02]  /*27240*/  LDS R64, [R0+0x30000] ;  /* 0x0300000000407984 */ /* 0x000fe40000000800 */
[----:B--2---:R-:W-:Y:S02]  /*27250*/  HMMA.1688.F32.TF32 R40, R240, R34, R68 ;  /* 0x00000022f028723c */ /* 0x004fe40000081044 */
[----:B------:R-:W-:Y:S04]  /*27260*/  STL.64 [R1+0x2c0], R36 ;  /* 0x0002c02401007387 */ /* 0x000fe80000100a00 */
[----:B------:R2:W-:Y:S04]  /*27270*/  STL.64 [R1+0x2c8], R38 ;  /* 0x0002c82601007387 */ /* 0x0005e80000100a00 */
[----:B------:R-:W-:Y:S04]  /*27280*/  STL.64 [R1+0x2b0], R44 ;  /* 0x0002b02c01007387 */ /* 0x000fe80000100a00 */
[----:B------:R3:W-:Y:S01]  /*27290*/  STL.64 [R1+0x2b8], R46 ;  /* 0x0002b82e01007387 */ /* 0x0007e20000100a00 */
[C---:B--2---:R-:W-:Y:S03]  /*272a0*/  HMMA.1688.F32.TF32 R36, R244.reuse, R6, R72 ;  /* 0x00000006f424723c */ /* 0x044fe60000081048 */
[----:B------:R-:W-:Y:S04]  /*272b0*/  LDS R66, [R0+0x32000] ;  /* 0x0320000000427984 */ /* 0x000fe80000000800 */
[----:B------:R-:W-:Y:S01]  /*272c0*/  LDS R65, [R3+0x30000] ;  /* 0x0300000003417984 */ /* 0x000fe20000000800 */
[C---:B---3--:R-:W-:Y:S03]  /*272d0*/  HMMA.1688.F32.TF32 R44, R244.reuse, R10, R76 ;  /* 0x0000000af42c723c */ /* 0x048fe6000008104c */
[----:B------:R-:W-:Y:S04]  /*272e0*/  STL.64 [R1+0xc0], R40 ;  /* 0x0000c02801007387 */ /* 0x000fe80000100a00 */
[----:B------:R2:W-:Y:S04]  /*272f0*/  STL.64 [R1+0xc8], R42 ;  /* 0x0000c82a01007387 */ /* 0x0005e80000100a00 */
[----:B------:R-:W-:Y:S04]  /*27300*/  LDS R67, [R3+0x32000] ;  /* 0x0320000003437984 */ /* 0x000fe80000000800 */
[----:B------:R-:W-:Y:S01]  /*27310*/  STL.64 [R1+0xb0], R36 ;  /* 0x0000b02401007387 */ /* 0x000fe20000100a00 */
[C---:B--2---:R-:W-:Y:S03]  /*27320*/  HMMA.1688.F32.TF32 R40, R244.reuse, R14, R80 ;  /* 0x0000000ef428723c */ /* 0x044fe60000081050 */
[----:B------:R2:W-:Y:S04]  /*27330*/  STL.64 [R1+0xb8], R38 ;  /* 0x0000b82601007387 */ /* 0x0005e80000100a00 */
[----:B------:R-:W-:Y:S04]  /*27340*/  STL.64 [R1+0xa0], R44 ;  /* 0x0000a02c01007387 */ /* 0x000fe80000100a00 */
[----:B------:R3:W-:Y:S01]  /*27350*/  STL.64 [R1+0xa8], R46 ;  /* 0x0000a82e01007387 */ /* 0x0007e20000100a00 */
[C---:B--2---:R-:W-:Y:S08]  /*27360*/  HMMA.1688.F32.TF32 R36, R244.reuse, R18, R84 ;  /* 0x00000012f424723c */ /* 0x044ff00000081054 */
[C---:B---3--:R-:W-:Y:S03]  /*27370*/  HMMA.1688.F32.TF32 R44, R244.reuse, R22, R88 ;  /* 0x00000016f42c723c */ /* 0x048fe60000081058 */
[----:B------:R-:W-:Y:S04]  /*27380*/  STL.64 [R1+0x90], R40 ;  /* 0x0000902801007387 */ /* 0x000fe80000100a00 */
[----:B------:R2:W-:Y:S08]  /*27390*/  STL.64 [R1+0x98], R42 ;  /* 0x0000982a01007387 */ /* 0x0005f00000100a00 */
[----:B------:R-:W-:Y:S04]  /*273a0*/  STL.64 [R1+0x80], R36 ;  /* 0x0000802401007387 */ /* 0x000fe80000100a00 */
[----:B------:R3:W-:Y:S04]  /*273b0*/  STL.64 [R1+0x88], R38 ;  /* 0x0000882601007387 */ /* 0x0007e80000100a00 */
[----:B------:R-:W-:Y:S04]  /*273c0*/  STL.64 [R1+0x70], R44 ;  /* 0x0000702c01007387 */ /* 0x000fe80000100a00 */
[----:B------:R-:W-:Y:S04]  /*273d0*/  STL.64 [R1+0x78], R46 ;  /* 0x0000782e01007387 */ /* 0x000fe80000100a00 */
[----:B------:R-:W-:Y:S04]  /*273e0*/  LDS R44, [R0+0x2c400] ;  /* 0x02c40000002c7984 */ /* 0x000fe80000000800 */
[----:B------:R-:W-:Y:S04]  /*273f0*/  LDS R46, [R0+0x2e400] ;  /* 0x02e40000002e7984 */ /* 0x000fe80000000800 */
[----:B------:R-:W-:Y:S04]  /*27400*/  LDS R45, [R3+0x2c400] ;  /* 0x02c40000032d7984 */ /* 0x000fe80000000800 */
[----:B------:R-:W4:Y:S01]  /*27410*/  LDS R47, [R3+0x2e400] ;  /* 0x02e40000032f7984 */ /* 0x000f220000000800 */
[C---:B--2---:R-:W-:Y:S08]  /*27420*/  HMMA.1688.F32.TF32 R40, R244.reuse, R26, R92 ;  /* 0x0000001af428723c */ /* 0x044ff0000008105c */
[-C--:B---3--:R-:W-:Y:S08]  /*27430*/  HMMA.1688.F32.TF32 R36, R244, R30.reuse, R96 ;  /* 0x0000001ef424723c */ /* 0x088ff00000081060 */
[----:B-1----:R-:W-:Y:S01]  /*27440*/  HMMA.1688.F32.TF32 R240, R236, R30, R160 ;  /* 0x0000001eecf0723c */ /* 0x002fe200000810a0 */
[----:B------:R-:W-:Y:S01]  /*27450*/  MOV R85, R5 ;  /* 0x0000000500557202 */ /* 0x000fe20000000f00 */
[----:B------:R-:W-:Y:S01]  /*27460*/  IMAD.MOV.U32 R86, RZ, RZ, R8 ;  /* 0x000000ffff567224 */ /* 0x000fe200078e0008 */
[----:B------:R-:W-:Y:S01]  /*27470*/  MOV R80, R219 ;  /* 0x000000db00507202 */ /* 0x000fe20000000f00 */
[----:B------:R-:W-:-:S02]  /*27480*/  IMAD.MOV.U32 R87, RZ, RZ, R9 ;  /* 0x000000ffff577224 */ /* 0x000fc400078e0009 */
[----:B------:R-:W-:Y:S01]  /*27490*/  IMAD.MOV.U32 R81, RZ, RZ, R218 ;  /* 0x000000ffff517224 */ /* 0x000fe200078e00da */
[----:B------:R-:W-:Y:S01]  /*274a0*/  STL.64 [R1+0x60], R40 ;  /* 0x0000602801007387 */ /* 0x000fe20000100a00 */
[C---:B----4-:R-:W-:Y:S08]  /*274b0*/  HMMA.1688.F32.TF32 R56, R44.reuse, R6, R104 ;  /* 0x000000062c38723c */ /* 0x050ff00000081068 */
[C---:B------:R-:W-:Y:S08]  /*274c0*/  HMMA.1688.F32.TF32 R52, R44.reuse, R10, R108 ;  /* 0x0000000a2c34723c */ /* 0x040ff0000008106c */
[C---:B------:R-:W-:Y:S01]  /*274d0*/  HMMA.1688.F32.TF32 R48, R44.reuse, R14, R112 ;  /* 0x0000000e2c30723c */ /* 0x040fe20000081070 */
[----:B------:R-:W-:Y:S04]  /*274e0*/  STL.64 [R1+0x68], R42 ;  /* 0x0000682a01007387 */ /* 0x000fe80000100a00 */
[----:B------:R-:W-:Y:S04]  /*274f0*/  STL [R1+0x1b5c], R232 ;  /* 0x001b5ce801007387 */ /* 0x000fe80000100800 */
[----:B------:R-:W-:Y:S04]  /*27500*/  STL.64 [R1+0x50], R36 ;  /* 0x0000502401007387 */ /* 0x000fe80000100a00 */
[----:B------:R-:W-:Y:S04]  /*27510*/  STL.64 [R1+0x58], R38 ;  /* 0x0000582601007387 */ /* 0x000fe80000100a00 */
[----:B------:R-:W-:Y:S04]  /*27520*/  STL [R1+0x1b58], R233 ;  /* 0x001b58e901007387 */ /* 0x000fe80000100800 */
[----:B------:R-:W-:Y:S04]  /*27530*/  STL [R1+0x1b54], R234 ;  /* 0x001b54ea01007387 */ /* 0x000fe80000100800 */
[----:B------:R-:W-:Y:S04]  /*27540*/  STL [R1+0x1b50], R235 ;  /* 0x001b50eb01007387 */ /* 0x000fe80000100800 */
[----:B------:R-:W-:Y:S04]  /*27550*/  STL.64 [R1+0x2a0], R56 ;  /* 0x0002a03801007387 */ /* 0x000fe80000100a00 */
[----:B------:R-:W-:Y:S04]  /*27560*/  STL.64 [R1+0x2a8], R58 ;  /* 0x0002a83a01007387 */ /* 0x000fe80000100a00 */
[----:B------:R-:W-:Y:S04]  /*27570*/  STL.64 [R1+0x290], R52 ;  /* 0x0002903401007387 */ /* 0x000fe80000100a00 */
[----:B------:R-:W-:Y:S04]  /*27580*/  STL.64 [R1+0x298], R54 ;  /* 0x0002983601007387 */ /* 0x000fe80000100a00 */
[----:B------:R-:W-:Y:S04]  /*27590*/  STL.64 [R1+0x280], R48 ;  /* 0x0002803001007387 */ /* 0x000fe80000100a00 */
[----:B------:R1:W-:Y:S04]  /*275a0*/  STL.64 [R1+0x288], R50 ;  /* 0x0002883201007387 */ /* 0x0003e80000100a00 */
[----:B------:R-:W-:Y:S04]  /*275b0*/  LDS R40, [R0+0x2c600] ;  /* 0x02c6000000287984 */ /* 0x000fe80000000800 */
[----:B------:R-:W-:Y:S01]  /*275c0*/  LDS R42, [R0+0x2e600] ;  /* 0x02e60000002a7984 */ /* 0x000fe20000000800 */
[C---:B-1----:R-:W-:Y:S03]  /*275d0*/  HMMA.1688.F32.TF32 R48, R44.reuse, R26, R124 ;  /* 0x0000001a2c30723c */ /* 0x042fe6000008107c */
[----:B------:R-:W-:Y:S04]  /*275e0*/  LDS R41, [R3+0x2c600] ;  /* 0x02c6000003297984 */ /* 0x000fe80000000800 */
[----:B------:R-:W1:Y:S01]  /*275f0*/  LDS R43, [R3+0x2e600] ;  /* 0x02e60000032b7984 */ /* 0x000e620000000800 */
[C---:B------:R-:W-:Y:S03]  /*27600*/  HMMA.1688.F32.TF32 R56, R44.reuse, R18, R116 ;  /* 0x000000122c38723c */ /* 0x040fe60000081074 */
[----:B------:R-:W-:Y:S04]  /*27610*/  LDS R36, [R0+0x2c700] ;  /* 0x02c7000000247984 */ /* 0x000fe80000000800 */
[----:B------:R-:W-:Y:S01]  /*27620*/  LDS R38, [R0+0x2e700] ;  /* 0x02e7000000267984 */ /* 0x000fe20000000800 */
[----:B------:R-:W-:Y:S03]  /*27630*/  HMMA.1688.F32.TF32 R52, R44, R22, R120 ;  /* 0x000000162c34723c */ /* 0x000fe60000081078 */
[----:B------:R-:W-:Y:S04]  /*27640*/  LDS R37, [R3+0x2c700] ;  /* 0x02c7000003257984 */ /* 0x000fe80000000800 */
[----:B------:R-:W2:Y:S01]  /*27650*/  LDS R39, [R3+0x2e700] ;  /* 0x02e7000003277984 */ /* 0x000ea20000000800 */
[----:B------:R-:W-:Y:S01]  /*27660*/  IMAD.MOV.U32 R232, RZ, RZ, R48 ;  /* 0x000000ffffe87224 */ /* 0x000fe200078e0030 */
[----:B------:R-:W-:Y:S01]  /*27670*/  MOV R233, R49 ;  /* 0x0000003100e97202 */ /* 0x000fe20000000f00 */
[----:B------:R-:W-:Y:S01]  /*27680*/  IMAD.MOV.U32 R234, RZ, RZ, R50 ;  /* 0x000000ffffea7224 */ /* 0x000fe200078e0032 */
[----:B------:R-:W-:Y:S01]  /*27690*/  MOV R83, R216 ;  /* 0x000000d800537202 */ /* 0x000fe20000000f00 */
[----:B------:R-:W-:-:S02]  /*276a0*/  IMAD.MOV.U32 R235, RZ, RZ, R51 ;  /* 0x000000ffffeb7224 */ /* 0x000fc400078e0033 */
[----:B------:R-:W-:Y:S01]  /*276b0*/  IMAD.MOV.U32 R82, RZ, RZ, R217 ;  /* 0x000000ffff527224 */ /* 0x000fe200078e00d9 */
[C---:B------:R-:W-:Y:S01]  /*276c0*/  HMMA.1688.F32.TF32 R48, R44.reuse, R30, R128 ;  /* 0x0000001e2c30723c */ /* 0x040fe20000081080 */
[----:B------:R-:W-:Y:S01]  /*276d0*/  IMAD.MOV.U32 R76, RZ, RZ, R28 ;  /* 0x000000ffff4c7224 */ /* 0x000fe200078e001c */
[----:B------:R-:W-:Y:S01]  /*276e0*/  MOV R78, R32 ;  /* 0x00000020004e7202 */ /* 0x000fe20000000f00 */
[----:B------:R-:W-:Y:S02]  /*276f0*/  IMAD.MOV.U32 R77, RZ, RZ, R29 ;  /* 0x000000ffff4d7224 */ /* 0x000fe400078e001d */
[----:B------:R-:W-:Y:S01]  /*27700*/  IMAD.MOV.U32 R79, RZ, RZ, R33 ;  /* 0x000000ffff4f7224 */ /* 0x000fe200078e0021 */
[----:B------:R-:W-:Y:S01]  /*27710*/  MOV R73, R21 ;  /* 0x0000001500497202 */ /* 0x000fe20000000f00 */
[----:B------:R-:W-:Y:S01]  /*27720*/  IMAD.MOV.U32 R72, RZ, RZ, R20 ;  /* 0x000000ffff487224 */ /* 0x000fe200078e0014 */
[----:B------:R-:W-:Y:S01]  /*27730*/  HMMA.1688.F32.TF32 R44, R44, R34, R132 ;  /* 0x000000222c2c723c */ /* 0x000fe20000081084 */
[----:B------:R-:W-:Y:S04]  /*27740*/  STL.64 [R1+0x270], R56 ;  /* 0x0002703801007387 */ /* 0x000fe80000100a00 */
[----:B------:R-:W-:Y:S04]  /*27750*/  STL.64 [R1+0x278], R58 ;  /* 0x0002783a01007387 */ /* 0x000fe80000100a00 */
[----:B------:R-:W-:Y:S04]  /*27760*/  STL.64 [R1+0x260], R52 ;  /* 0x0002603401007387 */ /* 0x000fe80000100a00 */
[----:B------:R3:W-:Y:S04]  /*27770*/  STL.64 [R1+0x268], R54 ;  /* 0x0002683601007387 */ /* 0x0007e80000100a00 */
[----:B------:R-:W-:Y:S04]  /*27780*/  STL.64 [R1+0x240], R48 ;  /* 0x0002403001007387 */ /* 0x000fe80000100a00 */
[----:B------:R4:W-:Y:S01]  /*27790*/  STL.64 [R1+0x248], R50 ;  /* 0x0002483201007387 */ /* 0x0009e20000100a00 */
[C---:B---3--:R-:W-:Y:S03]  /*277a0*/  HMMA.1688.F32.TF32 R52, R236.reuse, R6, R136 ;  /* 0x00000006ec34723c */ /* 0x048fe60000081088 */
[----:B------:R-:W-:Y:S04]  /*277b0*/  STL.64 [R1+0x140], R44 ;  /* 0x0001402c01007387 */ /* 0x000fe80000100a00 */
[----:B------:R3:W-:Y:S01]  /*277c0*/  STL.64 [R1+0x148], R46 ;  /* 0x0001482e01007387 */ /* 0x0007e20000100a00 */
[----:B----4-:R-:W-:Y:S01]  /*277d0*/  HMMA.1688.F32.TF32 R48, R236, R10, R140 ;  /* 0x0000000aec30723c */ /* 0x010fe2000008108c */
[----:B------:R-:W-:Y:S01]  /*277e0*/  IMAD.MOV.U32 R74, RZ, RZ, R24 ;  /* 0x000000ffff4a7224 */ /* 0x000fe200078e0018 */
[----:B------:R-:W-:Y:S01]  /*277f0*/  MOV R68, R12 ;  /* 0x0000000c00447202 */ /* 0x000fe20000000f00 */
[----:B------:R-:W-:-:S02]  /*27800*/  IMAD.MOV.U32 R75, RZ, RZ, R25 ;  /* 0x000000ffff4b7224 */ /* 0x000fc400078e0019 */
[----:B------:R-:W-:Y:S01]  /*27810*/  IMAD.MOV.U32 R69, RZ, RZ, R13 ;  /* 0x000000ffff457224 */ /* 0x000fe200078e000d */
[----:B------:R-:W-:Y:S01]  /*27820*/  MOV R71, R17 ;  /* 0x0000001100477202 */ /* 0x000fe20000000f00 */
[----:B------:R-:W-:Y:S02]  /*27830*/  IMAD.MOV.U32 R70, RZ, RZ, R16 ;  /* 0x000000ffff467224 */ /* 0x000fe400078e0010 */
[----:B------:R-:W-:Y:S01]  /*27840*/  IMAD.MOV.U32 R88, RZ, RZ, R228 ;  /* 0x000000ffff587224 */ /* 0x000fe200078e00e4 */
[C---:B---3--:R-:W-:Y:S01]  /*27850*/  HMMA.1688.F32.TF32 R44, R236.reuse, R14, R144 ;  /* 0x0000000eec2c723c */ /* 0x048fe20000081090 */
[----:B------:R-:W-:Y:S01]  /*27860*/  IMAD.MOV.U32 R89, RZ, RZ, R229 ;  /* 0x000000ffff597224 */ /* 0x000fe200078e00e5 */
[----:B------:R-:W-:Y:S01]  /*27870*/  MOV R90, R230 ;  /* 0x000000e6005a7202 */ /* 0x000fe20000000f00 */
[----:B------:R-:W-:Y:S01]  /*27880*/  IMAD.MOV.U32 R91, RZ, RZ, R231 ;  /* 0x000000ffff5b7224 */ /* 0x000fe200078e00e7 */
[----:B------:R-:W-:Y:S04]  /*27890*/  LDS R96, [R0+0x30100] ;  /* 0x0301000000607984 */ /* 0x000fe80000000800 */
        /* <DEDUP_REMOVED lines=8> */
[----:B------:R-:W-:-:S02]  /*27920*/  IMAD.MOV.U32 R84, RZ, RZ, R251 ;  /* 0x000000ffff547224 */ /* 0x000fc400078e00fb */
[----:B------:R-:W-:Y:S04]  /*27930*/  LDS R98, [R0+0x32100] ;  /* 0x0321000000627984 */ /* 0x000fe80000000800 */
[----:B------:R-:W-:Y:S01]  /*27940*/  LDS R97, [R3+0x30100] ;  /* 0x0301000003617984 */ /* 0x000fe20000000800 */
[C---:B---3--:R-:W-:Y:S03]  /*27950*/  HMMA.1688.F32.TF32 R44, R236.reuse, R26, R156 ;  /* 0x0000001aec2c723c */ /* 0x048fe6000008109c */
[----:B------:R-:W-:Y:S04]  /*27960*/  LDS R99, [R3+0x32100] ;  /* 0x0321000003637984 */ /* 0x000fe80000000800 */
[----:B------:R-:W-:Y:S01]  /*27970*/  LDS R160, [R0+0x30300] ;  /* 0x0303000000a07984 */ /* 0x000fe20000000800 */
[----:B------:R-:W-:Y:S03]  /*27980*/  HMMA.1688.F32.TF32 R236, R236, R34, R164 ;  /* 0x00000022ecec723c */ /* 0x000fe600000810a4 */
[----:B------:R-:W-:Y:S04]  /*27990*/  STL.64 [R1+0xe0], R52 ;  /* 0x0000e03401007387 */ /* 0x000fe80000100a00 */
[----:B------:R-:W-:Y:S04]  /*279a0*/  STL.64 [R1+0xe8], R54 ;  /* 0x0000e83601007387 */ /* 0x000fe80000100a00 */
[----:B------:R-:W-:Y:S04]  /*279b0*/  STL.64 [R1+0x40], R48 ;  /* 0x0000403001007387 */ /* 0x000fe80000100a00 */
[----:B------:R1:W-:Y:S04]  /*279c0*/  STL.64 [R1+0x48], R50 ;  /* 0x0000483201007387 */ /* 0x0003e80000100a00 */
[----:B------:R-:W-:Y:S04]  /*279d0*/  STL.64 [R1+0x30], R44 ;  /* 0x0000302c01007387 */ /* 0x000fe80000100a00 */
[----:B------:R3:W-:Y:S01]  /*279e0*/  STL.64 [R1+0x38], R46 ;  /* 0x0000382e01007387 */ /* 0x0007e20000100a00 */
[C---:B-1----:R-:W-:Y:S03]  /*279f0*/  HMMA.1688.F32.TF32 R48, R40.reuse, R6, R168 ;  /* 0x000000062830723c */ /* 0x042fe600000810a8 */
[----:B------:R-:W-:Y:S04]  /*27a00*/  LDS R162, [R0+0x32300] ;  /* 0x0323000000a27984 */ /* 0x000fe80000000800 */
[----:B------:R-:W-:Y:S01]  /*27a10*/  LDS R161, [R3+0x30300] ;  /* 0x0303000003a17984 */ /* 0x000fe20000000800 */
[----:B---3--:R-:W-:Y:S03]  /*27a20*/  HMMA.1688.F32.TF32 R44, R40, R10, R172 ;  /* 0x0000000a282c723c */ /* 0x008fe600000810ac */
[----:B------:R-:W-:Y:S04]  /*27a30*/  STL [R1+0x1b3c], R240 ;  /* 0x001b3cf001007387 */ /* 0x000fe80000100800 */
[----:B------:R-:W-:Y:S04]  /*27a40*/  STL [R1+0x1b38], R241 ;  /* 0x001b38f101007387 */ /* 0x000fe80000100800 */
[----:B------:R-:W-:Y:S04]  /*27a50*/  STL [R1+0x1b34], R242 ;  /* 0x001b34f201007387 */ /* 0x000fe80000100800 */
[----:B------:R-:W-:Y:S04]  /*27a60*/  STL [R1+0x1b30], R243 ;  /* 0x001b30f301007387 */ /* 0x000fe80000100800 */
[----:B------:R1:W-:Y:S04]  /*27a70*/  STL [R1+0x1b4c], R236 ;  /* 0x001b4cec01007387 */ /* 0x0003e80000100800 */
[----:B------:R3:W-:Y:S04]  /*27a80*/  STL [R1+0x1b48], R237 ;  /* 0x001b48ed01007387 */ /* 0x0007e80000100800 */
[----:B------:R4:W-:Y:S04]  /*27a90*/  STL [R1+0x1b44], R238 ;  /* 0x001b44ee01007387 */ /* 0x0009e80000100800 */
[----:B------:R-:W-:Y:S01]  /*27aa0*/  STL [R1+0x1b40], R239 ;  /* 0x001b40ef01007387 */ /* 0x000fe20000100800 */
[----:B-1----:R-:W-:-:S03]  /*27ab0*/  IMAD.MOV.U32 R236, RZ, RZ, R45 ;  /* 0x000000ffffec7224 */ /* 0x002fc600078e002d */
[----:B------:R-:W-:Y:S01]  /*27ac0*/  STL.64 [R1+0x230], R48 ;  /* 0x0002303001007387 */ /* 0x000fe20000100a00 */
[----:B---3--:R-:W-:Y:S01]  /*27ad0*/  IMAD.MOV.U32 R237, RZ, RZ, R46 ;  /* 0x000000ffffed7224 */ /* 0x008fe200078e002e */
[----:B----4-:R-:W-:Y:S02]  /*27ae0*/  MOV R238, R47 ;  /* 0x0000002f00ee7202 */ /* 0x010fe40000000f00 */
[----:B------:R-:W-:Y:S04]  /*27af0*/  STL.64 [R1+0x238], R50 ;  /* 0x0002383201007387 */ /* 0x000fe80000100a00 */
[----:B------:R1:W-:Y:S04]  /*27b00*/  STL [R1+0x220], R44 ;  /* 0x0002202c01007387 */ /* 0x0003e80000100800 */
[----:B------:R-:W-:Y:S01]  /*27b10*/  LDS R163, [R3+0x32300] ;  /* 0x0323000003a37984 */ /* 0x000fe20000000800 */
[C---:B-1----:R-:W-:Y:S11]  /*27b20*/  HMMA.1688.F32.TF32 R44, R40.reuse, R14, R176 ;  /* 0x0000000e282c723c */ /* 0x042ff600000810b0 */
[----:B------:R-:W-:Y:S11]  /*27b30*/  @!UPT UIADD3 URZ, URZ, URZ, URZ ;  /* 0x0000003f3f3ff290 */ /* 0x000ff6000fffe03f */
[----:B------:R-:W-:Y:S02]  /*27b40*/  @!UPT UIADD3 URZ, URZ, URZ, URZ ;  /* 0x0000003f3f3ff290 */ /* 0x000fe4000fffe03f */
[----:B------:R-:W-:Y:S01]  /*27b50*/  IMAD.MOV.U32 R239, RZ, RZ, R44 ;  /* 0x000000ffffef7224 */ /* 0x000fe200078e002c */
[----:B------:R-:W-:Y:S01]  /*27b60*/  MOV R241, R46 ;  /* 0x0000002e00f17202 */ /* 0x000fe20000000f00 */
[----:B------:R-:W-:Y:S02]  /*27b70*/  IMAD.MOV.U32 R240, RZ, RZ, R45 ;  /* 0x000000fffff07224 */ /* 0x000fe400078e002d */
[----:B------:R-:W-:Y:S02]  /*27b80*/  IMAD.MOV.U32 R242, RZ, RZ, R47 ;  /* 0x000000fffff27224 */ /* 0x000fe400078e002f */
[----:B------:R-:W-:Y:S11]  /*27b90*/  HMMA.1688.F32.TF32 R44, R40, R18, R180 ;  /* 0x00000012282c723c */ /* 0x000ff600000810b4 */
[----:B------:R-:W-:Y:S11]  /*27ba0*/  @!UPT UIADD3 URZ, URZ, URZ, URZ ;  /* 0x0000003f3f3ff290 */ /* 0x000ff6000fffe03f */
[----:B------:R-:W-:Y:S01]  /*27bb0*/  @!UPT UIADD3 URZ, URZ, URZ, URZ ;  /* 0x0000003f3f3ff290 */ /* 0x000fe2000fffe03f */
[----:B------:R-:W-:Y:S01]  /*27bc0*/  STL [R1+0x204], R45 ;  /* 0x0002042d01007387 */ /* 0x000fe20000100800 */
[----:B------:R-:W-:-:S03]  /*27bd0*/  IMAD.MOV.U32 R243, RZ, RZ, R44 ;  /* 0x000000fffff37224 */ /* 0x000fc600078e002c */
[----:B------:R1:W-:Y:S02]  /*27be0*/  STL.64 [R1+0x208], R46 ;  /* 0x0002082e01007387 */ /* 0x0003e40000100a00 */
[C---:B-1----:R-:W-:Y:S08]  /*27bf0*/  HMMA.1688.F32.TF32 R44, R40.reuse, R22, R184 ;  /* 0x00000016282c723c */ /* 0x042ff000000810b8 */
[C---:B------:R-:W-:Y:S08]  /*27c00*/  HMMA.1688.F32.TF32 R52, R40.reuse, R26, R188 ;  /* 0x0000001a2834723c */ /* 0x040ff000000810bc */
[----:B------:R-:W-:Y:S01]  /*27c10*/  HMMA.1688.F32.TF32 R48, R40, R30, R192 ;  /* 0x0000001e2830723c */ /* 0x000fe200000810c0 */
[----:B------:R-:W-:Y:S01]  /*27c20*/  MOV R56, R220 ;  /* 0x000000dc00387202 */ /* 0x000fe20000000f00 */
[----:B------:R-:W-:Y:S01]  /*27c30*/  IMAD.MOV.U32 R57, RZ, RZ, R221 ;  /* 0x000000ffff397224 */ /* 0x000fe200078e00dd */
[----:B------:R-:W-:Y:S01]  /*27c40*/  MOV R59, R223 ;  /* 0x000000df003b7202 */ /* 0x000fe20000000f00 */
[----:B------:R-:W-:Y:S01]  /*27c50*/  IMAD.MOV.U32 R58, RZ, RZ, R222 ;  /* 0x000000ffff3a7224 */ /* 0x000fe200078e00de */
[----:B------:R-:W-:Y:S01]  /*27c60*/  MOV R184, R232 ;  /* 0x000000e800b87202 */ /* 0x000fe20000000f00 */
[----:B------:R-:W-:Y:S01]  /*27c70*/  IMAD.MOV.U32 R185, RZ, RZ, R233 ;  /* 0x000000ffffb97224 */ /* 0x000fe200078e00e9 */
[----:B------:R-:W-:Y:S04]  /*27c80*/  STL.64 [R1+0x1f0], R44 ;  /* 0x0001f02c01007387 */ /* 0x000fe80000100a00 */
[----:B------:R1:W-:Y:S01]  /*27c90*/  STL.64 [R1+0x1f8], R46 ;  /* 0x0001f82e01007387 */ /* 0x0003e20000100a00 */
[----:B------:R-:W-:Y:S01]  /*27ca0*/  IMAD.MOV.U32 R186, RZ, RZ, R234 ;  /* 0x000000ffffba7224 */ /* 0x000fe200078e00ea */
[----:B------:R-:W-:-:S02]  /*27cb0*/  MOV R187, R235 ;  /* 0x000000eb00bb7202 */ /* 0x000fc40000000f00 */
[----:B------:R-:W-:Y:S04]  /*27cc0*/  LDS R192, [R0+0x30400] ;  /* 0x0304000000c07984 */ /* 0x000fe80000000800 */
[----:B------:R-:W-:Y:S01]  /*27cd0*/  LDS R194, [R0+0x32400] ;  /* 0x0324000000c27984 */ /* 0x000fe20000000800 */
[----:B-1----:R-:W-:Y:S03]  /*27ce0*/  HMMA.1688.F32.TF32 R44, R40, R34, R196 ;  /* 0x00000022282c723c */ /* 0x002fe600000810c4 */
[----:B------:R-:W-:Y:S04]  /*27cf0*/  LDS R193, [R3+0x30400] ;  /* 0x0304000003c17984 */ /* 0x000fe80000000800 */
[----:B------:R-:W-:Y:S01]  /*27d00*/  LDS R195, [R3+0x32400] ;  /* 0x0324000003c37984 */ /* 0x000fe20000000800 */
[C---:B--2---:R-:W-:Y:S03]  /*27d10*/  HMMA.1688.F32.TF32 R40, R36.reuse, R6, R200 ;  /* 0x000000062428723c */ /* 0x044fe600000810c8 */
[----:B------:R-:W-:Y:S04]  /*27d20*/  STL.64 [R1+0x1e0], R52 ;  /* 0x0001e03401007387 */ /* 0x000fe80000100a00 */
[----:B------:R-:W-:Y:S04]  /*27d30*/  STL.64 [R1+0x1e8], R54 ;  /* 0x0001e83601007387 */ /* 0x000fe80000100a00 */
        /* <DEDUP_REMOVED lines=8> */
[----:B-1----:R-:W-:Y:S07]  /*27dc0*/  HMMA.1688.F32.TF32 R40, R36, R18, R212 ;  /* 0x000000122428723c */ /* 0x002fee00000810d4 */
[----:B------:R-:W-:Y:S04]  /*27dd0*/  STL.64 [R1+0x20], R48 ;  /* 0x0000203001007387 */ /* 0x000fe80000100a00 */
[----:B------:R1:W-:Y:S04]  /*27de0*/  STL.64 [R1+0x28], R50 ;  /* 0x0000283201007387 */ /* 0x0003e80000100a00 */
[----:B------:R-:W-:Y:S04]  /*27df0*/  STL.64 [R1+0x10], R44 ;  /* 0x0000102c01007387 */ /* 0x000fe80000100a00 */
[----:B------:R-:W-:Y:S04]  /*27e00*/  STL.64 [R1+0x18], R46 ;  /* 0x0000182e01007387 */ /* 0x000fe80000100a00 */
[----:B------:R-:W-:Y:S04]  /*27e10*/  STL.64 [R1], R40 ;  /* 0x0000002801007387 */ /* 0x000fe80000100a00 */
[----:B------:R-:W2:Y:S04]  /*27e20*/  LDL.LU R5, [R1+0x1be8] ;  /* 0x001be80001057983 */ /* 0x000ea80000300800 */
[----:B------:R-:W3:Y:S04]  /*27e30*/  LDL.LU R8, [R1+0x1be4] ;  /* 0x001be40001087983 */ /* 0x000ee80000300800 */
[----:B------:R-:W4:Y:S04]  /*27e40*/  LDL.LU R9, [R1+0x1be0] ;  /* 0x001be00001097983 */ /* 0x000f280000300800 */
[----:B------:R-:W1:Y:S04]  /*27e50*/  LDL.LU R219, [R1+0x1bdc] ;  /* 0x001bdc0001db7983 */ /* 0x000e680000300800 */
[----:B------:R-:W5:Y:S04]  /*27e60*/  LDL.LU R218, [R1+0x1bd8] ;  /* 0x001bd80001da7983 */ /* 0x000f680000300800 */
        /* <DEDUP_REMOVED lines=26> */
[----:B-1----:R-:W-:Y:S01]  /*28010*/  IMAD.MOV.U32 R51, RZ, RZ, R219 ;  /* 0x000000ffff337224 */ /* 0x002fe200078e00db */
[----:B-----5:R-:W-:Y:S01]  /*28020*/  MOV R50, R218 ;  /* 0x000000da00327202 */ /* 0x020fe20000000f00 */
[----:B--2---:R-:W-:-:S02]  /*28030*/  IMAD.MOV.U32 R49, RZ, RZ, R217 ;  /* 0x000000ffff317224 */ /* 0x004fc400078e00d9 */
[----:B---3--:R-:W-:Y:S02]  /*28040*/  IMAD.MOV.U32 R48, RZ, RZ, R216 ;  /* 0x000000ffff307224 */ /* 0x008fe400078e00d8 */
[----:B------:R-:W2:Y:S04]  /*28050*/  LDL.LU R216, [R1+0x1b6c] ;  /* 0x001b6c0001d87983 */ /* 0x000ea80000300800 */
[----:B------:R-:W2:Y:S04]  /*28060*/  LDL.LU R217, [R1+0x1b68] ;  /* 0x001b680001d97983 */ /* 0x000ea80000300800 */
[----:B------:R-:W2:Y:S04]  /*28070*/  LDL.LU R218, [R1+0x1b64] ;  /* 0x001b640001da7983 */ /* 0x000ea80000300800 */
[----:B------:R-:W2:Y:S01]  /*28080*/  LDL.LU R219, [R1+0x1b60] ;  /* 0x001b600001db7983 */ /* 0x000ea20000300800 */
[----:B----4-:R-:W-:-:S03]  /*28090*/  IMAD.MOV.U32 R92, RZ, RZ, R33 ;  /* 0x000000ffff5c7224 */ /* 0x010fc600078e0021 */
[----:B------:R-:W3:Y:S01]  /*280a0*/  LDL R33, [R1+0x390] ;  /* 0x0003900001217983 */ /* 0x000ee20000100800 */
[----:B------:R-:W-:Y:S01]  /*280b0*/  IMAD.MOV.U32 R94, RZ, RZ, R29 ;  /* 0x000000ffff5e7224 */ /* 0x000fe200078e001d */
[----:B------:R-:W-:Y:S01]  /*280c0*/  MOV R103, R20 ;  /* 0x0000001400677202 */ /* 0x000fe20000000f00 */
[----:B------:R-:W-:Y:S01]  /*280d0*/  IMAD.MOV.U32 R95, RZ, RZ, R28 ;  /* 0x000000ffff5f7224 */ /* 0x000fe200078e001c */
[----:B------:R-:W-:Y:S01]  /*280e0*/  MOV R53, R8 ;  /* 0x0000000800357202 */ /* 0x000fe20000000f00 */
[----:B------:R-:W-:Y:S01]  /*280f0*/  IMAD.MOV.U32 R52, RZ, RZ, R9 ;  /* 0x000000ffff347224 */ /* 0x000fe200078e0009 */
[----:B------:R-:W-:Y:S01]  /*28100*/  MOV R93, R32 ;  /* 0x00000020005d7202 */ /* 0x000fe20000000f00 */
[----:B------:R-:W-:Y:S02]  /*28110*/  IMAD.MOV.U32 R102, RZ, RZ, R21 ;  /* 0x000000ffff667224 */ /* 0x000fe400078e0015 */
        /* <DEDUP_REMOVED lines=8> */
[C---:B------:R-:W-:Y:S08]  /*281a0*/  HMMA.1688.F32.TF32 R228, R36.reuse, R34, R228 ;  /* 0x0000002224e4723c */ /* 0x040ff000000810e4 */
[C---:B------:R-:W-:Y:S08]  /*281b0*/  HMMA.1688.F32.TF32 R224, R36.reuse, R30, R224 ;  /* 0x0000001e24e0723c */ /* 0x040ff000000810e0 */
[----:B------:R-:W-:Y:S01]  /*281c0*/  HMMA.1688.F32.TF32 R244, R36, R26, R220 ;  /* 0x0000001a24f4723c */ /* 0x000fe200000810dc */
[----:B------:R-:W-:Y:S01]  /*281d0*/  MOV R252, R42 ;  /* 0x0000002a00fc7202 */ /* 0x000fe20000000f00 */
[----:B------:R-:W-:-:S06]  /*281e0*/  IMAD.MOV.U32 R2, RZ, RZ, R43 ;  /* 0x000000ffff027224 */ /* 0x000fcc00078e002b */
[----:B--2---:R-:W-:Y:S01]  /*281f0*/  HMMA.1688.F32.TF32 R248, R36, R22, R216 ;  /* 0x0000001624f8723c */ /* 0x004fe200000810d8 */
[----:B---3--:R-:W1:Y:S04]  /*28200*/  LDSM.16.M88.4 R12, [R33+0x42180] ;  /* 0x04218000210c783b */ /* 0x008e680000000200 */
[----:B------:R-:W2:Y:S04]  /*28210*/  LDSM.16.M88.4 R4, [R33+0x40180] ;  /* 0x040180002104783b */ /* 0x000ea80000000200 */
[----:B------:R-:W3:Y:S04]  /*28220*/  LDSM.16.M88.4 R8, [R33+0x41180] ;  /* 0x041180002108783b */ /* 0x000ee80000000200 */
[----:B------:R-:W4:Y:S04]  /*28230*/  LDSM.16.M88.4 R16, [R33+0x43180] ;  /* 0x043180002110783b */ /* 0x000f280000000200 */
[----:B------:R-:W2:Y:S04]  /*28240*/  LDSM.16.M88.4 R20, [R33+0x44180] ;  /* 0x044180002114783b */ /* 0x000ea80000000200 */
[----:B------:R-:W2:Y:S04]  /*28250*/  LDSM.16.M88.4 R24, [R33+0x45180] ;  /* 0x045180002118783b */ /* 0x000ea80000000200 */
[----:B------:R-:W2:Y:S04]  /*28260*/  LDSM.16.M88.4 R28, [R33+0x46180] ;  /* 0x04618000211c783b */ /* 0x000ea80000000200 */
[----:B------:R-:W3:Y:S04]  /*28270*/  LDSM.16.M88.4 R32, [R33+0x47180] ;  /* 0x047180002120783b */ /* 0x000ee80000000200 */
[----:B------:R-:W-:Y:S04]  /*28280*/  STL.64 [R1+0x1b08], R250 ;  /* 0x001b08fa01007387 */ /* 0x000fe80000100a00 */
[----:B------:R-:W-:Y:S04]  /*28290*/  STL.64 [R1+0x1b00], R248 ;  /* 0x001b00f801007387 */ /* 0x000fe80000100a00 */
[----:B------:R-:W-:Y:S04]  /*282a0*/  STL.64 [R1+0x1b18], R246 ;  /* 0x001b18f601007387 */ /* 0x000fe80000100a00 */
[----:B------:R-:W-:Y:S04]  /*282b0*/  STL.64 [R1+0x1b10], R244 ;  /* 0x001b10f401007387 */ /* 0x000fe80000100a00 */
[----:B------:R-:W-:Y:S04]  /*282c0*/  STL.64 [R1+0x1b28], R226 ;  /* 0x001b28e201007387 */ /* 0x000fe80000100a00 */
[----:B------:R-:W-:Y:S01]  /*282d0*/  STL.64 [R1+0x1b20], R224 ;  /* 0x001b20e001007387 */ /* 0x000fe20000100a00 */
[C---:B-1----:R-:W-:Y:S03]  /*282e0*/  HMMA.1688.F32.TF32 R44, R64.reuse, R12, R92 ;  /* 0x0000000c402c723c */ /* 0x042fe6000008105c */
[----:B------:R-:W5:Y:S04]  /*282f0*/  LDL.LU R124, [R1+0x2b0] ;  /* 0x0002b000017c7983 */ /* 0x000f680000300800 */
[----:B------:R-:W5:Y:S04]  /*28300*/  LDL.LU R125, [R1+0x2b4] ;  /* 0x0002b400017d7983 */ /* 0x000f680000300800 */
[----:B------:R-:W5:Y:S01]  /*28310*/  LDL.LU R126, [R1+0x2b8] ;  /* 0x0002b800017e7983 */ /* 0x000f620000300800 */
[C---:B--2---:R-:W-:Y:S03]  /*28320*/  HMMA.1688.F32.TF32 R36, R64.reuse, R4, R104 ;  /* 0x000000044024723c */ /* 0x044fe60000081068 */
[----:B------:R-:W5:Y:S04]  /*28330*/  LDL.LU R127, [R1+0x2bc] ;  /* 0x0002bc00017f7983 */ /* 0x000f680000300800 */
[----:B------:R-:W2:Y:S01]  /*28340*/  LDL.LU R92, [R1+0x150] ;  /* 0x00015000015c7983 */ /* 0x000ea20000300800 */
[C---:B---3--:R-:W-:Y:S03]  /*28350*/  HMMA.1688.F32.TF32 R40, R64.reuse, R8, R100 ;  /* 0x000000084028723c */ /* 0x048fe60000081064 */
[----:B------:R-:W2:Y:S04]  /*28360*/  LDL.LU R93, [R1+0x154] ;  /* 0x00015400015d7983 */ /* 0x000ea80000300800 */
[----:B------:R-:W2:Y:S01]  /*28370*/  LDL.LU R94, [R1+0x158] ;  /* 0x00015800015e7983 */ /* 0x000ea20000300800 */
[C---:B----4-:R-:W-:Y:S03]  /*28380*/  HMMA.1688.F32.TF32 R48, R64.reuse, R16, R48 ;  /* 0x000000104030723c */ /* 0x050fe60000081030 */
[----:B------:R-:W2:Y:S05]  /*28390*/  LDL.LU R95, [R1+0x15c] ;  /* 0x00015c00015f7983 */ /* 0x000eaa0000300800 */
[C---:B------:R-:W-:Y:S08]  /*283a0*/  HMMA.1688.F32.TF32 R52, R64.reuse, R20, R52 ;  /* 0x000000144034723c */ /* 0x040ff00000081034 */
[C---:B------:R-:W-:Y:S08]  /*283b0*/  HMMA.1688.F32.TF32 R56, R64.reuse, R24, R56 ;  /* 0x000000184038723c */ /* 0x040ff00000081038 */
[C---:B------:R-:W-:Y:S08]  /*283c0*/  HMMA.1688.F32.TF32 R60, R64.reuse, R28, R60 ;  /* 0x0000001c403c723c */ /* 0x040ff0000008103c */
[----:B------:R-:W-:Y:S01]  /*283d0*/  HMMA.1688.F32.TF32 R64, R64, R32, R88 ;  /* 0x000000204040723c */ /* 0x000fe20000081058 */
        /* <DEDUP_REMOVED lines=61> */
[C---:B--2---:R-:W-:Y:S08]  /*287b0*/  HMMA.1688.F32.TF32 R92, R96.reuse, R28, R92 ;  /* 0x0000001c605c723c */ /* 0x044ff0000008105c */
[C---:B---3--:R-:W-:Y:S08]  /*287c0*/  HMMA.1688.F32.TF32 R88, R96.reuse, R24, R88 ;  /* 0x000000186058723c */ /* 0x048ff00000081058 */
[----:B----4-:R-:W-:Y:S01]  /*287d0*/  HMMA.1688.F32.TF32 R96, R96, R32, R128 ;  /* 0x000000206060723c */ /* 0x010fe20000081080 */
[----:B------:R-:W-:Y:S04]  /*287e0*/  LDS R128, [R0+0x30200] ;  /* 0x0302000000807984 */ /* 0x000fe80000000800 */
[----:B------:R-:W-:Y:S04]  /*287f0*/  LDS R130, [R0+0x32200] ;  /* 0x0322000000827984 */ /* 0x000fe80000000800 */
[----:B------:R-:W-:Y:S04]  /*28800*/  LDS R129, [R3+0x30200] ;  /* 0x0302000003817984 */ /* 0x000fe80000000800 */
[----:B------:R-:W5:Y:S02]  /*28810*/  LDS R131, [R3+0x32200] ;  /* 0x0322000003837984 */ /* 0x000f640000000800 */
[C---:B-----5:R-:W-:Y:S08]  /*28820*/  HMMA.1688.F32.TF32 R108, R128.reuse, R12, R108 ;  /* 0x0000000c806c723c */ /* 0x060ff0000008106c */
[C---:B------:R-:W-:Y:S08]  /*28830*/  HMMA.1688.F32.TF32 R116, R128.reuse, R20, R116 ;  /* 0x000000148074723c */ /* 0x040ff00000081074 */
[C---:B------:R-:W-:Y:S08]  /*28840*/  HMMA.1688.F32.TF32 R104, R128.reuse, R8, R104 ;  /* 0x000000088068723c */ /* 0x040ff00000081068 */
[C---:B------:R-:W-:Y:S08]  /*28850*/  HMMA.1688.F32.TF32 R120, R128.reuse, R24, R120 ;  /* 0x000000188078723c */ /* 0x040ff00000081078 */
[C---:B------:R-:W-:Y:S08]  /*28860*/  HMMA.1688.F32.TF32 R100, R128.reuse, R4, R100 ;  /* 0x000000048064723c */ /* 0x040ff00000081064 */
[C---:B------:R-:W-:Y:S08]  /*28870*/  HMMA.1688.F32.TF32 R124, R128.reuse, R28, R124 ;  /* 0x0000001c807c723c */ /* 0x040ff0000008107c */
[C---:B------:R-:W-:Y:S08]  /*28880*/  HMMA.1688.F32.TF32 R112, R128.reuse, R16, R112 ;  /* 0x000000108070723c */ /* 0x040ff00000081070 */
[----:B------:R-:W-:Y:S01]  /*28890*/  HMMA.1688.F32.TF32 R128, R128, R32, R144 ;  /* 0x000000208080723c */ /* 0x000fe20000081090 */
        /* <DEDUP_REMOVED lines=40> */
[C---:B------:R-:W-:Y:S03]  /*28b20*/  HMMA.1688.F32.TF32 R184, R192.reuse, R24, R184 ;  /* 0x00000018c0b8723c */ /* 0x040fe600000810b8 */
        /* <DEDUP_REMOVED lines=8> */
[----:B------:R-:W-:Y:S04]  /*28bb0*/  STL [R1+0x1a90], R184 ;  /* 0x001a90b801007387 */ /* 0x000fe80000100800 */
[----:B------:R-:W-:Y:S04]  /*28bc0*/  STL [R1+0x1a8c], R185 ;  /* 0x001a8cb901007387 */ /* 0x000fe80000100800 */
[----:B------:R-:W-:Y:S04]  /*28bd0*/  STL [R1+0x1a88], R186 ;  /* 0x001a88ba01007387 */ /* 0x000fe80000100800 */
[----:B------:R-:W-:Y:S04]  /*28be0*/  STL [R1+0x1a84], R187 ;  /* 0x001a84bb01007387 */ /* 0x000fe80000100800 */
        /* <DEDUP_REMOVED lines=8> */
[C---:B----4-:R-:W-:Y:S08]  /*28c70*/  HMMA.1688.F32.TF32 R180, R192.reuse, R20, R180 ;  /* 0x00000014c0b4723c */ /* 0x050ff000000810b4 */
[C---:B-----5:R-:W-:Y:S08]  /*28c80*/  HMMA.1688.F32.TF32 R164, R192.reuse, R4, R164 ;  /* 0x00000004c0a4723c */ /* 0x060ff000000810a4 */
[C---:B--2---:R-:W-:Y:S08]  /*28c90*/  HMMA.1688.F32.TF32 R176, R192.reuse, R16, R176 ;  /* 0x00000010c0b0723c */ /* 0x044ff000000810b0 */
[C---:B---3--:R-:W-:Y:S08]  /*28ca0*/  HMMA.1688.F32.TF32 R168, R192.reuse, R8, R168 ;  /* 0x00000008c0a8723c */ /* 0x048ff000000810a8 */
[C---:B------:R-:W-:Y:S08]  /*28cb0*/  HMMA.1688.F32.TF32 R172, R192.reuse, R12, R172 ;  /* 0x0000000cc0ac723c */ /* 0x040ff000000810ac */
[C---:B------:R-:W-:Y:S08]  /*28cc0*/  HMMA.1688.F32.TF32 R188, R192.reuse, R28, R188 ;  /* 0x0000001cc0bc723c */ /* 0x040ff000000810bc */
[----:B------:R-:W-:Y:S11]  /*28cd0*/  HMMA.1688.F32.TF32 R192, R192, R32, R212 ;  /* 0x00000020c0c0723c */ /* 0x000ff600000810d4 */
[----:B------:R-:W-:Y:S04]  /*28ce0*/  @!UPT UIADD3 URZ, URZ, URZ, URZ ;  /* 0x0000003f3f3ff290 */ /* 0x000fe8000fffe03f */
        /* <DEDUP_REMOVED lines=8> */
[----:B------:R-:W2:Y:S04]  /*28d70*/  LDL.LU R212, [R1+0x40] ;  /* 0x0000400001d47983 */ /* 0x000ea80000300800 */
[----:B------:R-:W2:Y:S04]  /*28d80*/  LDL.LU R213, [R1+0x44] ;  /* 0x0000440001d57983 */ /* 0x000ea80000300800 */
[----:B------:R-:W2:Y:S04]  /*28d90*/  LDL.LU R214, [R1+0x48] ;  /* 0x0000480001d67983 */ /* 0x000ea80000300800 */
[----:B------:R-:W2:Y:S01]  /*28da0*/  LDL.LU R215, [R1+0x4c] ;  /* 0x00004c0001d77983 */ /* 0x000ea20000300800 */
        /* <DEDUP_REMOVED lines=12> */
[----:B------:R-:W-:Y:S01]  /*28e70*/  IMAD.MOV.U32 R225, RZ, RZ, R236 ;  /* 0x000000ffffe17224 */ /* 0x000fe200078e00ec */
[C---:B-1----:R-:W-:Y:S08]  /*28e80*/  HMMA.1688.F32.TF32 R196, R232.reuse, R4, R196 ;  /* 0x00000004e8c4723c */ /* 0x042ff000000810c4 */
[C---:B------:R-:W-:Y:S08]  /*28e90*/  HMMA.1688.F32.TF32 R200, R232.reuse, R8, R200 ;  /* 0x00000008e8c8723c */ /* 0x040ff000000810c8 */
[C---:B------:R-:W-:Y:S07]  /*28ea0*/  HMMA.1688.F32.TF32 R204, R232.reuse, R12, R204 ;  /* 0x0000000ce8cc723c */ /* 0x040fee00000810cc */
[----:B------:R-:W-:Y:S01]  /*28eb0*/  STL [R1+0x1ab0], R196 ;  /* 0x001ab0c401007387 */ /* 0x000fe20000100800 */
[----:B------:R-:W-:Y:S03]  /*28ec0*/  HMMA.1688.F32.TF32 R208, R232, R16, R208 ;  /* 0x00000010e8d0723c */ /* 0x000fe600000810d0 */
[----:B------:R-:W-:Y:S04]  /*28ed0*/  STL [R1+0x1aac], R197 ;  /* 0x001aacc501007387 */ /* 0x000fe80000100800 */
[----:B------:R-:W-:Y:S04]  /*28ee0*/  STL [R1+0x1aa8], R198 ;  /* 0x001aa8c601007387 */ /* 0x000fe80000100800 */
[----:B------:R-:W-:Y:S04]  /*28ef0*/  STL [R1+0x1a74], R199 ;  /* 0x001a74c701007387 */ /* 0x000fe80000100800 */
        /* <DEDUP_REMOVED lines=8> */
[----:B------:R-:W-:Y:S04]  /*28f80*/  STL [R1+0x1acc], R204 ;  /* 0x001acccc01007387 */ /* 0x000fe80000100800 */
[----:B------:R-:W-:Y:S01]  /*28f90*/  STL [R1+0x1ac8], R205 ;  /* 0x001ac8cd01007387 */ /* 0x000fe20000100800 */
[----:B------:R-:W-:-:S03]  /*28fa0*/  IMAD.MOV.U32 R226, RZ, RZ, R237 ;  /* 0x000000ffffe27224 */ /* 0x000fc600078e00ed */
[----:B------:R-:W-:Y:S01]  /*28fb0*/  STL [R1+0x1ac4], R206 ;  /* 0x001ac4ce01007387 */ /* 0x000fe20000100800 */
[----:B------:R-:W-:-:S03]  /*28fc0*/  MOV R227, R238 ;  /* 0x000000ee00e37202 */ /* 0x000fc60000000f00 */
[----:B------:R-:W-:Y:S04]  /*28fd0*/  STL [R1+0x1ac0], R207 ;  /* 0x001ac0cf01007387 */ /* 0x000fe80000100800 */
[----:B------:R-:W4:Y:S04]  /*28fe0*/  LDL.LU R224, [R1+0x220] ;  /* 0x0002200001e07983 */ /* 0x000f280000300800 */
[----:B------:R-:W5:Y:S04]  /*28ff0*/  LDL.LU R236, [R1+0x1b4c] ;  /* 0x001b4c0001ec7983 */ /* 0x000f680000300800 */
[----:B------:R-:W5:Y:S04]  /*29000*/  LDL.LU R237, [R1+0x1b48] ;  /* 0x001b480001ed7983 */ /* 0x000f680000300800 */
[----:B------:R-:W5:Y:S04]  /*29010*/  LDL.LU R238, [R1+0x1b44] ;  /* 0x001b440001ee7983 */ /* 0x000f680000300800 */
[----:B------:R-:W4:Y:S04]  /*29020*/  LDL.LU R184, [R1+0x230] ;  /* 0x0002300001b87983 */ /* 0x000f280000300800 */
[----:B------:R-:W4:Y:S04]  /*29030*/  LDL.LU R185, [R1+0x234] ;  /* 0x0002340001b97983 */ /* 0x000f280000300800 */
[----:B------:R-:W4:Y:S04]  /*29040*/  LDL.LU R186, [R1+0x238] ;  /* 0x0002380001ba7983 */ /* 0x000f280000300800 */
[----:B------:R-:W4:Y:S01]  /*29050*/  LDL.LU R187, [R1+0x23c] ;  /* 0x00023c0001bb7983 */ /* 0x000f220000300800 */
[----:B------:R-:W-:-:S03]  /*29060*/  IMAD.MOV.U32 R244, RZ, RZ, R239 ;  /* 0x000000fffff47224 */ /* 0x000fc600078e00ef */
[----:B------:R-:W-:Y:S01]  /*29070*/  STL [R1+0x1adc], R208 ;  /* 0x001adcd001007387 */ /* 0x000fe20000100800 */
[----:B------:R-:W-:-:S03]  /*29080*/  IMAD.MOV.U32 R245, RZ, RZ, R240 ;  /* 0x000000fffff57224 */ /* 0x000fc600078e00f0 */
[----:B------:R-:W-:Y:S01]  /*29090*/  STL [R1+0x1ad8], R209 ;  /* 0x001ad8d101007387 */ /* 0x000fe20000100800 */
[----:B------:R-:W-:-:S03]  /*290a0*/  MOV R246, R241 ;  /* 0x000000f100f67202 */ /* 0x000fc60000000f00 */
[----:B------:R-:W-:Y:S01]  /*290b0*/  STL [R1+0x1ad4], R210 ;  /* 0x001ad4d201007387 */ /* 0x000fe20000100800 */
[----:B------:R-:W-:-:S03]  /*290c0*/  IMAD.MOV.U32 R247, RZ, RZ, R242 ;  /* 0x000000fffff77224 */ /* 0x000fc600078e00f2 */
[----:B------:R-:W-:Y:S04]  /*290d0*/  STL [R1+0x1ad0], R211 ;  /* 0x001ad0d301007387 */ /* 0x000fe80000100800 */
[----:B------:R-:W5:Y:S04]  /*290e0*/  LDL.LU R239, [R1+0x1b40] ;  /* 0x001b400001ef7983 */ /* 0x000f680000300800 */
[----:B------:R-:W4:Y:S04]  /*290f0*/  LDL.LU R240, [R1+0x1b3c] ;  /* 0x001b3c0001f07983 */ /* 0x000f280000300800 */
[----:B------:R-:W4:Y:S04]  /*29100*/  LDL.LU R241, [R1+0x1b38] ;  /* 0x001b380001f17983 */ /* 0x000f280000300800 */
[----:B------:R-:W4:Y:S01]  /*29110*/  LDL.LU R242, [R1+0x1b34] ;  /* 0x001b340001f27983 */ /* 0x000f220000300800 */
[----:B------:R-:W-:Y:S01]  /*29120*/  IMAD.MOV.U32 R248, RZ, RZ, R243 ;  /* 0x000000fffff87224 */ /* 0x000fe200078e00f3 */
[C---:B--2---:R-:W-:Y:S11]  /*29130*/  HMMA.1688.F32.TF32 R212, R232.reuse, R20, R212 ;  /* 0x00000014e8d4723c */ /* 0x044ff600000810d4 */
[----:B------:R-:W-:Y:S11]  /*29140*/  @!UPT UIADD3 URZ, URZ, URZ, URZ ;  /* 0x0000003f3f3ff290 */ /* 0x000ff6000fffe03f */
[----:B------:R-:W-:Y:S01]  /*29150*/  @!UPT UIADD3 URZ, URZ, URZ, URZ ;  /* 0x0000003f3f3ff290 */ /* 0x000fe2000fffe03f */
[----:B------:R-:W-:Y:S04]  /*29160*/  STL [R1+0x1aec], R212 ;  /* 0x001aecd401007387 */ /* 0x000fe80000100800 */
[----:B------:R-:W-:Y:S04]  /*29170*/  STL [R1+0x1ae8], R213 ;  /* 0x001ae8d501007387 */ /* 0x000fe80000100800 */
[----:B------:R-:W-:Y:S04]  /*29180*/  STL [R1+0x1ae4], R214 ;  /* 0x001ae4d601007387 */ /* 0x000fe80000100800 */
[----:B------:R-:W-:Y:S04]  /*29190*/  STL [R1+0x1ae0], R215 ;  /* 0x001ae0d701007387 */ /* 0x000fe80000100800 */
[----:B------:R-:W4:Y:S04]  /*291a0*/  LDL.LU R243, [R1+0x1b30] ;  /* 0x001b300001f37983 */ /* 0x000f280000300800 */
[----:B------:R-:W2:Y:S04]  /*291b0*/  LDL.LU R249, [R1+0x204] ;  /* 0x0002040001f97983 */ /* 0x000ea80000300800 */
[----:B------:R-:W2:Y:S04]  /*291c0*/  LDL.LU R250, [R1+0x208] ;  /* 0x0002080001fa7983 */ /* 0x000ea80000300800 */
[----:B------:R-:W2:Y:S01]  /*291d0*/  LDL.LU R251, [R1+0x20c] ;  /* 0x00020c0001fb7983 */ /* 0x000ea20000300800 */
[C---:B---3--:R-:W-:Y:S11]  /*291e0*/  HMMA.1688.F32.TF32 R216, R232.reuse, R24, R216 ;  /* 0x00000018e8d8723c */ /* 0x048ff600000810d8 */
[----:B------:R-:W-:Y:S11]  /*291f0*/  @!UPT UIADD3 URZ, URZ, URZ, URZ ;  /* 0x0000003f3f3ff290 */ /* 0x000ff6000fffe03f */
[----:B------:R-:W-:Y:S01]  /*29200*/  @!UPT UIADD3 URZ, URZ, URZ, URZ ;  /* 0x0000003f3f3ff290 */ /* 0x000fe2000fffe03f */
[----:B------:R-:W-:Y:S04]  /*29210*/  STL [R1+0x1afc], R216 ;  /* 0x001afcd801007387 */ /* 0x000fe80000100800 */
[----:B------:R-:W-:Y:S04]  /*29220*/  STL [R1+0x1af8], R217 ;  /* 0x001af8d901007387 */ /* 0x000fe80000100800 */
[----:B------:R-:W-:Y:S04]  /*29230*/  STL [R1+0x1af4], R218 ;  /* 0x001af4da01007387 */ /* 0x000fe80000100800 */
[----:B------:R-:W-:Y:S01]  /*29240*/  STL [R1+0x1af0], R219 ;  /* 0x001af0db01007387 */ /* 0x000fe20000100800 */
[C---:B----4-:R-:W-:Y:S03]  /*29250*/  HMMA.1688.F32.TF32 R220, R232.reuse, R28, R240 ;  /* 0x0000001ce8dc723c */ /* 0x050fe600000810f0 */
[----:B------:R-:W-:Y:S04]  /*29260*/  LDS R240, [R0+0x30700] ;  /* 0x0307000000f07984 */ /* 0x000fe80000000800 */
[----:B------:R-:W-:Y:S01]  /*29270*/  LDS R242, [R0+0x32700] ;  /* 0x0327000000f27984 */ /* 0x000fe20000000800 */
[----:B-----5:R-:W-:Y:S03]  /*29280*/  HMMA.1688.F32.TF32 R232, R232, R32, R236 ;  /* 0x00000020e8e8723c */ /* 0x020fe600000810ec */
[----:B------:R-:W-:Y:S04]  /*29290*/  LDS R236, [R0+0x30600] ;  /* 0x0306000000ec7984 */ /* 0x000fe80000000800 */
[----:B------:R-:W-:Y:S04]  /*292a0*/  LDS R238, [R0+0x32600] ;  /* 0x0326000000ee7984 */ /* 0x000fe80000000800 */
[----:B------:R-:W-:Y:S04]  /*292b0*/  LDS R237, [R3+0x30600] ;  /* 0x0306000003ed7984 */ /* 0x000fe80000000800 */
[----:B------:R-:W1:Y:S04]  /*292c0*/  LDS R239, [R3+0x32600] ;  /* 0x0326000003ef7984 */ /* 0x000e680000000800 */
[----:B------:R-:W-:Y:S04]  /*292d0*/  LDS R241, [R3+0x30700] ;  /* 0x0307000003f17984 */ /* 0x000fe80000000800 */
[----:B------:R-:W3:Y:S01]  /*292e0*/  LDS R243, [R3+0x32700] ;  /* 0x0327000003f37984 */ /* 0x000ee20000000800 */
[C---:B-1----:R-:W-:Y:S08]  /*292f0*/  HMMA.1688.F32.TF32 R192, R236.reuse, R4, R184 ;  /* 0x00000004ecc0723c */ /* 0x042ff000000810b8 */
[C---:B------:R-:W-:Y:S11]  /*29300*/  HMMA.1688.F32.TF32 R204, R236.reuse, R12, R244 ;  /* 0x0000000ceccc723c */ /* 0x040ff600000810f4 */
[----:B------:R-:W-:Y:S04]  /*29310*/  @!UPT UIADD3 URZ, URZ, URZ, URZ ;  /* 0x0000003f3f3ff290 */ /* 0x000fe8000fffe03f */
[----:B------:R1:W-:Y:S04]  /*29320*/  STL.64 [R1+0x30], R192 ;  /* 0x000030c001007387 */ /* 0x0003e80000100a00 */
[----:B------:R4:W-:Y:S04]  /*29330*/  STL.64 [R1+0x38], R194 ;  /* 0x000038c201007387 */ /* 0x0009e80000100a00 */
[----:B------:R-:W5:Y:S04]  /*29340*/  LDL.LU R200, [R1+0x1f0] ;  /* 0x0001f00001c87983 */ /* 0x000f680000300800 */
[----:B------:R-:W5:Y:S04]  /*29350*/  LDL.LU R201, [R1+0x1f4] ;  /* 0x0001f40001c97983 */ /* 0x000f680000300800 */
[----:B------:R-:W5:Y:S04]  /*29360*/  LDL.LU R202, [R1+0x1f8] ;  /* 0x0001f80001ca7983 */ /* 0x000f680000300800 */
[----:B------:R-:W5:Y:S01]  /*29370*/  LDL.LU R203, [R1+0x1fc] ;  /* 0x0001fc0001cb7983 */ /* 0x000f620000300800 */
[----:B------:R-:W-:Y:S01]  /*29380*/  IMAD.MOV.U32 R197, RZ, RZ, R204 ;  /* 0x000000ffffc57224 */ /* 0x000fe200078e00cc */
[----:B-1----:R-:W-:Y:S01]  /*29390*/  MOV R192, R206 ;  /* 0x000000ce00c07202 */ /* 0x002fe20000000f00 */
[----:B------:R-:W-:Y:S01]  /*293a0*/  IMAD.MOV.U32 R198, RZ, RZ, R205 ;  /* 0x000000ffffc67224 */ /* 0x000fe200078e00cd */
[----:B------:R-:W3:Y:S01]  /*293b0*/  LDL.LU R204, [R1+0x1e0] ;  /* 0x0001e00001cc7983 */ /* 0x000ee20000300800 */
[----:B------:R-:W-:Y:S01]  /*293c0*/  IMAD.MOV.U32 R193, RZ, RZ, R207 ;  /* 0x000000ffffc17224 */ /* 0x000fe200078e00cf */
[C---:B------:R-:W-:Y:S02]  /*293d0*/  HMMA.1688.F32.TF32 R184, R236.reuse, R8, R224 ;  /* 0x00000008ecb8723c */ /* 0x040fe400000810e0 */
        /* <DEDUP_REMOVED lines=15> */
[----:B--2---:R-:W-:Y:S03]  /*294d0*/  HMMA.1688.F32.TF32 R208, R236, R16, R248 ;  /* 0x00000010ecd0723c */ /* 0x004fe600000810f8 */
        /* <DEDUP_REMOVED lines=8> */
[----:B------:R-:W-:Y:S01]  /*29560*/  MOV R188, R184 ;  /* 0x000000b800bc7202 */ /* 0x000fe20000000f00 */
[----:B------:R-:W-:Y:S01]  /*29570*/  IMAD.MOV.U32 R189, RZ, RZ, R185 ;  /* 0x000000ffffbd7224 */ /* 0x000fe200078e00b9 */
[----:B------:R-:W-:Y:S01]  /*29580*/  MOV R184, R187 ;  /* 0x000000bb00b87202 */ /* 0x000fe20000000f00 */
[----:B------:R-:W-:Y:S01]  /*29590*/  IMAD.MOV.U32 R190, RZ, RZ, R186 ;  /* 0x000000ffffbe7224 */ /* 0x000fe200078e00ba */
[----:B------:R-:W-:Y:S01]  /*295a0*/  MOV R186, R209 ;  /* 0x000000d100ba7202 */ /* 0x000fe20000000f00 */
[----:B------:R-:W-:-:S02]  /*295b0*/  IMAD.MOV.U32 R185, RZ, RZ, R208 ;  /* 0x000000ffffb97224 */ /* 0x000fc400078e00d0 */
[----:B------:R-:W-:Y:S02]  /*295c0*/  IMAD.MOV.U32 R187, RZ, RZ, R210 ;  /* 0x000000ffffbb7224 */ /* 0x000fe400078e00d2 */
[----:B------:R-:W-:Y:S02]  /*295d0*/  IMAD.MOV.U32 R191, RZ, RZ, R211 ;  /* 0x000000ffffbf7224 */ /* 0x000fe400078e00d3 */
[C---:B-----5:R-:W-:Y:S11]  /*295e0*/  HMMA.1688.F32.TF32 R208, R236.reuse, R20, R200 ;  /* 0x00000014ecd0723c */ /* 0x060ff600000810c8 */
[----:B------:R-:W-:Y:S11]  /*295f0*/  @!UPT UIADD3 URZ, URZ, URZ, URZ ;  /* 0x0000003f3f3ff290 */ /* 0x000ff6000fffe03f */
[----:B------:R-:W-:Y:S02]  /*29600*/  @!UPT UIADD3 URZ, URZ, URZ, URZ ;  /* 0x0000003f3f3ff290 */ /* 0x000fe4000fffe03f */
[----:B------:R-:W-:Y:S01]  /*29610*/  MOV R200, R208 ;  /* 0x000000d000c87202 */ /* 0x000fe20000000f00 */
[----:B------:R-:W-:Y:S01]  /*29620*/  IMAD.MOV.U32 R201, RZ, RZ, R209 ;  /* 0x000000ffffc97224 */ /* 0x000fe200078e00d1 */
[----:B------:R-:W-:Y:S01]  /*29630*/  MOV R196, R211 ;  /* 0x000000d300c47202 */ /* 0x000fe20000000f00 */
[----:B------:R-:W-:Y:S02]  /*29640*/  IMAD.MOV.U32 R202, RZ, RZ, R210 ;  /* 0x000000ffffca7224 */ /* 0x000fe400078e00d2 */
[C---:B---3--:R-:W-:Y:S08]  /*29650*/  HMMA.1688.F32.TF32 R208, R236.reuse, R24, R204 ;  /* 0x00000018ecd0723c */ /* 0x048ff000000810cc */
[C---:B----4-:R-:W-:Y:S08]  /*29660*/  HMMA.1688.F32.TF32 R224, R236.reuse, R28, R224 ;  /* 0x0000001cece0723c */ /* 0x050ff000000810e0 */
[----:B------:R-:W-:Y:S08]  /*29670*/  HMMA.1688.F32.TF32 R212, R236, R32, R212 ;  /* 0x00000020ecd4723c */ /* 0x000ff000000810d4 */
[----:B------:R-:W-:Y:S01]  /*29680*/  MOV R206, R210 ;  /* 0x000000d200ce7202 */ /* 0x000fe20000000f00 */
[----:B------:R-:W-:-:S02]  /*29690*/  IMAD.MOV.U32 R207, RZ, RZ, R211 ;  /* 0x000000ffffcf7224 */ /* 0x000fc400078e00d3 */
[----:B------:R-:W-:Y:S02]  /*296a0*/  IMAD.MOV.U32 R204, RZ, RZ, R208 ;  /* 0x000000ffffcc7224 */ /* 0x000fe400078e00d0 */
[----:B------:R-:W-:-:S03]  /*296b0*/  IMAD.MOV.U32 R205, RZ, RZ, R209 ;  /* 0x000000ffffcd7224 */ /* 0x000fc600078e00d1 */
[----:B------:R-:W-:Y:S01]  /*296c0*/  IMAD.MOV.U32 R210, RZ, RZ, R226 ;  /* 0x000000ffffd27224 */ /* 0x000fe200078e00e2 */
[----:B------:R-:W-:Y:S01]  /*296d0*/  MOV R209, R225 ;  /* 0x000000e100d17202 */ /* 0x000fe20000000f00 */
[----:B------:R-:W-:Y:S01]  /*296e0*/  IMAD.MOV.U32 R211, RZ, RZ, R227 ;  /* 0x000000ffffd37224 */ /* 0x000fe200078e00e3 */
[C---:B------:R-:W-:Y:S01]  /*296f0*/  HMMA.1688.F32.TF32 R244, R240.reuse, R4, R244 ;  /* 0x00000004f0f4723c */ /* 0x040fe200000810f4 */
[----:B------:R-:W-:Y:S01]  /*29700*/  IMAD.MOV.U32 R208, RZ, RZ, R224 ;  /* 0x000000ffffd07224 */ /* 0x000fe200078e00e0 */
[----:B------:R-:W3:Y:S04]  /*29710*/  LDL.LU.64 R226, [R1+0x1b28] ;  /* 0x001b280001e27983 */ /* 0x000ee80000300a00 */
[----:B------:R-:W3:Y:S04]  /*29720*/  LDL.LU.64 R224, [R1+0x1b20] ;  /* 0x001b200001e07983 */ /* 0x000ee80000300a00 */
[----:B------:R-:W4:Y:S04]  /*29730*/  LDL.LU R236, [R1] ;  /* 0x0000000001ec7983 */ /* 0x000f280000300800 */
[----:B------:R-:W4:Y:S01]  /*29740*/  LDL.LU R237, [R1+0x4] ;  /* 0x0000040001ed7983 */ /* 0x000f220000300800 */
[C---:B--2---:R-:W-:Y:S08]  /*29750*/  HMMA.1688.F32.TF32 R216, R240.reuse, R8, R216 ;  /* 0x00000008f0d8723c */ /* 0x044ff000000810d8 */
[----:B------:R-:W-:Y:S01]  /*29760*/  HMMA.1688.F32.TF32 R248, R240, R12, R248 ;  /* 0x0000000cf0f8723c */ /* 0x000fe200000810f8 */
[----:B------:R-:W-:Y:S01]  /*29770*/  IMAD.MOV.U32 R199, RZ, RZ, R214 ;  /* 0x000000ffffc77224 */ /* 0x000fe200078e00d6 */
[----:B------:R-:W-:Y:S01]  /*29780*/  MOV R203, R215 ;  /* 0x000000d700cb7202 */ /* 0x000fe20000000f00 */
[----:B------:R-:W-:Y:S01]  /*29790*/  IMAD.MOV.U32 R5, RZ, RZ, R246 ;  /* 0x000000ffff057224 */ /* 0x000fe200078e00f6 */
[----:B------:R-:W-:Y:S01]  /*297a0*/  MOV R4, R247 ;  /* 0x000000f700047202 */ /* 0x000fe20000000f00 */
[----:B------:R-:W-:Y:S01]  /*297b0*/  IMAD.MOV.U32 R215, RZ, RZ, R245 ;  /* 0x000000ffffd77224 */ /* 0x000fe200078e00f5 */
[----:B------:R-:W-:Y:S01]  /*297c0*/  MOV R214, R244 ;  /* 0x000000f400d67202 */ /* 0x000fe20000000f00 */
[----:B------:R-:W2:Y:S09]  /*297d0*/  LDL.LU.64 R246, [R1+0x1b18] ;  /* 0x001b180001f67983 */ /* 0x000eb20000300a00 */
[----:B------:R-:W-:Y:S01]  /*297e0*/  MOV R9, R218 ;  /* 0x000000da00097202 */ /* 0x000fe20000000f00 */
[----:B------:R-:W-:Y:S01]  /*297f0*/  IMAD.MOV.U32 R8, RZ, RZ, R219 ;  /* 0x000000ffff087224 */ /* 0x000fe200078e00db */
[----:B------:R-:W2:Y:S06]  /*29800*/  LDL.LU.64 R244, [R1+0x1b10] ;  /* 0x001b100001f47983 */ /* 0x000eac0000300a00 */
[----:B------:R-:W-:Y:S01]  /*29810*/  IMAD.MOV.U32 R13, RZ, RZ, R250 ;  /* 0x000000ffff0d7224 */ /* 0x000fe200078e00fa */
[----:B------:R-:W-:Y:S01]  /*29820*/  MOV R219, R249 ;  /* 0x000000f900db7202 */ /* 0x000fe20000000f00 */
[----:B------:R-:W-:-:S02]  /*29830*/  IMAD.MOV.U32 R12, RZ, RZ, R251 ;  /* 0x000000ffff0c7224 */ /* 0x000fc400078e00fb */
[----:B------:R-:W-:Y:S01]  /*29840*/  IMAD.MOV.U32 R218, RZ, RZ, R248 ;  /* 0x000000ffffda7224 */ /* 0x000fe200078e00f8 */
[----:B------:R-:W5:Y:S04]  /*29850*/  LDL.LU.64 R250, [R1+0x1b08] ;  /* 0x001b080001fa7983 */ /* 0x000f680000300a00 */
[----:B------:R-:W5:Y:S01]  /*29860*/  LDL.LU.64 R248, [R1+0x1b00] ;  /* 0x001b000001f87983 */ /* 0x000f620000300a00 */
[----:B------:R-:W-:Y:S02]  /*29870*/  IMAD.MOV.U32 R238, RZ, RZ, R252 ;  /* 0x000000ffffee7224 */ /* 0x000fe400078e00fc */
[----:B------:R-:W-:Y:S01]  /*29880*/  IMAD.MOV.U32 R239, RZ, RZ, R2 ;  /* 0x000000ffffef7224 */ /* 0x000fe200078e0002 */
[----:B------:R-:W-:Y:S01]  /*29890*/  MOV R194, R212 ;  /* 0x000000d400c27202 */ /* 0x000fe20000000f00 */
[----:B------:R-:W-:-:S02]  /*298a0*/  IMAD.MOV.U32 R195, RZ, RZ, R213 ;  /* 0x000000ffffc37224 */ /* 0x000fc400078e00d5 */
[----:B------:R-:W-:Y:S02]  /*298b0*/  IMAD.MOV.U32 R212, RZ, RZ, R216 ;  /* 0x000000ffffd47224 */ /* 0x000fe400078e00d8 */
[----:B------:R-:W-:Y:S01]  /*298c0*/  IMAD.MOV.U32 R213, RZ, RZ, R217 ;  /* 0x000000ffffd57224 */ /* 0x000fe200078e00d9 */
[C---:B----4-:R-:W-:Y:S08]  /*298d0*/  HMMA.1688.F32.TF32 R236, R240.reuse, R16, R236 ;  /* 0x00000010f0ec723c */ /* 0x050ff000000810ec */
[C---:B---3--:R-:W-:Y:S11]  /*298e0*/  HMMA.1688.F32.TF32 R224, R240.reuse, R28, R224 ;  /* 0x0000001cf0e0723c */ /* 0x048ff600000810e0 */
[----:B------:R-:W-:Y:S05]  /*298f0*/  @!UPT UIADD3 URZ, URZ, URZ, URZ ;  /* 0x0000003f3f3ff290 */ /* 0x000fea000fffe03f */
[----:B------:R-:W-:Y:S01]  /*29900*/  MOV R216, R236 ;  /* 0x000000ec00d87202 */ /* 0x000fe20000000f00 */
[----:B------:R-:W-:Y:S01]  /*29910*/  IMAD.MOV.U32 R217, RZ, RZ, R237 ;  /* 0x000000ffffd97224 */ /* 0x000fe200078e00ed */
[----:B------:R-:W-:Y:S01]  /*29920*/  MOV R16, R239 ;  /* 0x000000ef00107202 */ /* 0x000fe20000000f00 */
[----:B------:R-:W-:Y:S02]  /*29930*/  IMAD.MOV.U32 R17, RZ, RZ, R238 ;  /* 0x000000ffff117224 */ /* 0x000fe400078e00ee */
[C---:B-----5:R-:W-:Y:S03]  /*29940*/  HMMA.1688.F32.TF32 R236, R240.reuse, R20, R248 ;  /* 0x00000014f0ec723c */ /* 0x060fe600000810f8 */
[----:B------:R-:W-:Y:S01]  /*29950*/  IMAD.MOV.U32 R29, RZ, RZ, R226 ;  /* 0x000000ffff1d7224 */ /* 0x000fe200078e00e2 */
[----:B------:R-:W-:Y:S11]  /*29960*/  MOV R28, R227 ;  /* 0x000000e3001c7202 */ /* 0x000ff60000000f00 */
[----:B------:R-:W-:Y:S09]  /*29970*/  @!UPT UIADD3 URZ, URZ, URZ, URZ ;  /* 0x0000003f3f3ff290 */ /* 0x000ff2000fffe03f */
[----:B------:R-:W-:Y:S01]  /*29980*/  IMAD.MOV.U32 R249, RZ, RZ, R236 ;  /* 0x000000fffff97224 */ /* 0x000fe200078e00ec */
[----:B------:R-:W-:Y:S01]  /*29990*/  MOV R21, R238 ;  /* 0x000000ee00157202 */ /* 0x000fe20000000f00 */
[----:B------:R-:W-:Y:S02]  /*299a0*/  IMAD.MOV.U32 R248, RZ, RZ, R237 ;  /* 0x000000fffff87224 */ /* 0x000fe400078e00ed */
[----:B------:R-:W-:Y:S02]  /*299b0*/  IMAD.MOV.U32 R20, RZ, RZ, R239 ;  /* 0x000000ffff147224 */ /* 0x000fe400078e00ef */
[----:B--2---:R-:W-:Y:S07]  /*299c0*/  HMMA.1688.F32.TF32 R236, R240, R24, R244 ;  /* 0x00000018f0ec723c */ /* 0x004fee00000810f4 */
[----:B------:R-:W-:Y:S01]  /*299d0*/  MOV R247, R224 ;  /* 0x000000e000f77202 */ /* 0x000fe20000000f00 */
[----:B------:R-:W-:-:S02]  /*299e0*/  IMAD.MOV.U32 R246, RZ, RZ, R225 ;  /* 0x000000fffff67224 */ /* 0x000fc400078e00e1 */
[----:B------:R-:W-:Y:S01]  /*299f0*/  HMMA.1688.F32.TF32 R224, R240, R32, R228 ;  /* 0x00000020f0e0723c */ /* 0x000fe200000810e4 */
[----:B------:R-:W-:Y:S04]  /*29a00*/  LDS R228, [R0+0x34100] ;  /* 0x0341000000e47984 */ /* 0x000fe80000000800 */
[----:B------:R-:W-:Y:S04]  /*29a10*/  LDS R230, [R0+0x36100] ;  /* 0x0361000000e67984 */ /* 0x000fe80000000800 */
[----:B------:R-:W-:Y:S04]  /*29a20*/  LDS R229, [R3+0x34100] ;  /* 0x0341000003e57984 */ /* 0x000fe80000000800 */
[----:B------:R-:W-:Y:S01]  /*29a30*/  LDS R231, [R3+0x36100] ;  /* 0x0361000003e77984 */ /* 0x000fe20000000800 */
[----:B------:R-:W-:Y:S01]  /*29a40*/  IMAD.MOV.U32 R245, RZ, RZ, R236 ;  /* 0x000000fffff57224 */ /* 0x000fe200078e00ec */
[----:B------:R-:W-:Y:S01]  /*29a50*/  MOV R244, R237 ;  /* 0x000000ed00f47202 */ /* 0x000fe20000000f00 */
[----:B------:R-:W-:Y:S01]  /*29a60*/  IMAD.MOV.U32 R25, RZ, RZ, R238 ;  /* 0x000000ffff197224 */ /* 0x000fe200078e00ee */
[----:B------:R-:W-:Y:S01]  /*29a70*/  LDS R236, [R0+0x34200] ;  /* 0x0342000000ec7984 */ /* 0x000fe20000000800 */
[----:B------:R-:W-:-:S03]  /*29a80*/  IMAD.MOV.U32 R24, RZ, RZ, R239 ;  /* 0x000000ffff187224 */ /* 0x000fc600078e00ef */
[----:B------:R-:W-:Y:S03]  /*29a90*/  LDS R238, [R0+0x36200] ;  /* 0x0362000000ee7984 */ /* 0x000fe60000000800 */
        /* <DEDUP_REMOVED lines=9> */
[----:B------:R-:W2:Y:S04]  /*29b30*/  LDS R239, [R3+0x36200] ;  /* 0x0362000003ef7984 */ /* 0x000ea80000000800 */
[----:B------:R-:W-:Y:S04]  /*29b40*/  LDS R240, [R0+0x34300] ;  /* 0x0343000000f07984 */ /* 0x000fe80000000800 */
[----:B------:R-:W-:Y:S04]  /*29b50*/  LDS R242, [R0+0x36300] ;  /* 0x0363000000f27984 */ /* 0x000fe80000000800 */
[----:B------:R-:W-:Y:S04]  /*29b60*/  LDS R241, [R3+0x34300] ;  /* 0x0343000003f17984 */ /* 0x000fe80000000800 */
[----:B------:R-:W3:Y:S01]  /*29b70*/  LDS R243, [R3+0x36300] ;  /* 0x0363000003f37984 */ /* 0x000ee20000000800 */
[C---:B-1----:R-:W-:Y:S11]  /*29b80*/  HMMA.1688.F32.TF32 R36, R224.reuse, R6, R36 ;  /* 0x00000006e024723c */ /* 0x042ff60000081024 */
[----:B------:R-:W-:Y:S11]  /*29b90*/  @!UPT UIADD3 URZ, URZ, URZ, URZ ;  /* 0x0000003f3f3ff290 */ /* 0x000ff6000fffe03f */
[----:B------:R-:W-:Y:S01]  /*29ba0*/  @!UPT UIADD3 URZ, URZ, URZ, URZ ;  /* 0x0000003f3f3ff290 */ /* 0x000fe2000fffe03f */
[----:B------:R-:W-:Y:S04]  /*29bb0*/  STL.64 [R1+0x310], R36 ;  /* 0x0003102401007387 */ /* 0x000fe80000100a00 */
[----:B------:R1:W-:Y:S02]  /*29bc0*/  STL.64 [R1+0x318], R38 ;  /* 0x0003182601007387 */ /* 0x0003e40000100a00 */
[C---:B-1----:R-:W-:Y:S08]  /*29bd0*/  HMMA.1688.F32.TF32 R36, R224.reuse, R10, R40 ;  /* 0x0000000ae024723c */ /* 0x042ff00000081028 */
[C---:B------:R-:W-:Y:S08]  /*29be0*/  HMMA.1688.F32.TF32 R44, R224.reuse, R14, R44 ;  /* 0x0000000ee02c723c */ /* 0x040ff0000008102c */
[C---:B------:R-:W-:Y:S07]  /*29bf0*/  HMMA.1688.F32.TF32 R40, R224.reuse, R18, R48 ;  /* 0x00000012e028723c */ /* 0x040fee0000081030 */
[----:B------:R-:W-:Y:S04]  /*29c00*/  STL.64 [R1+0x300], R36 ;  /* 0x0003002401007387 */ /* 0x000fe80000100a00 */
[----:B------:R1:W-:Y:S02]  /*29c10*/  STL.64 [R1+0x308], R38 ;  /* 0x0003082601007387 */ /* 0x0003e40000100a00 */
[C---:B-1----:R-:W-:Y:S02]  /*29c20*/  HMMA.1688.F32.TF32 R36, R224.reuse, R22, R52 ;  /* 0x00000016e024723c */ /* 0x042fe40000081034 */
[----:B------:R-:W-:Y:S04]  /*29c30*/  STL.64 [R1+0x2f0], R44 ;  /* 0x0002f02c01007387 */ /* 0x000fe80000100a00 */
[----:B------:R1:W-:Y:S04]  /*29c40*/  STL.64 [R1+0x2f8], R46 ;  /* 0x0002f82e01007387 */ /* 0x0003e80000100a00 */
[----:B------:R-:W-:Y:S04]  /*29c50*/  STL.64 [R1+0x2e0], R40 ;  /* 0x0002e02801007387 */ /* 0x000fe80000100a00 */
[----:B------:R4:W-:Y:S01]  /*29c60*/  STL.64 [R1+0x2e8], R42 ;  /* 0x0002e82a01007387 */ /* 0x0009e20000100a00 */
[C---:B-1----:R-:W-:Y:S08]  /*29c70*/  HMMA.1688.F32.TF32 R44, R224.reuse, R26, R56 ;  /* 0x0000001ae02c723c */ /* 0x042ff00000081038 */
[----:B------:R-:W-:Y:S01]  /*29c80*/  STL.64 [R1+0x2d0], R36 ;  /* 0x0002d02401007387 */ /* 0x000fe20000100a00 */
[----:B----4-:R-:W-:Y:S03]  /*29c90*/  HMMA.1688.F32.TF32 R40, R224, R30, R60 ;  /* 0x0000001ee028723c */ /* 0x010fe6000008103c */
[----:B------:R1:W-:Y:S01]  /*29ca0*/  STL.64 [R1+0x2d8], R38 ;  /* 0x0002d82601007387 */ /* 0x0003e20000100a00 */
[----:B------:R-:W-:Y:S01]  /*29cb0*/  IMAD.MOV.U32 R56, RZ, RZ, R208 ;  /* 0x000000ffff387224 */ /* 0x000fe200078e00d0 */
[----:B------:R-:W-:Y:S01]  /*29cc0*/  MOV R58, R210 ;  /* 0x000000d2003a7202 */ /* 0x000fe20000000f00 */
[----:B------:R-:W-:Y:S01]  /*29cd0*/  IMAD.MOV.U32 R57, RZ, RZ, R209 ;  /* 0x000000ffff397224 */ /* 0x000fe200078e00d1 */
[----:B------:R-:W-:Y:S01]  /*29ce0*/  LDS R60, [R0+0x34600] ;  /* 0x03460000003c7984 */ /* 0x000fe20000000800 */
[----:B------:R-:W-:-:S03]  /*29cf0*/  IMAD.MOV.U32 R59, RZ, RZ, R211 ;  /* 0x000000ffff3b7224 */ /* 0x000fc600078e00d3 */
[----:B------:R-:W-:Y:S01]  /*29d00*/  LDS R62, [R0+0x36600] ;  /* 0x03660000003e7984 */ /* 0x000fe20000000800 */
[----:B-1----:R-:W-:Y:S03]  /*29d10*/  HMMA.1688.F32.TF32 R36, R224, R34, R64 ;  /* 0x00000022e024723c */ /* 0x002fe60000081040 */
[----:B------:R-:W-:Y:S04]  /*29d20*/  STL.64 [R1+0x2c0], R44 ;  /* 0x0002c02c01007387 */ /* 0x000fe80000100a00 */
[----:B------:R1:W-:Y:S04]  /*29d30*/  STL.64 [R1+0x2c8], R46 ;  /* 0x0002c82e01007387 */ /* 0x0003e80000100a00 */
[----:B------:R-:W-:Y:S04]  /*29d40*/  STL.64 [R1+0x2b0], R40 ;  /* 0x0002b02801007387 */ /* 0x000fe80000100a00 */
[----:B------:R4:W-:Y:S01]  /*29d50*/  STL.64 [R1+0x2b8], R42 ;  /* 0x0002b82a01007387 */ /* 0x0009e20000100a00 */
[C---:B-1----:R-:W-:Y:S03]  /*29d60*/  HMMA.1688.F32.TF32 R44, R228.reuse, R6, R68 ;  /* 0x00000006e42c723c */ /* 0x042fe60000081044 */
[----:B------:R-:W-:Y:S04]  /*29d70*/  LDS R61, [R3+0x34600] ;  /* 0x03460000033d7984 */ /* 0x000fe80000000800 */
[----:B------:R-:W1:Y:S01]  /*29d80*/  LDS R63, [R3+0x36600] ;  /* 0x03660000033f7984 */ /* 0x000e620000000800 */
[C---:B----4-:R-:W-:Y:S03]  /*29d90*/  HMMA.1688.F32.TF32 R40, R228.reuse, R10, R72 ;  /* 0x0000000ae428723c */ /* 0x050fe60000081048 */
[----:B------:R-:W-:Y:S04]  /*29da0*/  STL.64 [R1+0x220], R36 ;  /* 0x0002202401007387 */ /* 0x000fe80000100a00 */
[----:B------:R4:W-:Y:S01]  /*29db0*/  STL.64 [R1+0x228], R38 ;  /* 0x0002282601007387 */ /* 0x0009e20000100a00 */
[C---:B------:R-:W-:Y:S03]  /*29dc0*/  HMMA.1688.F32.TF32 R224, R228.reuse, R30, R92 ;  /* 0x0000001ee4e0723c */ /* 0x040fe6000008105c */
[----:B------:R-:W-:Y:S04]  /*29dd0*/  LDS R68, [R0+0x34700] ;  /* 0x0347000000447984 */ /* 0x000fe80000000800 */
[----:B------:R-:W-:Y:S01]  /*29de0*/  LDS R70, [R0+0x36700] ;  /* 0x0367000000467984 */ /* 0x000fe20000000800 */
[C---:B----4-:R-:W-:Y:S03]  /*29df0*/  HMMA.1688.F32.TF32 R36, R228.reuse, R14, R76 ;  /* 0x0000000ee424723c */ /* 0x050fe6000008104c */
[----:B------:R-:W-:Y:S04]  /*29e00*/  STL.64 [R1+0x210], R44 ;  /* 0x0002102c01007387 */ /* 0x000fe80000100a00 */
[----:B------:R4:W-:Y:S04]  /*29e10*/  STL.64 [R1+0x218], R46 ;  /* 0x0002182e01007387 */ /* 0x0009e80000100a00 */
[----:B------:R-:W-:Y:S04]  /*29e20*/  STL.64 [R1+0x200], R40 ;  /* 0x0002002801007387 */ /* 0x000fe80000100a00 */
[----:B------:R5:W-:Y:S01]  /*29e30*/  STL.64 [R1+0x208], R42 ;  /* 0x0002082a01007387 */ /* 0x000be20000100a00 */
[C---:B----4-:R-:W-:Y:S03]  /*29e40*/  HMMA.1688.F32.TF32 R44, R228.reuse, R18, R80 ;  /* 0x00000012e42c723c */ /* 0x050fe60000081050 */
[----:B------:R-:W-:Y:S04]  /*29e50*/  LDS R69, [R3+0x34700] ;  /* 0x0347000003457984 */ /* 0x000fe80000000800 */
[----:B------:R-:W-:Y:S01]  /*29e60*/  LDS R71, [R3+0x36700] ;  /* 0x0367000003477984 */ /* 0x000fe20000000800 */
[C---:B-----5:R-:W-:Y:S03]  /*29e70*/  HMMA.1688.F32.TF32 R40, R228.reuse, R22, R84 ;  /* 0x00000016e428723c */ /* 0x060fe60000081054 */
[----:B------:R-:W-:Y:S04]  /*29e80*/  STL.64 [R1+0x1f0], R36 ;  /* 0x0001f02401007387 */ /* 0x000fe80000100a00 */
[----:B------:R4:W-:Y:S02]  /*29e90*/  STL.64 [R1+0x1f8], R38 ;  /* 0x0001f82601007387 */ /* 0x0009e40000100a00 */
[C---:B----4-:R-:W-:Y:S06]  /*29ea0*/  HMMA.1688.F32.TF32 R36, R228.reuse, R26, R88 ;  /* 0x0000001ae424723c */ /* 0x050fec0000081058 */
[----:B------:R-:W-:Y:S04]  /*29eb0*/  STL.64 [R1+0x1e0], R44 ;  /* 0x0001e02c01007387 */ /* 0x000fe80000100a00 */
[----:B------:R-:W-:Y:S01]  /*29ec0*/  STL.64 [R1+0x1e8], R46 ;  /* 0x0001e82e01007387 */ /* 0x000fe20000100a00 */
[----:B------:R-:W-:Y:S03]  /*29ed0*/  HMMA.1688.F32.TF32 R228, R228, R34, R96 ;  /* 0x00000022e4e4723c */ /* 0x000fe60000081060 */
[----:B------:R-:W-:Y:S04]  /*29ee0*/  STL.64 [R1+0x1d0], R40 ;  /* 0x0001d02801007387 */ /* 0x000fe80000100a00 */
[----:B------:R-:W-:Y:S04]  /*29ef0*/  STL.64 [R1+0x1d8], R42 ;  /* 0x0001d82a01007387 */ /* 0x000fe80000100a00 */
[----:B------:R-:W-:Y:S04]  /*29f00*/  STL [R1+0x1a5c], R224 ;  /* 0x001a5ce001007387 */ /* 0x000fe80000100800 */
[----:B------:R-:W-:Y:S04]  /*29f10*/  STL.64 [R1+0x1c0], R36 ;  /* 0x0001c02401007387 */ /* 0x000fe80000100a00 */
[----:B------:R2:W-:Y:S02]  /*29f20*/  STL.64 [R1+0x1c8], R38 ;  /* 0x0001c82601007387 */ /* 0x0005e40000100a00 */
[C---:B--2---:R-:W-:Y:S02]  /*29f30*/  HMMA.1688.F32.TF32 R36, R236.reuse, R6, R100 ;  /* 0x00000006ec24723c */ /* 0x044fe40000081064 */
[----:B------:R-:W-:Y:S04]  /*29f40*/  STL [R1+0x1a58], R225 ;  /* 0x001a58e101007387 */ /* 0x000fe80000100800 */
[----:B------:R-:W-:Y:S04]  /*29f50*/  STL [R1+0x1a54], R226 ;  /* 0x001a54e201007387 */ /* 0x000fe80000100800 */
[----:B------:R-:W-:Y:S01]  /*29f60*/  STL [R1+0x1a50], R227 ;  /* 0x001a50e301007387 */ /* 0x000fe20000100800 */
[C---:B------:R-:W-:Y:S03]  /*29f70*/  HMMA.1688.F32.TF32 R44, R236.reuse, R10, R104 ;  /* 0x0000000aec2c723c */ /* 0x040fe60000081068 */
[----:B------:R-:W-:Y:S04]  /*29f80*/  STL [R1+0x1a6c], R228 ;  /* 0x001a6ce401007387 */ /* 0x000fe80000100800 */
[----:B------:R-:W-:Y:S01]  /*29f90*/  STL [R1+0x1a68], R229 ;  /* 0x001a68e501007387 */ /* 0x000fe20000100800 */
[C---:B------:R-:W-:Y:S03]  /*29fa0*/  HMMA.1688.F32.TF32 R40, R236.reuse, R14, R108 ;  /* 0x0000000eec28723c */ /* 0x040fe6000008106c */
[----:B------:R-:W-:Y:S04]  /*29fb0*/  STL [R1+0x1a64], R230 ;  /* 0x001a64e601007387 */ /* 0x000fe80000100800 */
[----:B------:R-:W-:Y:S04]  /*29fc0*/  STL [R1+0x1a60], R231 ;  /* 0x001a60e701007387 */ /* 0x000fe80000100800 */
[----:B------:R-:W-:Y:S04]  /*29fd0*/  STL.64 [R1+0x2a0], R36 ;  /* 0x0002a02401007387 */ /* 0x000fe80000100a00 */
[----:B------:R2:W-:Y:S02]  /*29fe0*/  STL.64 [R1+0x2a8], R38 ;  /* 0x0002a82601007387 */ /* 0x0005e40000100a00 */
[C---:B--2---:R-:W-:Y:S02]  /*29ff0*/  HMMA.1688.F32.TF32 R36, R236.reuse, R18, R112 ;  /* 0x00000012ec24723c */ /* 0x044fe40000081070 */
[----:B------:R-:W-:Y:S04]  /*2a000*/  STL.64 [R1+0x290], R44 ;  /* 0x0002902c01007387 */ /* 0x000fe80000100a00 */
[----:B------:R-:W-:Y:S04]  /*2a010*/  STL.64 [R1+0x298], R46 ;  /* 0x0002982e01007387 */ /* 0x000fe80000100a00 */
[----:B------:R-:W-:Y:S04]  /*2a020*/  STL.64 [R1+0x280], R40 ;  /* 0x0002802801007387 */ /* 0x000fe80000100a00 */
[----:B------:R-:W-:Y:S09]  /*2a030*/  STL.64 [R1+0x288], R42 ;  /* 0x0002882a01007387 */ /* 0x000ff20000100a00 */
[----:B------:R-:W-:Y:S04]  /*2a040*/  STL.64 [R1+0x270], R36 ;  /* 0x0002702401007387 */ /* 0x000fe80000100a00 */
[----:B------:R2:W-:Y:S02]  /*2a050*/  STL.64 [R1+0x278], R38 ;  /* 0x0002782601007387 */ /* 0x0005e40000100a00 */
[C---:B--2---:R-:W-:Y:S08]  /*2a060*/  HMMA.1688.F32.TF32 R36, R236.reuse, R30, R124 ;  /* 0x0000001eec24723c */ /* 0x044ff0000008107c */
[C---:B------:R-:W-:Y:S08]  /*2a070*/  HMMA.1688.F32.TF32 R44, R236.reuse, R22, R116 ;  /* 0x00000016ec2c723c */ /* 0x040ff00000081074 */
[----:B------:R-:W-:Y:S08]  /*2a080*/  HMMA.1688.F32.TF32 R40, R236, R26, R120 ;  /* 0x0000001aec28723c */ /* 0x000ff00000081078 */
[----:B------:R-:W-:Y:S01]  /*2a090*/  IMAD.MOV.U32 R228, RZ, RZ, R36 ;  /* 0x000000ffffe47224 */ /* 0x000fe200078e0024 */
[----:B------:R-:W-:Y:S01]  /*2a0a0*/  MOV R229, R37 ;  /* 0x0000002500e57202 */ /* 0x000fe20000000f00 */
[----:B------:R-:W-:-:S02]  /*2a0b0*/  IMAD.MOV.U32 R230, RZ, RZ, R38 ;  /* 0x000000ffffe67224 */ /* 0x000fc400078e0026 */
[----:B------:R-:W-:Y:S02]  /*2a0c0*/  IMAD.MOV.U32 R231, RZ, RZ, R39 ;  /* 0x000000ffffe77224 */ /* 0x000fe400078e0027 */
[----:B---3--:R-:W-:Y:S01]  /*2a0d0*/  HMMA.1688.F32.TF32 R36, R240, R6, R132 ;  /* 0x00000006f024723c */ /* 0x008fe20000081084 */
[----:B------:R-:W-:Y:S04]  /*2a0e0*/  STL.64 [R1+0x260], R44 ;  /* 0x0002602c01007387 */ /* 0x000fe80000100a00 */
[----:B------:R-:W-:Y:S04]  /*2a0f0*/  STL.64 [R1+0x268], R46 ;  /* 0x0002682e01007387 */ /* 0x000fe80000100a00 */
[----:B------:R-:W-:Y:S04]  /*2a100*/  STL.64 [R1+0x250], R40 ;  /* 0x0002502801007387 */ /* 0x000fe80000100a00 */
[----:B------:R2:W-:Y:S02]  /*2a110*/  STL.64 [R1+0x258], R42 ;  /* 0x0002582a01007387 */ /* 0x0005e40000100a00 */
[----:B--2---:R-:W-:Y:S09]  /*2a120*/  HMMA.1688.F32.TF32 R40, R236, R34, R128 ;  /* 0x00000022ec28723c */ /* 0x004ff20000081080 */
[----:B------:R-:W-:Y:S01]  /*2a130*/  MOV R135, R36 ;  /* 0x0000002400877202 */ /* 0x000fe20000000f00 */
        /* <DEDUP_REMOVED lines=18> */
[----:B------:R-:W-:Y:S01]  /*2a260*/  IMAD.MOV.U32 R112, RZ, RZ, R188 ;  /* 0x000000ffff707224 */ /* 0x000fe200078e00bc */
[----:B------:R-:W-:Y:S04]  /*2a270*/  STL.64 [R1+0x1b0], R40 ;  /* 0x0001b02801007387 */ /* 0x000fe80000100a00 */
[----:B------:R2:W-:Y:S01]  /*2a280*/  STL.64 [R1+0x1b8], R42 ;  /* 0x0001b82a01007387 */ /* 0x0005e20000100a00 */
[----:B------:R-:W-:-:S02]  /*2a290*/  IMAD.MOV.U32 R114, RZ, RZ, R190 ;  /* 0x000000ffff727224 */ /* 0x000fc400078e00be */
[----:B------:R-:W-:Y:S02]  /*2a2a0*/  IMAD.MOV.U32 R115, RZ, RZ, R184 ;  /* 0x000000ffff737224 */ /* 0x000fe400078e00b8 */
[----:B------:R-:W-:Y:S02]  /*2a2b0*/  IMAD.MOV.U32 R104, RZ, RZ, R194 ;  /* 0x000000ffff687224 */ /* 0x000fe400078e00c2 */
[----:B------:R-:W-:Y:S01]  /*2a2c0*/  IMAD.MOV.U32 R105, RZ, RZ, R195 ;  /* 0x000000ffff697224 */ /* 0x000fe200078e00c3 */
[----:B------:R-:W-:Y:S01]  /*2a2d0*/  MOV R106, R199 ;  /* 0x000000c7006a7202 */ /* 0x000fe20000000f00 */
[----:B------:R-:W-:Y:S01]  /*2a2e0*/  IMAD.MOV.U32 R107, RZ, RZ, R203 ;  /* 0x000000ffff6b7224 */ /* 0x000fe200078e00cb */
[----:B------:R-:W-:Y:S01]  /*2a2f0*/  MOV R73, R250 ;  /* 0x000000fa00497202 */ /* 0x000fe20000000f00 */
[----:B------:R-:W-:Y:S01]  /*2a300*/  IMAD.MOV.U32 R72, RZ, RZ, R251 ;  /* 0x000000ffff487224 */ /* 0x000fe200078e00fb */
[----:B--2---:R-:W-:Y:S01]  /*2a310*/  HMMA.1688.F32.TF32 R40, R240, R26, R152 ;  /* 0x0000001af028723c */ /* 0x004fe20000081098 */
[----:B------:R-:W-:Y:S01]  /*2a320*/  IMAD.MOV.U32 R139, RZ, RZ, R36 ;  /* 0x000000ffff8b7224 */ /* 0x000fe200078e0024 */
[----:B------:R-:W-:Y:S01]  /*2a330*/  MOV R137, R38 ;  /* 0x0000002600897202 */ /* 0x000fe20000000f00 */
[----:B------:R-:W-:Y:S01]  /*2a340*/  IMAD.MOV.U32 R138, RZ, RZ, R37 ;  /* 0x000000ffff8a7224 */ /* 0x000fe200078e0025 */
[----:B------:R-:W-:Y:S01]  /*2a350*/  MOV R85, R248 ;  /* 0x000000f800557202 */ /* 0x000fe20000000f00 */
[----:B------:R-:W-:-:S02]  /*2a360*/  IMAD.MOV.U32 R136, RZ, RZ, R39 ;  /* 0x000000ffff887224 */ /* 0x000fc400078e0027 */
[----:B------:R-:W-:Y:S01]  /*2a370*/  IMAD.MOV.U32 R84, RZ, RZ, R249 ;  /* 0x000000ffff547224 */ /* 0x000fe200078e00f9 */
[----:B------:R-:W-:Y:S01]  /*2a380*/  HMMA.1688.F32.TF32 R36, R240, R14, R140 ;  /* 0x0000000ef024723c */ /* 0x000fe2000008108c */
[----:B------:R-:W-:Y:S04]  /*2a390*/  STL.64 [R1+0x160], R44 ;  /* 0x0001602c01007387 */ /* 0x000fe80000100a00 */
[----:B------:R-:W-:Y:S01]  /*2a3a0*/  STL.64 [R1+0x168], R46 ;  /* 0x0001682e01007387 */ /* 0x000fe20000100a00 */
[----:B------:R-:W-:Y:S01]  /*2a3b0*/  MOV R76, R247 ;  /* 0x000000f7004c7202 */ /* 0x000fe20000000f00 */
[----:B------:R-:W-:Y:S02]  /*2a3c0*/  IMAD.MOV.U32 R77, RZ, RZ, R246 ;  /* 0x000000ffff4d7224 */ /* 0x000fe400078e00f6 */
[----:B------:R-:W-:-:S02]  /*2a3d0*/  IMAD.MOV.U32 R80, RZ, RZ, R245 ;  /* 0x000000ffff507224 */ /* 0x000fc400078e00f5 */
[----:B------:R-:W-:Y:S02]  /*2a3e0*/  IMAD.MOV.U32 R81, RZ, RZ, R244 ;  /* 0x000000ffff517224 */ /* 0x000fe400078e00f4 */
[----:B------:R-:W-:Y:S02]  /*2a3f0*/  IMAD.MOV.U32 R98, RZ, RZ, R9 ;  /* 0x000000ffff627224 */ /* 0x000fe400078e0009 */
[----:B------:R-:W-:Y:S01]  /*2a400*/  IMAD.MOV.U32 R99, RZ, RZ, R8 ;  /* 0x000000ffff637224 */ /* 0x000fe200078e0008 */
[----:B------:R-:W-:Y:S04]  /*2a410*/  STL.64 [R1+0x150], R40 ;  /* 0x0001502801007387 */ /* 0x000fe80000100a00 */
[----:B------:R-:W-:Y:S04]  /*2a420*/  STL.64 [R1+0x158], R42 ;  /* 0x0001582a01007387 */ /* 0x000fe80000100a00 */
[----:B------:R-:W-:Y:S04]  /*2a430*/  LDS R40, [R0+0x34400] ;  /* 0x0344000000287984 */ /* 0x000fe80000000800 */
[----:B------:R-:W-:Y:S04]  /*2a440*/  LDS R42, [R0+0x36400] ;  /* 0x03640000002a7984 */ /* 0x000fe80000000800 */
[----:B------:R-:W-:Y:S04]  /*2a450*/  LDS R41, [R3+0x34400] ;  /* 0x0344000003297984 */ /* 0x000fe80000000800 */
[----:B------:R-:W2:Y:S01]  /*2a460*/  LDS R43, [R3+0x36400] ;  /* 0x03640000032b7984 */ /* 0x000ea20000000800 */
[----:B------:R-:W-:Y:S01]  /*2a470*/  IMAD.MOV.U32 R224, RZ, RZ, R36 ;  /* 0x000000ffffe07224 */ /* 0x000fe200078e0024 */
[----:B------:R-:W-:Y:S01]  /*2a480*/  MOV R225, R37 ;  /* 0x0000002500e17202 */ /* 0x000fe20000000f00 */
[----:B------:R-:W-:Y:S01]  /*2a490*/  IMAD.MOV.U32 R226, RZ, RZ, R38 ;  /* 0x000000ffffe27224 */ /* 0x000fe200078e0026 */
[----:B-1----:R-:W-:Y:S01]  /*2a4a0*/  HMMA.1688.F32.TF32 R56, R60, R30, R56 ;  /* 0x0000001e3c38723c */ /* 0x002fe20000081038 */
[----:B------:R-:W-:Y:S01]  /*2a4b0*/  IMAD.MOV.U32 R227, RZ, RZ, R39 ;  /* 0x000000ffffe37224 */ /* 0x000fe200078e0027 */
[----:B------:R-:W-:Y:S01]  /*2a4c0*/  MOV R103, R4 ;  /* 0x0000000400677202 */ /* 0x000fe20000000f00 */
[----:B------:R-:W-:-:S02]  /*2a4d0*/  IMAD.MOV.U32 R102, RZ, RZ, R5 ;  /* 0x000000ffff667224 */ /* 0x000fc400078e0005 */
[----:B------:R-:W-:Y:S02]  /*2a4e0*/  IMAD.MOV.U32 R74, RZ, RZ, R33 ;  /* 0x000000ffff4a7224 */ /* 0x000fe400078e0021 */
[----:B------:R-:W-:Y:S01]  /*2a4f0*/  IMAD.MOV.U32 R75, RZ, RZ, R32 ;  /* 0x000000ffff4b7224 */ /* 0x000fe200078e0020 */
[----:B------:R-:W-:Y:S01]  /*2a500*/  HMMA.1688.F32.TF32 R36, R240, R18, R144 ;  /* 0x00000012f024723c */ /* 0x000fe20000081090 */
[----:B------:R-:W-:Y:S01]  /*2a510*/  IMAD.MOV.U32 R78, RZ, RZ, R29 ;  /* 0x000000ffff4e7224 */ /* 0x000fe200078e001d */
[----:B------:R-:W-:Y:S01]  /*2a520*/  MOV R79, R28 ;  /* 0x0000001c004f7202 */ /* 0x000fe20000000f00 */
[----:B------:R-:W-:Y:S01]  /*2a530*/  IMAD.MOV.U32 R83, RZ, RZ, R24 ;  /* 0x000000ffff537224 */ /* 0x000fe200078e0018 */
[----:B------:R-:W-:Y:S01]  /*2a540*/  MOV R82, R25 ;  /* 0x0000001900527202 */ /* 0x000fe20000000f00 */
[----:B------:R-:W-:Y:S04]  /*2a550*/  LDS R128, [R0+0x38000] ;  /* 0x0380000000807984 */ /* 0x000fe80000000800 */
[----:B------:R-:W-:Y:S04]  /*2a560*/  LDS R130, [R0+0x3a000] ;  /* 0x03a0000000827984 */ /* 0x000fe80000000800 */
[----:B------:R-:W-:Y:S04]  /*2a570*/  LDS R129, [R3+0x38000] ;  /* 0x0380000003817984 */ /* 0x000fe80000000800 */
[----:B------:R-:W-:Y:S07]  /*2a580*/  LDS R131, [R3+0x3a000] ;  /* 0x03a0000003837984 */ /* 0x000fee0000000800 */
[----:B------:R-:W-:Y:S01]  /*2a590*/  MOV R239, R36 ;  /* 0x0000002400ef7202 */ /* 0x000fe20000000f00 */
[----:B------:R-:W-:Y:S01]  /*2a5a0*/  IMAD.MOV.U32 R238, RZ, RZ, R37 ;  /* 0x000000ffffee7224 */ /* 0x000fe200078e0025 */
[----:B------:R-:W-:Y:S01]  /*2a5b0*/  MOV R236, R39 ;  /* 0x0000002700ec7202 */ /* 0x000fe20000000f00 */
[----:B------:R-:W-:-:S02]  /*2a5c0*/  IMAD.MOV.U32 R237, RZ, RZ, R38 ;  /* 0x000000ffffed7224 */ /* 0x000fc400078e0026 */
[C---:B------:R-:W-:Y:S08]  /*2a5d0*/  HMMA.1688.F32.TF32 R36, R240.reuse, R30, R156 ;  /* 0x0000001ef024723c */ /* 0x040ff0000008109c */
[----:B------:R-:W-:Y:S01]  /*2a5e0*/  HMMA.1688.F32.TF32 R240, R240, R34, R160 ;  /* 0x00000022f0f0723c */ /* 0x000fe200000810a0 */
[----:B------:R-:W-:Y:S02]  /*2a5f0*/  IMAD.MOV.U32 R86, RZ, RZ, R21 ;  /* 0x000000ffff567224 */ /* 0x000fe400078e0015 */
[----:B------:R-:W-:Y:S01]  /*2a600*/  IMAD.MOV.U32 R87, RZ, RZ, R20 ;  /* 0x000000ffff577224 */ /* 0x000fe200078e0014 */
[----:B------:R-:W-:Y:S01]  /*2a610*/  MOV R91, R16 ;  /* 0x00000010005b7202 */ /* 0x000fe20000000f00 */
[----:B------:R-:W-:Y:S01]  /*2a620*/  IMAD.MOV.U32 R90, RZ, RZ, R17 ;  /* 0x000000ffff5a7224 */ /* 0x000fe200078e0011 */
[----:B------:R-:W-:Y:S01]  /*2a630*/  MOV R94, R13 ;  /* 0x0000000d005e7202 */ /* 0x000fe20000000f00 */
[----:B------:R-:W-:Y:S01]  /*2a640*/  IMAD.MOV.U32 R95, RZ, RZ, R12 ;  /* 0x000000ffff5f7224 */ /* 0x000fe200078e000c */
[C---:B--2---:R-:W-:Y:S01]  /*2a650*/  HMMA.1688.F32.TF32 R52, R40.reuse, R6, R164 ;  /* 0x000000062834723c */ /* 0x044fe200000810a4 */
[----:B------:R-:W-:Y:S04]  /*2a660*/  LDS R160, [R0+0x38100] ;  /* 0x0381000000a07984 */ /* 0x000fe80000000800 */
[----:B------:R-:W-:Y:S03]  /*2a670*/  LDS R162, [R0+0x3a100] ;  /* 0x03a1000000a27984 */ /* 0x000fe60000000800 */
[C---:B------:R-:W-:Y:S01]  /*2a680*/  HMMA.1688.F32.TF32 R48, R40.reuse, R10, R168 ;  /* 0x0000000a2830723c */ /* 0x040fe200000810a8 */
[----:B------:R-:W-:Y:S04]  /*2a690*/  LDS R161, [R3+0x38100] ;  /* 0x0381000003a17984 */ /* 0x000fe80000000800 */
[----:B------:R-:W-:Y:S03]  /*2a6a0*/  LDS R163, [R3+0x3a100] ;  /* 0x03a1000003a37984 */ /* 0x000fe60000000800 */
[----:B------:R-:W-:Y:S01]  /*2a6b0*/  HMMA.1688.F32.TF32 R44, R40, R14, R172 ;  /* 0x0000000e282c723c */ /* 0x000fe200000810ac */
[----:B------:R-:W-:Y:S04]  /*2a6c0*/  STL.64 [R1+0x1a30], R242 ;  /* 0x001a30f201007387 */ /* 0x000fe80000100a00 */
[----:B------:R-:W-:Y:S04]  /*2a6d0*/  STL.64 [R1+0x140], R36 ;  /* 0x0001402401007387 */ /* 0x000fe80000100a00 */
[----:B------:R-:W-:Y:S04]  /*2a6e0*/  STL.64 [R1+0x148], R38 ;  /* 0x0001482601007387 */ /* 0x000fe80000100a00 */
[----:B------:R-:W-:Y:S04]  /*2a6f0*/  STL.64 [R1+0x1a28], R240 ;  /* 0x001a28f001007387 */ /* 0x000fe80000100a00 */
[----:B------:R-:W-:Y:S04]  /*2a700*/  STL.64 [R1+0x230], R52 ;  /* 0x0002303401007387 */ /* 0x000fe80000100a00 */
[----:B------:R-:W-:Y:S04]  /*2a710*/  STL.64 [R1+0x238], R54 ;  /* 0x0002383601007387 */ /* 0x000fe80000100a00 */
[----:B------:R-:W-:Y:S01]  /*2a720*/  STL.64 [R1+0x130], R48 ;  /* 0x0001303001007387 */ /* 0x000fe20000100a00 */
[----:B------:R-:W-:-:S03]  /*2a730*/  IMAD.MOV.U32 R252, RZ, RZ, R46 ;  /* 0x000000fffffc7224 */ /* 0x000fc600078e002e */
[----:B------:R1:W-:Y:S01]  /*2a740*/  STL.64 [R1+0x138], R50 ;  /* 0x0001383201007387 */ /* 0x0003e20000100a00 */
[----:B------:R-:W-:-:S03]  /*2a750*/  IMAD.MOV.U32 R2, RZ, RZ, R47 ;  /* 0x000000ffff027224 */ /* 0x000fc600078e002f */
[----:B------:R2:W-:Y:S04]  /*2a760*/  STL.64 [R1+0x120], R44 ;  /* 0x0001202c01007387 */ /* 0x0005e80000100a00 */
[----:B------:R-:W-:Y:S01]  /*2a770*/  LDS R36, [R0+0x34500] ;  /* 0x0345000000247984 */ /* 0x000fe20000000800 */
[C---:B-1----:R-:W-:Y:S03]  /*2a780*/  HMMA.1688.F32.TF32 R48, R40.reuse, R18, R176 ;  /* 0x000000122830723c */ /* 0x042fe600000810b0 */
[----:B------:R-:W-:Y:S04]  /*2a790*/  LDS R38, [R0+0x36500] ;  /* 0x0365000000267984 */ /* 0x000fe80000000800 */
[----:B------:R-:W-:Y:S01]  /*2a7a0*/  LDS R37, [R3+0x34500] ;  /* 0x0345000003257984 */ /* 0x000fe20000000800 */
[----:B--2---:R-:W-:Y:S03]  /*2a7b0*/  HMMA.1688.F32.TF32 R44, R40, R22, R180 ;  /* 0x00000016282c723c */ /* 0x004fe600000810b4 */
[----:B------:R-:W-:Y:S04]  /*2a7c0*/  STL [R1+0x1a4c], R2 ;  /* 0x001a4c0201007387 */ /* 0x000fe80000100800 */
[----:B------:R-:W-:Y:S04]  /*2a7d0*/  STL [R1+0x1a48], R252 ;  /* 0x001a48fc01007387 */ /* 0x000fe80000100800 */
[----:B------:R-:W1:Y:S04]  /*2a7e0*/  LDS R39, [R3+0x36500] ;  /* 0x0365000003277984 */ /* 0x000e680000000800 */
[----:B------:R2:W-:Y:S04]  /*2a7f0*/  STL.64 [R1+0x110], R48 ;  /* 0x0001103001007387 */ /* 0x0005e80000100a00 */
[----:B------:R3:W-:Y:S04]  /*2a800*/  STL.64 [R1+0x118], R50 ;  /* 0x0001183201007387 */ /* 0x0007e80000100a00 */
[----:B------:R4:W-:Y:S04]  /*2a810*/  STL.64 [R1], R44 ;  /* 0x0000002c01007387 */ /* 0x0009e80000100a00 */
        /* <DEDUP_REMOVED lines=16> */
[----:B--2---:R-:W-:-:S03]  /*2a920*/  MOV R48, R200 ;  /* 0x000000c800307202 */ /* 0x004fc60000000f00 */
[----:B------:R-:W2:Y:S01]  /*2a930*/  LDL.LU R204, [R1+0x1acc] ;  /* 0x001acc0001cc7983 */ /* 0x000ea20000300800 */
[----:B------:R-:W-:-:S03]  /*2a940*/  IMAD.MOV.U32 R49, RZ, RZ, R201 ;  /* 0x000000ffff317224 */ /* 0x000fc600078e00c9 */
[----:B------:R-:W2:Y:S01]  /*2a950*/  LDL.LU R205, [R1+0x1ac8] ;  /* 0x001ac80001cd7983 */ /* 0x000ea20000300800 */
[----:B---3--:R-:W-:-:S03]  /*2a960*/  IMAD.MOV.U32 R50, RZ, RZ, R202 ;  /* 0x000000ffff327224 */ /* 0x008fc600078e00ca */
[----:B------:R-:W2:Y:S01]  /*2a970*/  LDL.LU R206, [R1+0x1ac4] ;  /* 0x001ac40001ce7983 */ /* 0x000ea20000300800 */
[----:B------:R-:W-:-:S03]  /*2a980*/  MOV R51, R196 ;  /* 0x000000c400337202 */ /* 0x000fc60000000f00 */
        /* <DEDUP_REMOVED lines=13> */
[----:B----4-:R-:W-:-:S03]  /*2aa60*/  MOV R44, R185 ;  /* 0x000000b9002c7202 */ /* 0x010fc60000000f00 */
        /* <DEDUP_REMOVED lines=8> */
[----:B------:R-:W3:Y:S01]  /*2aaf0*/  LDL.LU R185, [R1+0x1a8c] ;  /* 0x001a8c0001b97983 */ /* 0x000ee20000300800 */
[----:B------:R-:W-:-:S03]  /*2ab00*/  MOV R47, R191 ;  /* 0x000000bf002f7202 */ /* 0x000fc60000000f00 */
[----:B------:R-:W3:Y:S04]  /*2ab10*/  LDL.LU R186, [R1+0x1a88] ;  /* 0x001a880001ba7983 */ /* 0x000ee80000300800 */
[----:B------:R-:W3:Y:S04]  /*2ab20*/  LDL.LU R187, [R1+0x1a84] ;  /* 0x001a840001bb7983 */ /* 0x000ee80000300800 */
[----:B------:R-:W4:Y:S04]  /*2ab30*/  LDL.LU R191, [R1+0x1a80] ;  /* 0x001a800001bf7983 */ /* 0x000f280000300800 */
[----:B------:R-:W4:Y:S04]  /*2ab40*/  LDL.LU R194, [R1+0x1a7c] ;  /* 0x001a7c0001c27983 */ /* 0x000f280000300800 */
[----:B------:R-:W4:Y:S04]  /*2ab50*/  LDL.LU R195, [R1+0x1a78] ;  /* 0x001a780001c37983 */ /* 0x000f280000300800 */
[----:B------:R-:W4:Y:S04]  /*2ab60*/  LDL.LU R199, [R1+0x1a74] ;  /* 0x001a740001c77983 */ /* 0x000f280000300800 */
[----:B------:R-:W4:Y:S01]  /*2ab70*/  LDL.LU R203, [R1+0x1a70] ;  /* 0x001a700001cb7983 */ /* 0x000f220000300800 */
[C---:B-1----:R-:W-:Y:S08]  /*2ab80*/  HMMA.1688.F32.TF32 R220, R36.reuse, R30, R220 ;  /* 0x0000001e24dc723c */ /* 0x042ff000000810dc */
[----:B------:R-:W-:Y:S08]  /*2ab90*/  HMMA.1688.F32.TF32 R232, R36, R34, R232 ;  /* 0x0000002224e8723c */ /* 0x000ff000000810e8 */
[C---:B------:R-:W-:Y:S08]  /*2aba0*/  HMMA.1688.F32.TF32 R44, R60.reuse, R18, R44 ;  /* 0x000000123c2c723c */ /* 0x040ff0000008102c */
[C---:B------:R-:W-:Y:S08]  /*2abb0*/  HMMA.1688.F32.TF32 R48, R60.reuse, R22, R48 ;  /* 0x000000163c30723c */ /* 0x040ff00000081030 */
[-C--:B------:R-:W-:Y:S08]  /*2abc0*/  HMMA.1688.F32.TF32 R52, R60, R26.reuse, R52 ;  /* 0x0000001a3c34723c */ /* 0x080ff00000081034 */
[C---:B-----5:R-:W-:Y:S08]  /*2abd0*/  HMMA.1688.F32.TF32 R216, R36.reuse, R26, R216 ;  /* 0x0000001a24d8723c */ /* 0x060ff000000810d8 */
[C---:B------:R-:W-:Y:S08]  /*2abe0*/  HMMA.1688.F32.TF32 R212, R36.reuse, R22, R212 ;  /* 0x0000001624d4723c */ /* 0x040ff000000810d4 */
[C---:B--2---:R-:W-:Y:S08]  /*2abf0*/  HMMA.1688.F32.TF32 R204, R36.reuse, R14, R204 ;  /* 0x0000000e24cc723c */ /* 0x044ff000000810cc */
[----:B------:R-:W-:Y:S08]  /*2ac00*/  HMMA.1688.F32.TF32 R208, R36, R18, R208 ;  /* 0x0000001224d0723c */ /* 0x000ff000000810d0 */
[C---:B---3--:R-:W-:Y:S08]  /*2ac10*/  HMMA.1688.F32.TF32 R248, R40.reuse, R26, R184 ;  /* 0x0000001a28f8723c */ /* 0x048ff000000810b8 */
[C---:B----4-:R-:W-:Y:S08]  /*2ac20*/  HMMA.1688.F32.TF32 R244, R40.reuse, R30, R188 ;  /* 0x0000001e28f4723c */ /* 0x050ff000000810bc */
[----:B------:R-:W-:Y:S08]  /*2ac30*/  HMMA.1688.F32.TF32 R192, R40, R34, R192 ;  /* 0x0000002228c0723c */ /* 0x000ff000000810c0 */
[C---:B------:R-:W-:Y:S08]  /*2ac40*/  HMMA.1688.F32.TF32 R196, R36.reuse, R6, R196 ;  /* 0x0000000624c4723c */ /* 0x040ff000000810c4 */
[-C--:B------:R-:W-:Y:S01]  /*2ac50*/  HMMA.1688.F32.TF32 R200, R36, R10.reuse, R200 ;  /* 0x0000000a24c8723c */ /* 0x080fe200000810c8 */
[----:B------:R-:W-:Y:S04]  /*2ac60*/  STL.64 [R1+0x19e0], R250 ;  /* 0x0019e0fa01007387 */ /* 0x000fe80000100a00 */
[----:B------:R-:W-:Y:S04]  /*2ac70*/  STL.64 [R1+0x19d8], R248 ;  /* 0x0019d8f801007387 */ /* 0x000fe80000100a00 */
[----:B------:R1:W-:Y:S04]  /*2ac80*/  STL.64 [R1+0x19f0], R246 ;  /* 0x0019f0f601007387 */ /* 0x0003e80000100a00 */
[----:B------:R2:W-:Y:S04]  /*2ac90*/  STL.64 [R1+0x19e8], R244 ;  /* 0x0019e8f401007387 */ /* 0x0005e80000100a00 */
[----:B------:R3:W-:Y:S04]  /*2aca0*/  STL.64 [R1+0x1a00], R194 ;  /* 0x001a00c201007387 */ /* 0x0007e80000100a00 */
[----:B------:R4:W-:Y:S04]  /*2acb0*/  STL.64 [R1+0x19f8], R192 ;  /* 0x0019f8c001007387 */ /* 0x0009e80000100a00 */
[----:B------:R-:W-:Y:S04]  /*2acc0*/  STL.64 [R1+0x1a10], R198 ;  /* 0x001a10c601007387 */ /* 0x000fe80000100a00 */
[----:B------:R-:W-:Y:S04]  /*2acd0*/  STL.64 [R1+0x1a08], R196 ;  /* 0x001a08c401007387 */ /* 0x000fe80000100a00 */
[----:B------:R-:W-:Y:S04]  /*2ace0*/  STL.64 [R1+0x1a20], R202 ;  /* 0x001a20ca01007387 */ /* 0x000fe80000100a00 */
[----:B------:R-:W-:Y:S04]  /*2acf0*/  STL.64 [R1+0x1a18], R200 ;  /* 0x001a18c801007387 */ /* 0x000fe80000100a00 */
[----:B------:R-:W-:Y:S04]  /*2ad00*/  STL.64 [R1+0x1a40], R206 ;  /* 0x001a40ce01007387 */ /* 0x000fe80000100a00 */
[----:B------:R-:W-:Y:S04]  /*2ad10*/  STL.64 [R1+0x1a38], R204 ;  /* 0x001a38cc01007387 */ /* 0x000fe80000100a00 */
[----:B------:R-:W5:Y:S04]  /*2ad20*/  LDL.LU R140, [R1+0x220] ;  /* 0x00022000018c7983 */ /* 0x000f680000300800 */
[----:B------:R-:W5:Y:S04]  /*2ad30*/  LDL.LU R141, [R1+0x224] ;  /* 0x00022400018d7983 */ /* 0x000f680000300800 */
[----:B------:R-:W5:Y:S01]  /*2ad40*/  LDL.LU R142, [R1+0x228] ;  /* 0x00022800018e7983 */ /* 0x000f620000300800 */
[-C--:B------:R-:W-:Y:S03]  /*2ad50*/  HMMA.1688.F32.TF32 R36, R60, R10.reuse, R112 ;  /* 0x0000000a3c24723c */ /* 0x080fe60000081070 */
[----:B------:R-:W5:Y:S04]  /*2ad60*/  LDL.LU R143, [R1+0x22c] ;  /* 0x00022c00018f7983 */ /* 0x000f680000300800 */
[----:B------:R-:W5:Y:S01]  /*2ad70*/  LDL.LU R124, [R1+0x2b0] ;  /* 0x0002b000017c7983 */ /* 0x000f620000300800 */
[----:B------:R-:W-:Y:S03]  /*2ad80*/  HMMA.1688.F32.TF32 R8, R68, R10, R96 ;  /* 0x0000000a4408723c */ /* 0x000fe60000081060 */
[----:B------:R-:W5:Y:S04]  /*2ad90*/  LDL.LU R125, [R1+0x2b4] ;  /* 0x0002b400017d7983 */ /* 0x000f680000300800 */
[----:B------:R-:W5:Y:S04]  /*2ada0*/  LDL.LU R126, [R1+0x2b8] ;  /* 0x0002b800017e7983 */ /* 0x000f680000300800 */
[----:B------:R-:W5:Y:S04]  /*2adb0*/  LDL.LU R127, [R1+0x2bc] ;  /* 0x0002bc00017f7983 */ /* 0x000f680000300800 */
[----:B------:R-:W5:Y:S04]  /*2adc0*/  LDL R99, [R1+0x15c0] ;  /* 0x0015c00001637983 */ /* 0x000f680000100800 */
        /* <DEDUP_REMOVED lines=10> */
[----:B------:R-:W5:Y:S04]  /*2ae70*/  LDL.LU R113, [R1+0x2e4] ;  /* 0x0002e40001717983 */ /* 0x000f680000300800 */
[----:B------:R-:W5:Y:S01]  /*2ae80*/  LDL.LU R114, [R1+0x2e8] ;  /* 0x0002e80001727983 */ /* 0x000f620000300800 */
[C---:B------:R-:W-:Y:S03]  /*2ae90*/  HMMA.1688.F32.TF32 R64, R60.reuse, R6, R64 ;  /* 0x000000063c40723c */ /* 0x040fe60000081040 */
[----:B------:R-:W5:Y:S04]  /*2aea0*/  LDL.LU R115, [R1+0x2ec] ;  /* 0x0002ec0001737983 */ /* 0x000f680000300800 */
[----:B------:R-:W5:Y:S01]  /*2aeb0*/  LDL.LU R108, [R1+0x2f0] ;  /* 0x0002f000016c7983 */ /* 0x000f620000300800 */
[----:B------:R-:W-:Y:S03]  /*2aec0*/  HMMA.1688.F32.TF32 R60, R60, R34, R104 ;  /* 0x000000223c3c723c */ /* 0x000fe60000081068 */
        /* <DEDUP_REMOVED lines=10> */
[----:B------:R-:W5:Y:S04]  /*2af70*/  LDL.LU R102, [R1+0x318] ;  /* 0x0003180001667983 */ /* 0x000f680000300800 */
[----:B------:R-:W5:Y:S01]  /*2af80*/  LDL.LU R103, [R1+0x31c] ;  /* 0x00031c0001677983 */ /* 0x000f620000300800 */
[C---:B------:R-:W-:Y:S08]  /*2af90*/  HMMA.1688.F32.TF32 R32, R68.reuse, R34, R72 ;  /* 0x000000224420723c */ /* 0x040ff00000081048 */
[C---:B------:R-:W-:Y:S08]  /*2afa0*/  HMMA.1688.F32.TF32 R28, R68.reuse, R30, R76 ;  /* 0x0000001e441c723c */ /* 0x040ff0000008104c */
[C---:B------:R-:W-:Y:S08]  /*2afb0*/  HMMA.1688.F32.TF32 R24, R68.reuse, R26, R80 ;  /* 0x0000001a4418723c */ /* 0x040ff00000081050 */
[C---:B------:R-:W-:Y:S08]  /*2afc0*/  HMMA.1688.F32.TF32 R20, R68.reuse, R22, R84 ;  /* 0x000000164414723c */ /* 0x040ff00000081054 */
[C---:B------:R-:W-:Y:S08]  /*2afd0*/  HMMA.1688.F32.TF32 R16, R68.reuse, R18, R88 ;  /* 0x000000124410723c */ /* 0x040ff00000081058 */
[----:B------:R-:W-:Y:S01]  /*2afe0*/  HMMA.1688.F32.TF32 R12, R68, R14, R92 ;  /* 0x0000000e440c723c */ /* 0x000fe2000008105c */
        /* <DEDUP_REMOVED lines=8> */
[----:B-1----:R-:W-:Y:S01]  /*2b070*/  IMAD.MOV.U32 R247, RZ, RZ, R136 ;  /* 0x000000fffff77224 */ /* 0x002fe200078e0088 */
[----:B--2---:R-:W-:Y:S01]  /*2b080*/  MOV R245, R138 ;  /* 0x0000008a00f57202 */ /* 0x004fe20000000f00 */
[----:B------:R-:W-:Y:S01]  /*2b090*/  IMAD.MOV.U32 R246, RZ, RZ, R137 ;  /* 0x000000fffff67224 */ /* 0x000fe200078e0089 */
[----:B---3--:R-:W-:Y:S01]  /*2b0a0*/  MOV R195, R132 ;  /* 0x0000008400c37202 */ /* 0x008fe20000000f00 */
[----:B------:R-:W-:-:S02]  /*2b0b0*/  IMAD.MOV.U32 R244, RZ, RZ, R139 ;  /* 0x000000fffff47224 */ /* 0x000fc400078e008b */
[----:B------:R-:W-:Y:S01]  /*2b0c0*/  IMAD.MOV.U32 R194, RZ, RZ, R133 ;  /* 0x000000ffffc27224 */ /* 0x000fe200078e0085 */
[----:B----4-:R-:W-:Y:S01]  /*2b0d0*/  MOV R192, R135 ;  /* 0x0000008700c07202 */ /* 0x010fe20000000f00 */
[----:B------:R-:W-:Y:S01]  /*2b0e0*/  IMAD.MOV.U32 R193, RZ, RZ, R134 ;  /* 0x000000ffffc17224 */ /* 0x000fe200078e0086 */
[----:B------:R-:W-:Y:S01]  /*2b0f0*/  MOV R249, R225 ;  /* 0x000000e100f97202 */ /* 0x000fe20000000f00 */
[----:B------:R-:W-:Y:S02]  /*2b100*/  IMAD.MOV.U32 R248, RZ, RZ, R224 ;  /* 0x000000fffff87224 */ /* 0x000fe400078e00e0 */
[----:B------:R-:W-:Y:S02]  /*2b110*/  IMAD.MOV.U32 R250, RZ, RZ, R226 ;  /* 0x000000fffffa7224 */ /* 0x000fe400078e00e2 */
[----:B------:R-:W-:Y:S02]  /*2b120*/  IMAD.MOV.U32 R251, RZ, RZ, R227 ;  /* 0x000000fffffb7224 */ /* 0x000fe400078e00e3 */
[----:B------:R-:W-:Y:S01]  /*2b130*/  IMAD.MOV.U32 R188, RZ, RZ, R228 ;  /* 0x000000ffffbc7224 */ /* 0x000fe200078e00e4 */
[----:B------:R-:W-:Y:S01]  /*2b140*/  MOV R190, R230 ;  /* 0x000000e600be7202 */ /* 0x000fe20000000f00 */
[----:B------:R-:W-:Y:S01]  /*2b150*/  IMAD.MOV.U32 R189, RZ, RZ, R229 ;  /* 0x000000ffffbd7224 */ /* 0x000fe200078e00e5 */
[----:B-----5:R-:W1:Y:S04]  /*2b160*/  LDSM.16.M88.4 R72, [R99+0x41180] ;  /* 0x041180006348783b */ /* 0x020e680000000200 */
[----:B------:R-:W-:Y:S04]  /*2b170*/  LDSM.16.M88.4 R76, [R99+0x42180] ;  /* 0x04218000634c783b */ /* 0x000fe80000000200 */
[----:B------:R-:W2:Y:S04]  /*2b180*/  LDSM.16.M88.4 R80, [R99+0x43180] ;  /* 0x043180006350783b */ /* 0x000ea80000000200 */
[----:B------:R-:W3:Y:S04]  /*2b190*/  LDSM.16.M88.4 R84, [R99+0x44180] ;  /* 0x044180006354783b */ /* 0x000ee80000000200 */
[----:B------:R-:W4:Y:S04]  /*2b1a0*/  LDSM.16.M88.4 R88, [R99+0x45180] ;  /* 0x045180006358783b */ /* 0x000f280000000200 */
[----:B------:R-:W5:Y:S04]  /*2b1b0*/  LDSM.16.M88.4 R92, [R99+0x46180] ;  /* 0x04618000635c783b */ /* 0x000f680000000200 */
[----:B------:R-:W-:Y:S04]  /*2b1c0*/  LDSM.16.M88.4 R68, [R99+0x40180] ;  /* 0x040180006344783b */ /* 0x000fe80000000200 */
[----:B------:R-:W3:Y:S04]  /*2b1d0*/  LDSM.16.M88.4 R96, [R99+0x47180] ;  /* 0x047180006360783b */ /* 0x000ee80000000200 */
[----:B-1----:R-:W-:Y:S04]  /*2b1e0*/  STL [R1+0x198c], R74 ;  /* 0x00198c4a01007387 */ /* 0x002fe80000100800 */
[----:B------:R-:W-:Y:S01]  /*2b1f0*/  STL [R1+0x1988], R75 ;  /* 0x0019884b01007387 */ /* 0x000fe20000100800 */
[C---:B--2---:R-:W-:Y:S03]  /*2b200*/  HMMA.1688.F32.TF32 R112, R128.reuse, R80, R112 ;  /* 0x000000508070723c */ /* 0x044fe60000081070 */
[----:B------:R-:W-:Y:S04]  /*2b210*/  STL [R1+0x1994], R78 ;  /* 0x0019944e01007387 */ /* 0x000fe80000100800 */
[----:B------:R-:W-:Y:S01]  /*2b220*/  STL [R1+0x1990], R79 ;  /* 0x0019904f01007387 */ /* 0x000fe20000100800 */
[C---:B------:R-:W-:Y:S03]  /*2b230*/  HMMA.1688.F32.TF32 R108, R128.reuse, R76, R108 ;  /* 0x0000004c806c723c */ /* 0x040fe6000008106c */
[----:B------:R-:W-:Y:S05]  /*2b240*/  STL [R1+0x1998], R82 ;  /* 0x0019985201007387 */ /* 0x000fea0000100800 */
[C---:B------:R-:W-:Y:S01]  /*2b250*/  HMMA.1688.F32.TF32 R104, R128.reuse, R72, R104 ;  /* 0x000000488068723c */ /* 0x040fe20000081068 */
        /* <DEDUP_REMOVED lines=16> */
[----:B------:R1:W-:Y:S04]  /*2b360*/  STL [R1+0x19bc], R111 ;  /* 0x0019bc6f01007387 */ /* 0x0003e80000100800 */
[----:B------:R-:W-:Y:S04]  /*2b370*/  STL [R1+0x19d0], R114 ;  /* 0x0019d07201007387 */ /* 0x000fe80000100800 */
[----:B------:R-:W-:Y:S04]  /*2b380*/  STL [R1+0x19cc], R115 ;  /* 0x0019cc7301007387 */ /* 0x000fe80000100800 */
        /* <DEDUP_REMOVED lines=22> */
[----:B------:R-:W3:Y:S01]  /*2b4f0*/  LDL.LU R138, [R1+0x208] ;  /* 0x00020800018a7983 */ /* 0x000ee20000300800 */
[C---:B------:R-:W-:Y:S03]  /*2b500*/  HMMA.1688.F32.TF32 R100, R128.reuse, R68, R100 ;  /* 0x000000448064723c */ /* 0x040fe60000081064 */
[----:B------:R-:W3:Y:S04]  /*2b510*/  LDL.LU R139, [R1+0x20c] ;  /* 0x00020c00018b7983 */ /* 0x000ee80000300800 */
[----:B------:R-:W3:Y:S01]  /*2b520*/  LDL.LU R132, [R1+0x210] ;  /* 0x0002100001847983 */ /* 0x000ee20000300800 */
[C---:B------:R-:W-:Y:S03]  /*2b530*/  HMMA.1688.F32.TF32 R116, R128.reuse, R84, R116 ;  /* 0x000000548074723c */ /* 0x040fe60000081074 */
[----:B------:R-:W3:Y:S04]  /*2b540*/  LDL.LU R133, [R1+0x214] ;  /* 0x0002140001857983 */ /* 0x000ee80000300800 */
[----:B------:R-:W3:Y:S01]  /*2b550*/  LDL.LU R134, [R1+0x218] ;  /* 0x0002180001867983 */ /* 0x000ee20000300800 */
[C---:B------:R-:W-:Y:S03]  /*2b560*/  HMMA.1688.F32.TF32 R120, R128.reuse, R88, R120 ;  /* 0x000000588078723c */ /* 0x040fe60000081078 */
[----:B------:R-:W3:Y:S05]  /*2b570*/  LDL.LU R135, [R1+0x21c] ;  /* 0x00021c0001877983 */ /* 0x000eea0000300800 */
[C---:B------:R-:W-:Y:S08]  /*2b580*/  HMMA.1688.F32.TF32 R124, R128.reuse, R92, R124 ;  /* 0x0000005c807c723c */ /* 0x040ff0000008107c */
[----:B------:R-:W-:Y:S01]  /*2b590*/  HMMA.1688.F32.TF32 R128, R128, R96, R140 ;  /* 0x000000608080723c */ /* 0x000fe2000008108c */
        /* <DEDUP_REMOVED lines=22> */
[----:B-1----:R-:W-:Y:S03]  /*2b700*/  HMMA.1688.F32.TF32 R108, R236, R72, R244 ;  /* 0x00000048ec6c723c */ /* 0x002fe600000810f4 */
[----:B------:R-:W3:Y:S01]  /*2b710*/  LDL.LU R174, [R1+0x288] ;  /* 0x0002880001ae7983 */ /* 0x000ee20000300800 */
[----:B------:R-:W-:-:S03]  /*2b720*/  IMAD.MOV.U32 R191, RZ, RZ, R231 ;  /* 0x000000ffffbf7224 */ /* 0x000fc600078e00e7 */
[----:B------:R-:W3:Y:S01]  /*2b730*/  LDL.LU R175, [R1+0x28c] ;  /* 0x00028c0001af7983 */ /* 0x000ee20000300800 */
[----:B------:R-:W-:Y:S03]  /*2b740*/  HMMA.1688.F32.TF32 R104, R236, R76, R248 ;  /* 0x0000004cec68723c */ /* 0x000fe600000810f8 */
        /* <DEDUP_REMOVED lines=8> */
[----:B------:R-:W-:-:S03]  /*2b7d0*/  IMAD.MOV.U32 R94, RZ, RZ, R104 ;  /* 0x000000ffff5e7224 */ /* 0x000fc600078e0068 */
[----:B------:R-:W-:Y:S01]  /*2b7e0*/  STL.64 [R1+0x10], R108 ;  /* 0x0000106c01007387 */ /* 0x000fe20000100a00 */
[----:B------:R-:W-:Y:S01]  /*2b7f0*/  IMAD.MOV.U32 R86, RZ, RZ, R105 ;  /* 0x000000ffff567224 */ /* 0x000fe200078e0069 */
[----:B------:R-:W-:Y:S02]  /*2b800*/  MOV R82, R106 ;  /* 0x0000006a00527202 */ /* 0x000fe40000000f00 */
[----:B------:R1:W-:Y:S01]  /*2b810*/  STL.64 [R1+0x18], R110 ;  /* 0x0000186e01007387 */ /* 0x0003e20000100a00 */
[----:B------:R-:W-:-:S03]  /*2b820*/  IMAD.MOV.U32 R78, RZ, RZ, R107 ;  /* 0x000000ffff4e7224 */ /* 0x000fc600078e006b */
[----:B------:R-:W3:Y:S04]  /*2b830*/  LDL.LU R104, [R1+0x160] ;  /* 0x0001600001687983 */ /* 0x000ee80000300800 */
[----:B------:R-:W3:Y:S04]  /*2b840*/  LDL.LU R105, [R1+0x164] ;  /* 0x0001640001697983 */ /* 0x000ee80000300800 */
[----:B------:R-:W3:Y:S04]  /*2b850*/  LDL.LU R106, [R1+0x168] ;  /* 0x00016800016a7983 */ /* 0x000ee80000300800 */
[----:B------:R-:W3:Y:S01]  /*2b860*/  LDL.LU R107, [R1+0x16c] ;  /* 0x00016c00016b7983 */ /* 0x000ee20000300800 */
[----:B-1----:R-:W-:Y:S03]  /*2b870*/  HMMA.1688.F32.TF32 R108, R236, R80, R240 ;  /* 0x00000050ec6c723c */ /* 0x002fe600000810f0 */
        /* <DEDUP_REMOVED lines=8> */
[----:B------:R-:W-:Y:S01]  /*2b900*/  IMAD.MOV.U32 R79, RZ, RZ, R108 ;  /* 0x000000ffff4f7224 */ /* 0x000fe200078e006c */
[----:B------:R-:W-:Y:S01]  /*2b910*/  MOV R74, R109 ;  /* 0x0000006d004a7202 */ /* 0x000fe20000000f00 */
[----:B------:R-:W-:Y:S01]  /*2b920*/  IMAD.MOV.U32 R75, RZ, RZ, R110 ;  /* 0x000000ffff4b7224 */ /* 0x000fe200078e006e */
[----:B------:R-:W3:Y:S01]  /*2b930*/  LDL.LU R248, [R1] ;  /* 0x0000000001f87983 */ /* 0x000ee20000300800 */
[----:B------:R-:W-:Y:S01]  /*2b940*/  IMAD.MOV.U32 R83, RZ, RZ, R111 ;  /* 0x000000ffff537224 */ /* 0x000fe200078e006f */
[----:B------:R-:W-:Y:S01]  /*2b950*/  MOV R250, R2 ;  /* 0x0000000200fa7202 */ /* 0x000fe20000000f00 */
[----:B------:R-:W-:Y:S01]  /*2b960*/  IMAD.MOV.U32 R251, RZ, RZ, R252 ;  /* 0x000000fffffb7224 */ /* 0x000fe200078e00fc */
        /* <DEDUP_REMOVED lines=13> */
[----:B------:R-:W-:Y:S01]  /*2ba40*/  HMMA.1688.F32.TF32 R156, R160, R92, R224 ;  /* 0x0000005ca09c723c */ /* 0x000fe200000810e0 */
        /* <DEDUP_REMOVED lines=15> */
[----:B------:R-:W2:Y:S04]  /*2bb40*/  LDL.LU R196, [R1+0x130] ;  /* 0x0001300001c47983 */ /* 0x000ea80000300800 */
[----:B------:R-:W2:Y:S04]  /*2bb50*/  LDL.LU R197, [R1+0x134] ;  /* 0x0001340001c57983 */ /* 0x000ea80000300800 */
[----:B------:R-:W2:Y:S01]  /*2bb60*/  LDL.LU R198, [R1+0x138] ;  /* 0x0001380001c67983 */ /* 0x000ea20000300800 */
[----:B------:R-:W-:Y:S03]  /*2bb70*/  HMMA.1688.F32.TF32 R160, R160, R96, R228 ;  /* 0x00000060a0a0723c */ /* 0x000fe600000810e4 */
[----:B------:R-:W2:Y:S04]  /*2bb80*/  LDL.LU R199, [R1+0x13c] ;  /* 0x00013c0001c77983 */ /* 0x000ea80000300800 */
[----:B------:R-:W3:Y:S01]  /*2bb90*/  LDL.LU R200, [R1+0x230] ;  /* 0x0002300001c87983 */ /* 0x000ee20000300800 */
[----:B------:R-:W-:Y:S03]  /*2bba0*/  HMMA.1688.F32.TF32 R228, R236, R68, R192 ;  /* 0x00000044ece4723c */ /* 0x000fe600000810c0 */
[----:B------:R-:W3:Y:S01]  /*2bbb0*/  LDL.LU R201, [R1+0x234] ;  /* 0x0002340001c97983 */ /* 0x000ee20000300800 */
[----:B------:R-:W-:-:S03]  /*2bbc0*/  MOV R98, R110 ;  /* 0x0000006e00627202 */ /* 0x000fc60000000f00 */
[----:B------:R-:W3:Y:S01]  /*2bbd0*/  LDL.LU R202, [R1+0x238] ;  /* 0x0002380001ca7983 */ /* 0x000ee20000300800 */
[----:B------:R-:W-:-:S03]  /*2bbe0*/  IMAD.MOV.U32 R99, RZ, RZ, R111 ;  /* 0x000000ffff637224 */ /* 0x000fc600078e006f */
[----:B------:R-:W3:Y:S01]  /*2bbf0*/  LDL.LU R203, [R1+0x23c] ;  /* 0x00023c0001cb7983 */ /* 0x000ee20000300800 */
[----:B------:R-:W-:Y:S01]  /*2bc00*/  IMAD.MOV.U32 R104, RZ, RZ, R206 ;  /* 0x000000ffff687224 */ /* 0x000fe200078e00ce */
[----:B------:R-:W-:Y:S01]  /*2bc10*/  MOV R111, R205 ;  /* 0x000000cd006f7202 */ /* 0x000fe20000000f00 */
[----:B------:R-:W-:Y:S01]  /*2bc20*/  IMAD.MOV.U32 R105, RZ, RZ, R207 ;  /* 0x000000ffff697224 */ /* 0x000fe200078e00cf */
[----:B------:R-:W4:Y:S01]  /*2bc30*/  LDL.LU R192, [R1+0x120] ;  /* 0x0001200001c07983 */ /* 0x000f220000300800 */
[----:B------:R-:W-:Y:S02]  /*2bc40*/  IMAD.MOV.U32 R106, RZ, RZ, R108 ;  /* 0x000000ffff6a7224 */ /* 0x000fe400078e006c */
[----:B------:R-:W-:Y:S01]  /*2bc50*/  IMAD.MOV.U32 R107, RZ, RZ, R109 ;  /* 0x000000ffff6b7224 */ /* 0x000fe200078e006d */
[----:B------:R-:W4:Y:S01]  /*2bc60*/  LDL.LU R193, [R1+0x124] ;  /* 0x0001240001c17983 */ /* 0x000f220000300800 */
[----:B------:R-:W-:Y:S01]  /*2bc70*/  IMAD.MOV.U32 R110, RZ, RZ, R204 ;  /* 0x000000ffff6e7224 */ /* 0x000fe200078e00cc */
[----:B------:R-:W-:Y:S01]  /*2bc80*/  MOV R109, R243 ;  /* 0x000000f3006d7202 */ /* 0x000fe20000000f00 */
[----:B------:R-:W-:Y:S01]  /*2bc90*/  IMAD.MOV.U32 R108, RZ, RZ, R242 ;  /* 0x000000ffff6c7224 */ /* 0x000fe200078e00f2 */
[----:B------:R-:W5:Y:S01]  /*2bca0*/  LDL.LU.64 R206, [R1+0x1a40] ;  /* 0x001a400001ce7983 */ /* 0x000f620000300a00 */
[----:B------:R-:W-:Y:S01]  /*2bcb0*/  MOV R114, R240 ;  /* 0x000000f000727202 */ /* 0x000fe20000000f00 */
[----:B------:R-:W-:-:S02]  /*2bcc0*/  IMAD.MOV.U32 R115, RZ, RZ, R241 ;  /* 0x000000ffff737224 */ /* 0x000fc400078e00f1 */
[----:B------:R-:W5:Y:S04]  /*2bcd0*/  LDL.LU.64 R204, [R1+0x1a38] ;  /* 0x001a380001cc7983 */ /* 0x000f680000300a00 */
[----:B------:R-:W2:Y:S04]  /*2bce0*/  LDL.LU.64 R242, [R1+0x1a30] ;  /* 0x001a300001f27983 */ /* 0x000ea80000300a00 */
[----:B------:R-:W2:Y:S01]  /*2bcf0*/  LDL.LU.64 R240, [R1+0x1a28] ;  /* 0x001a280001f07983 */ /* 0x000ea20000300a00 */
[----:B------:R-:W-:Y:S01]  /*2bd00*/  IMAD.MOV.U32 R194, RZ, RZ, R252 ;  /* 0x000000ffffc27224 */ /* 0x000fe200078e00fc */
[----:B------:R-:W-:Y:S01]  /*2bd10*/  MOV R195, R2 ;  /* 0x0000000200c37202 */ /* 0x000fe20000000f00 */
[----:B--2---:R-:W-:Y:S01]  /*2bd20*/  HMMA.1688.F32.TF32 R236, R236, R96, R240 ;  /* 0x00000060ecec723c */ /* 0x004fe200000810f0 */
[----:B------:R-:W-:Y:S04]  /*2bd30*/  LDS R240, [R0+0x38500] ;  /* 0x0385000000f07984 */ /* 0x000fe80000000800 */
[----:B------:R-:W-:Y:S04]  /*2bd40*/  LDS R242, [R0+0x3a500] ;  /* 0x03a5000000f27984 */ /* 0x000fe80000000800 */
[----:B------:R-:W-:Y:S04]  /*2bd50*/  LDS R241, [R3+0x38500] ;  /* 0x0385000003f17984 */ /* 0x000fe80000000800 */
[----:B------:R-:W-:Y:S11]  /*2bd60*/  LDS R243, [R3+0x3a500] ;  /* 0x03a5000003f37984 */ /* 0x000ff60000000800 */
[----:B------:R-:W-:Y:S01]  /*2bd70*/  IMAD.MOV.U32 R87, RZ, RZ, R236 ;  /* 0x000000ffff577224 */ /* 0x000fe200078e00ec */
[----:B------:R-:W-:Y:S01]  /*2bd80*/  MOV R91, R238 ;  /* 0x000000ee005b7202 */ /* 0x000fe20000000f00 */
[----:B------:R-:W-:Y:S01]  /*2bd90*/  IMAD.MOV.U32 R90, RZ, RZ, R237 ;  /* 0x000000ffff5a7224 */ /* 0x000fe200078e00ed */
[----:B------:R-:W-:Y:S01]  /*2bda0*/  LDS R236, [R0+0x38400] ;  /* 0x0384000000ec7984 */ /* 0x000fe20000000800 */
[----:B------:R-:W-:-:S03]  /*2bdb0*/  IMAD.MOV.U32 R95, RZ, RZ, R239 ;  /* 0x000000ffff5f7224 */ /* 0x000fc600078e00ef */
[----:B------:R-:W-:Y:S04]  /*2bdc0*/  LDS R238, [R0+0x3a400] ;  /* 0x03a4000000ee7984 */ /* 0x000fe80000000800 */
[----:B------:R-:W-:Y:S04]  /*2bdd0*/  LDS R237, [R3+0x38400] ;  /* 0x0384000003ed7984 */ /* 0x000fe80000000800 */
[----:B------:R-:W3:Y:S02]  /*2bde0*/  LDS R239, [R3+0x3a400] ;  /* 0x03a4000003ef7984 */ /* 0x000ee40000000800 */
[C---:B---3--:R-:W-:Y:S08]  /*2bdf0*/  HMMA.1688.F32.TF32 R200, R236.reuse, R68, R200 ;  /* 0x00000044ecc8723c */ /* 0x048ff000000810c8 */
[C---:B------:R-:W-:Y:S08]  /*2be00*/  HMMA.1688.F32.TF32 R196, R236.reuse, R72, R196 ;  /* 0x00000048ecc4723c */ /* 0x040ff000000810c4 */
[C---:B----4-:R-:W-:Y:S08]  /*2be10*/  HMMA.1688.F32.TF32 R192, R236.reuse, R76, R192 ;  /* 0x0000004cecc0723c */ /* 0x050ff000000810c0 */
[C---:B------:R-:W-:Y:S01]  /*2be20*/  HMMA.1688.F32.TF32 R244, R236.reuse, R80, R244 ;  /* 0x00000050ecf4723c */ /* 0x040fe200000810f4 */
[----:B------:R-:W-:Y:S07]  /*2be30*/  STL.64 [R1+0x1b0], R200 ;  /* 0x0001b0c801007387 */ /* 0x000fee0000100a00 */
[----:B------:R-:W-:Y:S01]  /*2be40*/  HMMA.1688.F32.TF32 R248, R236, R84, R248 ;  /* 0x00000054ecf8723c */ /* 0x000fe200000810f8 */
[----:B------:R1:W-:Y:S04]  /*2be50*/  STL.64 [R1+0x1b8], R202 ;  /* 0x0001b8ca01007387 */ /* 0x0003e80000100a00 */
[----:B-1----:R-:W2:Y:S04]  /*2be60*/  LDL.LU.64 R202, [R1+0x1a20] ;  /* 0x001a200001ca7983 */ /* 0x002ea80000300a00 */
[----:B------:R-:W2:Y:S04]  /*2be70*/  LDL.LU.64 R200, [R1+0x1a18] ;  /* 0x001a180001c87983 */ /* 0x000ea80000300a00 */
        /* <DEDUP_REMOVED lines=10> */
[----:B-1----:R-:W2:Y:S04]  /*2bf20*/  LDL.LU.64 R246, [R1+0x19f0] ;  /* 0x0019f00001f67983 */ /* 0x002ea80000300a00 */
[----:B------:R-:W2:Y:S04]  /*2bf30*/  LDL.LU.64 R244, [R1+0x19e8] ;  /* 0x0019e80001f47983 */ /* 0x000ea80000300a00 */
[----:B------:R-:W-:Y:S04]  /*2bf40*/  STL.64 [R1+0x170], R248 ;  /* 0x000170f801007387 */ /* 0x000fe80000100a00 */
[----:B------:R1:W-:Y:S04]  /*2bf50*/  STL.64 [R1+0x178], R250 ;  /* 0x000178fa01007387 */ /* 0x0003e80000100a00 */
[----:B-1----:R-:W5:Y:S04]  /*2bf60*/  LDL.LU.64 R250, [R1+0x19e0] ;  /* 0x0019e00001fa7983 */ /* 0x002f680000300a00 */
[----:B------:R-:W5:Y:S01]  /*2bf70*/  LDL.LU.64 R248, [R1+0x19d8] ;  /* 0x0019d80001f87983 */ /* 0x000f620000300a00 */
[C---:B------:R-:W-:Y:S08]  /*2bf80*/  HMMA.1688.F32.TF32 R208, R240.reuse, R80, R208 ;  /* 0x00000050f0d0723c */ /* 0x040ff000000810d0 */
[----:B---3--:R-:W-:Y:S08]  /*2bf90*/  HMMA.1688.F32.TF32 R196, R240, R68, R196 ;  /* 0x00000044f0c4723c */ /* 0x008ff000000810c4 */
[C---:B----4-:R-:W-:Y:S08]  /*2bfa0*/  HMMA.1688.F32.TF32 R192, R236.reuse, R96, R192 ;  /* 0x00000060ecc0723c */ /* 0x050ff000000810c0 */
[C---:B--2---:R-:W-:Y:S08]  /*2bfb0*/  HMMA.1688.F32.TF32 R244, R236.reuse, R92, R244 ;  /* 0x0000005cecf4723c */ /* 0x044ff000000810f4 */
[----:B-----5:R-:W-:Y:S11]  /*2bfc0*/  HMMA.1688.F32.TF32 R248, R236, R88, R248 ;  /* 0x00000058ecf8723c */ /* 0x020ff600000810f8 */
[----:B------:R-:W-:Y:S05]  /*2bfd0*/  @!UPT UIADD3 URZ, URZ, URZ, URZ ;  /* 0x0000003f3f3ff290 */ /* 0x000fea000fffe03f */
[----:B------:R-:W-:Y:S01]  /*2bfe0*/  MOV R252, R247 ;  /* 0x000000f700fc7202 */ /* 0x000fe20000000f00 */
[----:B------:R-:W-:-:S06]  /*2bff0*/  IMAD.MOV.U32 R2, RZ, RZ, R246 ;  /* 0x000000ffff027224 */ /* 0x000fcc00078e00f6 */
[----:B------:R-:W-:Y:S04]  /*2c000*/  STL.64 [R1+0x160], R248 ;  /* 0x000160f801007387 */ /* 0x000fe80000100a00 */
[----:B------:R-:W-:Y:S04]  /*2c010*/  STL.64 [R1+0x168], R250 ;  /* 0x000168fa01007387 */ /* 0x000fe80000100a00 */
[----:B------:R-:W-:Y:S04]  /*2c020*/  STL.64 [R1+0x150], R244 ;  /* 0x000150f401007387 */ /* 0x000fe80000100a00 */
[----:B------:R-:W-:Y:S04]  /*2c030*/  STL [R1+0x1970], R252 ;  /* 0x001970fc01007387 */ /* 0x000fe80000100800 */
[----:B------:R-:W-:Y:S04]  /*2c040*/  STL [R1+0x196c], R2 ;  /* 0x00196c0201007387 */ /* 0x000fe80000100800 */
[----:B------:R-:W-:Y:S04]  /*2c050*/  STL.64 [R1+0x140], R192 ;  /* 0x000140c001007387 */ /* 0x000fe80000100a00 */
[----:B------:R1:W-:Y:S02]  /*2c060*/  STL.64 [R1+0x148], R194 ;  /* 0x000148c201007387 */ /* 0x0003e40000100a00 */
[----:B-1----:R-:W-:Y:S01]  /*2c070*/  HMMA.1688.F32.TF32 R192, R240, R76, R204 ;  /* 0x0000004cf0c0723c */ /* 0x002fe200000810cc */
[----:B------:R-:W-:Y:S01]  /*2c080*/  IMAD.MOV.U32 R252, RZ, RZ, R198 ;  /* 0x000000fffffc7224 */ /* 0x000fe200078e00c6 */
[----:B------:R1:W-:Y:S01]  /*2c090*/  STL.64 [R1+0x130], R196 ;  /* 0x000130c401007387 */ /* 0x0003e20000100a00 */
[----:B------:R-:W-:-:S05]  /*2c0a0*/  IMAD.MOV.U32 R2, RZ, RZ, R199 ;  /* 0x000000ffff027224 */ /* 0x000fca00078e00c7 */
[C---:B-1----:R-:W-:Y:S11]  /*2c0b0*/  HMMA.1688.F32.TF32 R196, R240.reuse, R72, R200 ;  /* 0x00000048f0c4723c */ /* 0x042ff600000810c8 */
[----:B------:R-:W-:Y:S05]  /*2c0c0*/  @!UPT UIADD3 URZ, URZ, URZ, URZ ;  /* 0x0000003f3f3ff290 */ /* 0x000fea000fffe03f */
[----:B------:R-:W-:Y:S01]  /*2c0d0*/  MOV R3, R192 ;  /* 0x000000c000037202 */ /* 0x000fe20000000f00 */
[----:B------:R-:W-:Y:S01]  /*2c0e0*/  IMAD.MOV.U32 R238, RZ, RZ, R193 ;  /* 0x000000ffffee7224 */ /* 0x000fe200078e00c1 */
[----:B------:R-:W-:Y:S01]  /*2c0f0*/  MOV R236, R195 ;  /* 0x000000c300ec7202 */ /* 0x000fe20000000f00 */
[----:B------:R-:W-:Y:S02]  /*2c100*/  IMAD.MOV.U32 R237, RZ, RZ, R194 ;  /* 0x000000ffffed7224 */ /* 0x000fe400078e00c2 */
[----:B------:R-:W-:Y:S01]  /*2c110*/  HMMA.1688.F32.TF32 R192, R240, R84, R212 ;  /* 0x00000054f0c0723c */ /* 0x000fe200000810d4 */
[----:B------:R-:W-:Y:S01]  /*2c120*/  LOP3.LUT R239, R0, 0x20, RZ, 0x3c, !PT ;  /* 0x0000002000ef7812 */ /* 0x000fe200078e3cff */
[----:B------:R-:W-:Y:S04]  /*2c130*/  STL.64 [R1+0x120], R196 ;  /* 0x000120c401007387 */ /* 0x000fe80000100a00 */
[----:B------:R-:W-:Y:S04]  /*2c140*/  STL.64 [R1+0x128], R198 ;  /* 0x000128c601007387 */ /* 0x000fe80000100a00 */
[----:B------:R-:W-:Y:S04]  /*2c150*/  LDS R196, [R0+0x38600] ;  /* 0x0386000000c47984 */ /* 0x000fe80000000800 */
[----:B------:R-:W-:Y:S04]  /*2c160*/  LDS R198, [R0+0x3a600] ;  /* 0x03a6000000c67984 */ /* 0x000fe80000000800 */
[----:B------:R-:W-:Y:S06]  /*2c170*/  LDS R197, [R239+0x38600] ;  /* 0x03860000efc57984 */ /* 0x000fec0000000800 */
[----:B------:R-:W-:Y:S01]  /*2c180*/  IMAD.MOV.U32 R207, RZ, RZ, R192 ;  /* 0x000000ffffcf7224 */ /* 0x000fe200078e00c0 */
[----:B------:R-:W-:Y:S01]  /*2c190*/  MOV R205, R194 ;  /* 0x000000c200cd7202 */ /* 0x000fe20000000f00 */
[----:B------:R-:W-:Y:S01]  /*2c1a0*/  IMAD.MOV.U32 R206, RZ, RZ, R193 ;  /* 0x000000ffffce7224 */ /* 0x000fe200078e00c1 */
[----:B------:R-:W1:Y:S01]  /*2c1b0*/  LDS R199, [R239+0x3a600] ;  /* 0x03a60000efc77984 */ /* 0x000e620000000800 */
[----:B------:R-:W-:-:S02]  /*2c1c0*/  IMAD.MOV.U32 R204, RZ, RZ, R195 ;  /* 0x000000ffffcc7224 */ /* 0x000fc400078e00c3 */
[C---:B------:R-:W-:Y:S01]  /*2c1d0*/  HMMA.1688.F32.TF32 R192, R240.reuse, R92, R220 ;  /* 0x0000005cf0c0723c */ /* 0x040fe200000810dc */
[----:B------:R2:W-:Y:S11]  /*2c1e0*/  STL.64 [R1+0x1960], R210 ;  /* 0x001960d201007387 */ /* 0x0005f60000100a00 */
[----:B------:R-:W-:Y:S11]  /*2c1f0*/  @!UPT UIADD3 URZ, URZ, URZ, URZ ;  /* 0x0000003f3f3ff290 */ /* 0x000ff6000fffe03f */
[----:B------:R-:W-:Y:S01]  /*2c200*/  @!UPT UIADD3 URZ, URZ, URZ, URZ ;  /* 0x0000003f3f3ff290 */ /* 0x000fe2000fffe03f */
[----:B------:R-:W-:Y:S01]  /*2c210*/  IMAD.MOV.U32 R203, RZ, RZ, R192 ;  /* 0x000000ffffcb7224 */ /* 0x000fe200078e00c0 */
[----:B------:R-:W-:Y:S01]  /*2c220*/  MOV R202, R193 ;  /* 0x000000c100ca7202 */ /* 0x000fe20000000f00 */
[----:B------:R-:W-:Y:S02]  /*2c230*/  IMAD.MOV.U32 R201, RZ, RZ, R194 ;  /* 0x000000ffffc97224 */ /* 0x000fe400078e00c2 */
[----:B------:R-:W-:Y:S02]  /*2c240*/  IMAD.MOV.U32 R200, RZ, RZ, R195 ;  /* 0x000000ffffc87224 */ /* 0x000fe400078e00c3 */
[----:B------:R-:W-:Y:S08]  /*2c250*/  HMMA.1688.F32.TF32 R192, R240, R96, R232 ;  /* 0x00000060f0c0723c */ /* 0x000ff000000810e8 */
[C---:B-1----:R-:W-:Y:S01]  /*2c260*/  HMMA.1688.F32.TF32 R36, R196.reuse, R72, R36 ;  /* 0x00000048c424723c */ /* 0x042fe20000081024 */
[----:B------:R1:W-:Y:S11]  /*2c270*/  STL.64 [R1+0x1958], R208 ;  /* 0x001958d001007387 */ /* 0x0003f60000100a00 */
[----:B------:R-:W-:Y:S04]  /*2c280*/  @!UPT UIADD3 URZ, URZ, URZ, URZ ;  /* 0x0000003f3f3ff290 */ /* 0x000fe8000fffe03f */
[----:B--2---:R-:W-:Y:S01]  /*2c290*/  MOV R211, R192 ;  /* 0x000000c000d37202 */ /* 0x004fe20000000f00 */
[----:B------:R-:W-:Y:S01]  /*2c2a0*/  IMAD.MOV.U32 R210, RZ, RZ, R193 ;  /* 0x000000ffffd27224 */ /* 0x000fe200078e00c1 */
[----:B-1----:R-:W-:Y:S01]  /*2c2b0*/  MOV R208, R195 ;  /* 0x000000c300d07202 */ /* 0x002fe20000000f00 */
[----:B------:R-:W-:Y:S01]  /*2c2c0*/  IMAD.MOV.U32 R209, RZ, RZ, R194 ;  /* 0x000000ffffd17224 */ /* 0x000fe200078e00c2 */
[----:B------:R-:W-:Y:S04]  /*2c2d0*/  LDS R192, [R0+0x38700] ;  /* 0x0387000000c07984 */ /* 0x000fe80000000800 */
[----:B------:R-:W-:Y:S04]  /*2c2e0*/  LDS R194, [R0+0x3a700] ;  /* 0x03a7000000c27984 */ /* 0x000fe80000000800 */
[----:B------:R-:W-:Y:S04]  /*2c2f0*/  LDS R193, [R239+0x38700] ;  /* 0x03870000efc17984 */ /* 0x000fe80000000800 */
[----:B------:R-:W1:Y:S01]  /*2c300*/  LDS R195, [R239+0x3a700] ;  /* 0x03a70000efc37984 */ /* 0x000e620000000800 */
[----:B------:R-:W-:Y:S07]  /*2c310*/  HMMA.1688.F32.TF32 R232, R196, R68, R64 ;  /* 0x00000044c4e8723c */ /* 0x000fee0000081040 */
[----:B------:R-:W-:Y:S01]  /*2c320*/  IMAD.MOV.U32 R67, RZ, RZ, R36 ;  /* 0x000000ffff437224 */ /* 0x000fe200078e0024 */
[----:B------:R-:W-:Y:S01]  /*2c330*/  MOV R65, R38 ;  /* 0x0000002600417202 */ /* 0x000fe20000000f00 */
[----:B------:R-:W-:-:S02]  /*2c340*/  IMAD.MOV.U32 R66, RZ, RZ, R37 ;  /* 0x000000ffff427224 */ /* 0x000fc400078e0025 */
[----:B------:R-:W-:Y:S02]  /*2c350*/  IMAD.MOV.U32 R64, RZ, RZ, R39 ;  /* 0x000000ffff407224 */ /* 0x000fe400078e0027 */
[----:B------:R-:W-:Y:S01]  /*2c360*/  HMMA.1688.F32.TF32 R36, R196, R76, R40 ;  /* 0x0000004cc424723c */ /* 0x000fe20000081028 */
[----:B------:R-:W-:Y:S04]  /*2c370*/  LDS R40, [R0+0x3c000] ;  /* 0x03c0000000287984 */ /* 0x000fe80000000800 */
[----:B------:R-:W-:Y:S04]  /*2c380*/  LDS R42, [R0+0x3e000] ;  /* 0x03e00000002a7984 */ /* 0x000fe80000000800 */
[----:B------:R-:W-:Y:S04]  /*2c390*/  LDS R41, [R239+0x3c000] ;  /* 0x03c00000ef297984 */ /* 0x000fe80000000800 */
[----:B------:R-:W2:Y:S01]  /*2c3a0*/  LDS R43, [R239+0x3e000] ;  /* 0x03e00000ef2b7984 */ /* 0x000ea20000000800 */
[----:B------:R-:W-:Y:S10]  /*2c3b0*/  HMMA.1688.F32.TF32 R212, R240, R88, R216 ;  /* 0x00000058f0d4723c */ /* 0x000ff400000810d8 */
[----:B------:R-:W-:Y:S01]  /*2c3c0*/  IMAD.MOV.U32 R219, RZ, RZ, R36 ;  /* 0x000000ffffdb7224 */ /* 0x000fe200078e0024 */
[----:B------:R-:W-:Y:S01]  /*2c3d0*/  MOV R218, R37 ;  /* 0x0000002500da7202 */ /* 0x000fe20000000f00 */
[----:B------:R-:W-:-:S02]  /*2c3e0*/  IMAD.MOV.U32 R217, RZ, RZ, R38 ;  /* 0x000000ffffd97224 */ /* 0x000fc400078e0026 */
[----:B------:R-:W-:Y:S02]  /*2c3f0*/  IMAD.MOV.U32 R216, RZ, RZ, R39 ;  /* 0x000000ffffd87224 */ /* 0x000fe400078e0027 */
[----:B------:R-:W-:Y:S08]  /*2c400*/  HMMA.1688.F32.TF32 R36, R196, R80, R44 ;  /* 0x00000050c424723c */ /* 0x000ff0000008102c */
[C---:B-1----:R-:W-:Y:S08]  /*2c410*/  HMMA.1688.F32.TF32 R248, R192.reuse, R68, R4 ;  /* 0x00000044c0f8723c */ /* 0x042ff00000081004 */
[C---:B------:R-:W-:Y:S08]  /*2c420*/  HMMA.1688.F32.TF32 R244, R192.reuse, R72, R8 ;  /* 0x00000048c0f4723c */ /* 0x040ff00000081008 */
[----:B------:R-:W-:Y:S01]  /*2c430*/  HMMA.1688.F32.TF32 R12, R192, R76, R12 ;  /* 0x0000004cc00c723c */ /* 0x000fe2000008100c */
[----:B------:R-:W-:Y:S01]  /*2c440*/  STL.64 [R1+0x1950], R234 ;  /* 0x001950ea01007387 */ /* 0x000fe20000100a00 */
[----:B------:R-:W-:Y:S01]  /*2c450*/  MOV R223, R36 ;  /* 0x0000002400df7202 */ /* 0x000fe20000000f00 */
[----:B------:R-:W-:Y:S01]  /*2c460*/  IMAD.MOV.U32 R222, RZ, RZ, R37 ;  /* 0x000000ffffde7224 */ /* 0x000fe200078e0025 */
[----:B------:R-:W-:Y:S01]  /*2c470*/  MOV R220, R39 ;  /* 0x0000002700dc7202 */ /* 0x000fe20000000f00 */
[----:B------:R-:W-:Y:S01]  /*2c480*/  STL.64 [R1+0x1948], R232 ;  /* 0x001948e801007387 */ /* 0x000fe20000100a00 */
[----:B------:R-:W-:-:S02]  /*2c490*/  IMAD.MOV.U32 R221, RZ, RZ, R38 ;  /* 0x000000ffffdd7224 */ /* 0x000fc400078e0026 */
[C---:B------:R-:W-:Y:S01]  /*2c4a0*/  HMMA.1688.F32.TF32 R16, R192.reuse, R80, R16 ;  /* 0x00000050c010723c */ /* 0x040fe20000081010 */
[----:B------:R-:W-:Y:S04]  /*2c4b0*/  STL.64 [R1+0x18e0], R250 ;  /* 0x0018e0fa01007387 */ /* 0x000fe80000100a00 */
[----:B------:R-:W-:Y:S03]  /*2c4c0*/  STL.64 [R1+0x18d8], R248 ;  /* 0x0018d8f801007387 */ /* 0x000fe60000100a00 */
[-C--:B------:R-:W-:Y:S01]  /*2c4d0*/  HMMA.1688.F32.TF32 R20, R192, R84.reuse, R20 ;  /* 0x00000054c014723c */ /* 0x080fe20000081014 */
[----:B------:R-:W-:Y:S04]  /*2c4e0*/  STL.64 [R1+0x18f0], R246 ;  /* 0x0018f0f601007387 */ /* 0x000fe80000100a00 */
[----:B------:R-:W-:Y:S03]  /*2c4f0*/  STL.64 [R1+0x18e8], R244 ;  /* 0x0018e8f401007387 */ /* 0x000fe60000100a00 */
[----:B------:R-:W-:Y:S01]  /*2c500*/  HMMA.1688.F32.TF32 R36, R196, R84, R48 ;  /* 0x00000054c424723c */ /* 0x000fe20000081030 */
[----:B------:R-:W-:Y:S07]  /*2c510*/  STL.64 [R1+0x1900], R14 ;  /* 0x0019000e01007387 */ /* 0x000fee0000100a00 */
[C---:B------:R-:W-:Y:S01]  /*2c520*/  HMMA.1688.F32.TF32 R24, R192.reuse, R88, R24 ;  /* 0x00000058c018723c */ /* 0x040fe20000081018 */
[----:B------:R2:W-:Y:S07]  /*2c530*/  STL.64 [R1+0x18f8], R12 ;  /* 0x0018f80c01007387 */ /* 0x0005ee0000100a00 */
[----:B------:R-:W-:Y:S01]  /*2c540*/  HMMA.1688.F32.TF32 R28, R192, R92, R28 ;  /* 0x0000005cc01c723c */ /* 0x000fe2000008101c */
[----:B------:R-:W-:Y:S01]  /*2c550*/  IMAD.MOV.U32 R44, RZ, RZ, R106 ;  /* 0x000000ffff2c7224 */ /* 0x000fe200078e006a */
[----:B------:R-:W-:Y:S01]  /*2c560*/  MOV R46, R98 ;  /* 0x00000062002e7202 */ /* 0x000fe20000000f00 */
[----:B------:R-:W-:Y:S01]  /*2c570*/  IMAD.MOV.U32 R45, RZ, RZ, R107 ;  /* 0x000000ffff2d7224 */ /* 0x000fe200078e006b */
[----:B------:R-:W-:Y:S04]  /*2c580*/  LDS R8, [R0+0x3c200] ;  /* 0x03c2000000087984 */ /* 0x000fe80000000800 */
[----:B--2---:R-:W-:Y:S01]  /*2c590*/  HMMA.1688.F32.TF32 R12, R40, R70, R100 ;  /* 0x00000046280c723c */ /* 0x004fe20000081064 */
[----:B------:R-:W-:Y:S01]  /*2c5a0*/  STL.64 [R1+0x1910], R18 ;  /* 0x0019101201007387 */ /* 0x000fe20000100a00 */
[----:B------:R-:W-:-:S03]  /*2c5b0*/  IMAD.MOV.U32 R235, RZ, RZ, R36 ;  /* 0x000000ffffeb7224 */ /* 0x000fc600078e0024 */
[----:B------:R-:W-:Y:S01]  /*2c5c0*/  STL.64 [R1+0x1908], R16 ;  /* 0x0019081001007387 */ /* 0x000fe20000100a00 */
[----:B------:R-:W-:Y:S01]  /*2c5d0*/  IMAD.MOV.U32 R234, RZ, RZ, R37 ;  /* 0x000000ffffea7224 */ /* 0x000fe200078e0025 */
[----:B------:R-:W-:Y:S02]  /*2c5e0*/  MOV R233, R38 ;  /* 0x0000002600e97202 */ /* 0x000fe40000000f00 */
[----:B------:R-:W-:Y:S01]  /*2c5f0*/  STL.64 [R1+0x1920], R22 ;  /* 0x0019201601007387 */ /* 0x000fe20000100a00 */
[----:B------:R-:W-:-:S03]  /*2c600*/  IMAD.MOV.U32 R232, RZ, RZ, R39 ;  /* 0x000000ffffe87224 */ /* 0x000fc600078e0027 */
[----:B------:R-:W-:Y:S01]  /*2c610*/  STL.64 [R1+0x1918], R20 ;  /* 0x0019181401007387 */ /* 0x000fe20000100a00 */
[----:B------:R-:W-:Y:S03]  /*2c620*/  HMMA.1688.F32.TF32 R36, R196, R88, R52 ;  /* 0x00000058c424723c */ /* 0x000fe60000081034 */
[----:B------:R-:W-:Y:S04]  /*2c630*/  STL.64 [R1+0x1930], R26 ;  /* 0x0019301a01007387 */ /* 0x000fe80000100a00 */
[----:B------:R-:W-:Y:S01]  /*2c640*/  STL.64 [R1+0x1928], R24 ;  /* 0x0019281801007387 */ /* 0x000fe20000100a00 */
[----:B------:R-:W-:-:S03]  /*2c650*/  IMAD.MOV.U32 R52, RZ, RZ, R114 ;  /* 0x000000ffff347224 */ /* 0x000fc600078e0072 */
[----:B------:R-:W-:Y:S01]  /*2c660*/  STL.64 [R1+0x1940], R30 ;  /* 0x0019401e01007387 */ /* 0x000fe20000100a00 */
[----:B------:R-:W-:-:S03]  /*2c670*/  MOV R53, R115 ;  /* 0x0000007300357202 */ /* 0x000fc60000000f00 */
[----:B------:R-:W-:Y:S01]  /*2c680*/  STL.64 [R1+0x1938], R28 ;  /* 0x0019381c01007387 */ /* 0x000fe20000100a00 */
[----:B------:R-:W-:-:S03]  /*2c690*/  IMAD.MOV.U32 R54, RZ, RZ, R108 ;  /* 0x000000ffff367224 */ /* 0x000fc600078e006c */
[----:B------:R-:W2:Y:S01]  /*2c6a0*/  LDL.LU R114, [R1+0x19d0] ;  /* 0x0019d00001727983 */ /* 0x000ea20000300800 */
[----:B------:R-:W-:-:S03]  /*2c6b0*/  IMAD.MOV.U32 R55, RZ, RZ, R109 ;  /* 0x000000ffff377224 */ /* 0x000fc600078e006d */
[----:B------:R1:W-:Y:S01]  /*2c6c0*/  STL.64 [R1+0x1f0], R12 ;  /* 0x0001f00c01007387 */ /* 0x0003e20000100a00 */
[----:B------:R-:W-:-:S03]  /*2c6d0*/  MOV R48, R110 ;  /* 0x0000006e00307202 */ /* 0x000fc60000000f00 */
[----:B------:R3:W-:Y:S01]  /*2c6e0*/  STL.64 [R1+0x1f8], R14 ;  /* 0x0001f80e01007387 */ /* 0x0007e20000100a00 */
[----:B------:R-:W-:-:S03]  /*2c6f0*/  IMAD.MOV.U32 R49, RZ, RZ, R111 ;  /* 0x000000ffff317224 */ /* 0x000fc600078e006f */
[----:B------:R-:W2:Y:S01]  /*2c700*/  LDL.LU R115, [R1+0x19cc] ;  /* 0x0019cc0001737983 */ /* 0x000ea20000300800 */
[----:B------:R-:W-:-:S03]  /*2c710*/  IMAD.MOV.U32 R50, RZ, RZ, R104 ;  /* 0x000000ffff327224 */ /* 0x000fc600078e0068 */
[----:B------:R-:W4:Y:S01]  /*2c720*/  LDL.LU R108, [R1+0x19c8] ;  /* 0x0019c800016c7983 */ /* 0x000f220000300800 */
[----:B------:R-:W-:-:S03]  /*2c730*/  MOV R51, R105 ;  /* 0x0000006900337202 */ /* 0x000fc60000000f00 */
[----:B------:R-:W4:Y:S04]  /*2c740*/  LDL.LU R109, [R1+0x19c4] ;  /* 0x0019c400016d7983 */ /* 0x000f280000300800 */
[----:B------:R-:W4:Y:S04]  /*2c750*/  LDL.LU R110, [R1+0x19c0] ;  /* 0x0019c000016e7983 */ /* 0x000f280000300800 */
[----:B------:R-:W4:Y:S04]  /*2c760*/  LDL.LU R111, [R1+0x19bc] ;  /* 0x0019bc00016f7983 */ /* 0x000f280000300800 */
        /* <DEDUP_REMOVED lines=8> */
[----:B------:R-:W2:Y:S01]  /*2c7f0*/  LDL.LU R98, [R1+0x19a8] ;  /* 0x0019a80001627983 */ /* 0x000ea20000300800 */
[----:B------:R-:W-:-:S03]  /*2c800*/  IMAD.MOV.U32 R247, RZ, RZ, R78 ;  /* 0x000000fffff77224 */ /* 0x000fc600078e004e */
[----:B------:R-:W2:Y:S04]  /*2c810*/  LDL.LU R99, [R1+0x19a4] ;  /* 0x0019a40001637983 */ /* 0x000ea80000300800 */
[----:B------:R-:W2:Y:S04]  /*2c820*/  LDL.LU R94, [R1+0x19a0] ;  /* 0x0019a000015e7983 */ /* 0x000ea80000300800 */
[----:B------:R-:W2:Y:S04]  /*2c830*/  LDL.LU R86, [R1+0x199c] ;  /* 0x00199c0001567983 */ /* 0x000ea80000300800 */
[----:B------:R-:W2:Y:S04]  /*2c840*/  LDL.LU R82, [R1+0x1998] ;  /* 0x0019980001527983 */ /* 0x000ea80000300800 */
[----:B------:R-:W4:Y:S01]  /*2c850*/  LDL.LU R78, [R1+0x1994] ;  /* 0x00199400014e7983 */ /* 0x000f220000300800 */
[----:B------:R-:W-:-:S03]  /*2c860*/  IMAD.MOV.U32 R243, RZ, RZ, R36 ;  /* 0x000000fffff37224 */ /* 0x000fc600078e0024 */
[----:B-1----:R-:W2:Y:S01]  /*2c870*/  LDL.LU R12, [R1+0x10] ;  /* 0x00001000010c7983 */ /* 0x002ea20000300800 */
[----:B------:R-:W-:Y:S01]  /*2c880*/  MOV R242, R37 ;  /* 0x0000002500f27202 */ /* 0x000fe20000000f00 */
[----:B------:R-:W-:Y:S02]  /*2c890*/  IMAD.MOV.U32 R241, RZ, RZ, R38 ;  /* 0x000000fffff17224 */ /* 0x000fe400078e0026 */
[----:B------:R-:W2:Y:S01]  /*2c8a0*/  LDL.LU R13, [R1+0x14] ;  /* 0x00001400010d7983 */ /* 0x000ea20000300800 */
[----:B------:R-:W-:Y:S01]  /*2c8b0*/  IMAD.MOV.U32 R240, RZ, RZ, R39 ;  /* 0x000000fffff07224 */ /* 0x000fe200078e0027 */
[----:B------:R-:W-:Y:S02]  /*2c8c0*/  MOV R248, R79 ;  /* 0x0000004f00f87202 */ /* 0x000fe40000000f00 */
[----:B---3--:R-:W3:Y:S01]  /*2c8d0*/  LDL.LU R14, [R1+0x18] ;  /* 0x00001800010e7983 */ /* 0x008ee20000300800 */
[----:B------:R-:W-:Y:S01]  /*2c8e0*/  HMMA.1688.F32.TF32 R36, R196, R92, R56 ;  /* 0x0000005cc424723c */ /* 0x000fe20000081038 */
[----:B------:R-:W-:-:S02]  /*2c8f0*/  IMAD.MOV.U32 R249, RZ, RZ, R74 ;  /* 0x000000fffff97224 */ /* 0x000fc400078e004a */
[----:B------:R-:W3:Y:S01]  /*2c900*/  LDL.LU R15, [R1+0x1c] ;  /* 0x00001c00010f7983 */ /* 0x000ee20000300800 */
[----:B------:R-:W-:-:S03]  /*2c910*/  IMAD.MOV.U32 R250, RZ, RZ, R75 ;  /* 0x000000fffffa7224 */ /* 0x000fc600078e004b */
[----:B------:R-:W4:Y:S04]  /*2c920*/  LDL.LU R79, [R1+0x1990] ;  /* 0x00199000014f7983 */ /* 0x000f280000300800 */
[----:B------:R-:W5:Y:S04]  /*2c930*/  LDL.LU R74, [R1+0x198c] ;  /* 0x00198c00014a7983 */ /* 0x000f680000300800 */
[----:B------:R-:W5:Y:S01]  /*2c940*/  LDL.LU R75, [R1+0x1988] ;  /* 0x00198800014b7983 */ /* 0x000f620000300800 */
[----:B------:R-:W-:-:S03]  /*2c950*/  MOV R251, R83 ;  /* 0x0000005300fb7202 */ /* 0x000fc60000000f00 */
[----:B------:R-:W2:Y:S04]  /*2c960*/  LDL.LU R83, [R1+0x1984] ;  /* 0x0019840001537983 */ /* 0x000ea80000300800 */
[----:B------:R-:W-:Y:S01]  /*2c970*/  LDS R10, [R0+0x3e200] ;  /* 0x03e20000000a7984 */ /* 0x000fe20000000800 */
[----:B------:R-:W-:Y:S01]  /*2c980*/  MOV R59, R36 ;  /* 0x00000024003b7202 */ /* 0x000fe20000000f00 */
[----:B------:R-:W-:Y:S01]  /*2c990*/  IMAD.MOV.U32 R58, RZ, RZ, R37 ;  /* 0x000000ffff3a7224 */ /* 0x000fe200078e0025 */
[----:B------:R-:W-:Y:S01]  /*2c9a0*/  MOV R56, R39 ;  /* 0x0000002700387202 */ /* 0x000fe20000000f00 */
[----:B------:R-:W-:Y:S01]  /*2c9b0*/  IMAD.MOV.U32 R57, RZ, RZ, R38 ;  /* 0x000000ffff397224 */ /* 0x000fe200078e0026 */
[----:B------:R-:W-:Y:S01]  /*2c9c0*/  LDS R9, [R239+0x3c200] ;  /* 0x03c20000ef097984 */ /* 0x000fe20000000800 */
[----:B------:R-:W-:Y:S03]  /*2c9d0*/  HMMA.1688.F32.TF32 R36, R196, R96, R60 ;  /* 0x00000060c424723c */ /* 0x000fe6000008103c */
[----:B------:R-:W1:Y:S04]  /*2c9e0*/  LDS R11, [R239+0x3e200] ;  /* 0x03e20000ef0b7984 */ /* 0x000e680000000800 */
[----:B------:R-:W-:Y:S01]  /*2c9f0*/  IMAD.MOV.U32 R196, RZ, RZ, R87 ;  /* 0x000000ffffc47224 */ /* 0x000fe200078e0057 */
[----:B------:R-:W-:Y:S04]  /*2ca00*/  LDS R4, [R0+0x3c300] ;  /* 0x03c3000000047984 */ /* 0x000fe80000000800 */
[----:B------:R-:W3:Y:S01]  /*2ca10*/  LDL.LU R87, [R1+0x1980] ;  /* 0x0019800001577983 */ /* 0x000ee20000300800 */
[----:B------:R-:W-:Y:S01]  /*2ca20*/  IMAD.MOV.U32 R197, RZ, RZ, R90 ;  /* 0x000000ffffc57224 */ /* 0x000fe200078e005a */
[----:B------:R-:W-:Y:S01]  /*2ca30*/  MOV R198, R91 ;  /* 0x0000005b00c67202 */ /* 0x000fe20000000f00 */
[----:B------:R-:W-:Y:S01]  /*2ca40*/  IMAD.MOV.U32 R199, RZ, RZ, R95 ;  /* 0x000000ffffc77224 */ /* 0x000fe200078e005f */
[----:B------:R-:W3:Y:S04]  /*2ca50*/  LDL.LU R90, [R1+0x197c] ;  /* 0x00197c00015a7983 */ /* 0x000ee80000300800 */
        /* <DEDUP_REMOVED lines=12> */
[----:B------:R-:W1:Y:S02]  /*2cb20*/  LDS R7, [R239+0x3e300] ;  /* 0x03e30000ef077984 */ /* 0x000e640000000800 */
[----:B-1----:R-:W-:Y:S01]  /*2cb30*/  HMMA.1688.F32.TF32 R164, R8, R70, R164 ;  /* 0x0000004608a4723c */ /* 0x002fe200000810a4 */
[----:B------:R-:W-:Y:S01]  /*2cb40*/  IMAD.MOV.U32 R31, RZ, RZ, R64 ;  /* 0x000000ffff1f7224 */ /* 0x000fe200078e0040 */
[----:B------:R-:W-:Y:S01]  /*2cb50*/  MOV R29, R66 ;  /* 0x00000042001d7202 */ /* 0x000fe20000000f00 */
[----:B------:R-:W-:-:S02]  /*2cb60*/  IMAD.MOV.U32 R30, RZ, RZ, R65 ;  /* 0x000000ffff1e7224 */ /* 0x000fc400078e0041 */
[----:B------:R-:W-:-:S03]  /*2cb70*/  IMAD.MOV.U32 R28, RZ, RZ, R67 ;  /* 0x000000ffff1c7224 */ /* 0x000fc600078e0043 */
[----:B------:R-:W-:Y:S08]  /*2cb80*/  HMMA.1688.F32.TF32 R32, R192, R96, R32 ;  /* 0x00000060c020723c */ /* 0x000ff00000081020 */
[-C--:B------:R-:W-:Y:S08]  /*2cb90*/  HMMA.1688.F32.TF32 R132, R36, R70.reuse, R132 ;  /* 0x000000462484723c */ /* 0x080ff00000081084 */
[----:B------:R-:W-:Y:S08]  /*2cba0*/  HMMA.1688.F32.TF32 R228, R4, R70, R228 ;  /* 0x0000004604e4723c */ /* 0x000ff000000810e4 */
[C---:B-----5:R-:W-:Y:S08]  /*2cbb0*/  HMMA.1688.F32.TF32 R16, R40.reuse, R74, R104 ;  /* 0x0000004a2810723c */ /* 0x060ff00000081068 */
[C---:B----4-:R-:W-:Y:S08]  /*2cbc0*/  HMMA.1688.F32.TF32 R24, R40.reuse, R78, R108 ;  /* 0x0000004e2818723c */ /* 0x050ff0000008106c */
[C---:B--2---:R-:W-:Y:S07]  /*2cbd0*/  HMMA.1688.F32.TF32 R20, R40.reuse, R82, R112 ;  /* 0x000000522814723c */ /* 0x044fee0000081070 */
[----:B------:R-:W-:Y:S04]  /*2cbe0*/  STL.64 [R1+0x1e0], R16 ;  /* 0x0001e01001007387 */ /* 0x000fe80000100a00 */
[----:B------:R3:W-:Y:S02]  /*2cbf0*/  STL.64 [R1+0x1e8], R18 ;  /* 0x0001e81201007387 */ /* 0x0007e40000100a00 */
[----:B---3--:R-:W-:Y:S02]  /*2cc00*/  HMMA.1688.F32.TF32 R16, R40, R86, R116 ;  /* 0x000000562810723c */ /* 0x008fe40000081074 */
[----:B------:R-:W-:Y:S04]  /*2cc10*/  STL.64 [R1+0x1d0], R24 ;  /* 0x0001d01801007387 */ /* 0x000fe80000100a00 */
[----:B------:R-:W-:Y:S01]  /*2cc20*/  STL.64 [R1+0x1d8], R26 ;  /* 0x0001d81a01007387 */ /* 0x000fe20000100a00 */
[----:B------:R-:W-:-:S03]  /*2cc30*/  IMAD.MOV.U32 R115, RZ, RZ, R204 ;  /* 0x000000ffff737224 */ /* 0x000fc600078e00cc */
[----:B------:R-:W-:Y:S01]  /*2cc40*/  STL.64 [R1+0x1c0], R20 ;  /* 0x0001c01401007387 */ /* 0x000fe20000100a00 */
[----:B------:R-:W-:-:S03]  /*2cc50*/  MOV R114, R205 ;  /* 0x000000cd00727202 */ /* 0x000fc60000000f00 */
[----:B------:R-:W-:Y:S01]  /*2cc60*/  STL.64 [R1+0x1c8], R22 ;  /* 0x0001c81601007387 */ /* 0x000fe20000100a00 */
[----:B------:R-:W-:Y:S02]  /*2cc70*/  IMAD.MOV.U32 R113, RZ, RZ, R206 ;  /* 0x000000ffff717224 */ /* 0x000fe400078e00ce */
[----:B------:R-:W-:-:S06]  /*2cc80*/  IMAD.MOV.U32 R112, RZ, RZ, R207 ;  /* 0x000000ffff707224 */ /* 0x000fcc00078e00cf */
[----:B------:R1:W-:Y:S04]  /*2cc90*/  STL.64 [R1+0x200], R16 ;  /* 0x0002001001007387 */ /* 0x0003e80000100a00 */
[----:B------:R2:W-:Y:S04]  /*2cca0*/  STL.64 [R1+0x208], R18 ;  /* 0x0002081201007387 */ /* 0x0005e80000100a00 */
[----:B------:R-:W3:Y:S04]  /*2ccb0*/  LDL.LU R204, [R1+0x120] ;  /* 0x0001200001cc7983 */ /* 0x000ee80000300800 */
[----:B------:R-:W3:Y:S01]  /*2ccc0*/  LDL.LU R205, [R1+0x124] ;  /* 0x0001240001cd7983 */ /* 0x000ee20000300800 */
[----:B------:R-:W-:-:S03]  /*2ccd0*/  IMAD.MOV.U32 R106, RZ, RZ, R252 ;  /* 0x000000ffff6a7224 */ /* 0x000fc600078e00fc */
[----:B------:R-:W3:Y:S01]  /*2cce0*/  LDL.LU R206, [R1+0x128] ;  /* 0x0001280001ce7983 */ /* 0x000ee20000300800 */
[----:B-1----:R-:W-:-:S03]  /*2ccf0*/  IMAD.MOV.U32 R16, RZ, RZ, R235 ;  /* 0x000000ffff107224 */ /* 0x002fc600078e00eb */
[----:B------:R-:W3:Y:S01]  /*2cd00*/  LDL.LU R207, [R1+0x12c] ;  /* 0x00012c0001cf7983 */ /* 0x000ee20000300800 */
[----:B------:R-:W-:-:S03]  /*2cd10*/  MOV R107, R2 ;  /* 0x00000002006b7202 */ /* 0x000fc60000000f00 */
[----:B------:R-:W4:Y:S01]  /*2cd20*/  LDL.LU R104, [R1+0x130] ;  /* 0x0001300001687983 */ /* 0x000f220000300800 */
[----:B------:R-:W-:-:S03]  /*2cd30*/  MOV R17, R234 ;  /* 0x000000ea00117202 */ /* 0x000fc60000000f00 */
[----:B------:R-:W4:Y:S01]  /*2cd40*/  LDL.LU R105, [R1+0x134] ;  /* 0x0001340001697983 */ /* 0x000f220000300800 */
[----:B------:R-:W-:Y:S01]  /*2cd50*/  MOV R235, R208 ;  /* 0x000000d000eb7202 */ /* 0x000fe20000000f00 */
[----:B--2---:R-:W-:Y:S02]  /*2cd60*/  IMAD.MOV.U32 R18, RZ, RZ, R233 ;  /* 0x000000ffff127224 */ /* 0x004fe400078e00e9 */
[----:B------:R-:W2:Y:S01]  /*2cd70*/  LDL.LU R252, [R1+0x1970] ;  /* 0x0019700001fc7983 */ /* 0x000ea20000300800 */
[----:B------:R-:W-:Y:S01]  /*2cd80*/  IMAD.MOV.U32 R234, RZ, RZ, R209 ;  /* 0x000000ffffea7224 */ /* 0x000fe200078e00d1 */
[C---:B------:R-:W-:Y:S02]  /*2cd90*/  HMMA.1688.F32.TF32 R120, R40.reuse, R90, R120 ;  /* 0x0000005a2878723c */ /* 0x040fe40000081078 */
[----:B------:R-:W5:Y:S01]  /*2cda0*/  LDL.LU R2, [R1+0x196c] ;  /* 0x00196c0001027983 */ /* 0x000f620000300800 */
[----:B------:R-:W-:Y:S01]  /*2cdb0*/  IMAD.MOV.U32 R19, RZ, RZ, R232 ;  /* 0x000000ffff137224 */ /* 0x000fe200078e00e8 */
[----:B------:R-:W-:Y:S01]  /*2cdc0*/  MOV R232, R211 ;  /* 0x000000d300e87202 */ /* 0x000fe20000000f00 */
[----:B------:R-:W-:Y:S01]  /*2cdd0*/  IMAD.MOV.U32 R233, RZ, RZ, R210 ;  /* 0x000000ffffe97224 */ /* 0x000fe200078e00d2 */
[----:B------:R-:W3:Y:S02]  /*2cde0*/  LDL.LU R208, [R1+0x140] ;  /* 0x0001400001d07983 */ /* 0x000ee40000300800 */
[C---:B------:R-:W-:Y:S02]  /*2cdf0*/  HMMA.1688.F32.TF32 R124, R40.reuse, R94, R124 ;  /* 0x0000005e287c723c */ /* 0x040fe4000008107c */
[----:B------:R-:W3:Y:S04]  /*2ce00*/  LDL.LU R209, [R1+0x144] ;  /* 0x0001440001d17983 */ /* 0x000ee80000300800 */
[----:B------:R-:W3:Y:S02]  /*2ce10*/  LDL.LU R210, [R1+0x148] ;  /* 0x0001480001d27983 */ /* 0x000ee40000300800 */
[----:B------:R-:W-:Y:S02]  /*2ce20*/  HMMA.1688.F32.TF32 R128, R40, R98, R128 ;  /* 0x000000622880723c */ /* 0x000fe40000081080 */
[----:B------:R-:W3:Y:S06]  /*2ce30*/  LDL.LU R211, [R1+0x14c] ;  /* 0x00014c0001d37983 */ /* 0x000eec0000300800 */
[C---:B------:R-:W-:Y:S08]  /*2ce40*/  HMMA.1688.F32.TF32 R136, R36.reuse, R74, R136 ;  /* 0x0000004a2488723c */ /* 0x040ff00000081088 */
[C---:B------:R-:W-:Y:S08]  /*2ce50*/  HMMA.1688.F32.TF32 R140, R36.reuse, R78, R140 ;  /* 0x0000004e248c723c */ /* 0x040ff0000008108c */
        /* <DEDUP_REMOVED lines=26> */
[----:B------:R-:W4:Y:S01]  /*2d000*/  LDL.LU R67, [R1+0x17c] ;  /* 0x00017c0001437983 */ /* 0x000f220000300800 */
        /* <DEDUP_REMOVED lines=32> */
[----:B------:R-:W-:Y:S01]  /*2d210*/  IMAD.MOV.U32 R118, RZ, RZ, R201 ;  /* 0x000000ffff767224 */ /* 0x000fe200078e00c9 */
[----:B------:R-:W-:Y:S01]  /*2d220*/  LDS R202, [R0+0x3e400] ;  /* 0x03e4000000ca7984 */ /* 0x000fe20000000800 */
[----:B------:R-:W-:-:S03]  /*2d230*/  IMAD.MOV.U32 R119, RZ, RZ, R200 ;  /* 0x000000ffff777224 */ /* 0x000fc600078e00c8 */
[----:B------:R-:W-:Y:S04]  /*2d240*/  LDS R200, [R0+0x3c400] ;  /* 0x03c4000000c87984 */ /* 0x000fe80000000800 */
[----:B------:R-:W-:Y:S04]  /*2d250*/  LDS R201, [R239+0x3c400] ;  /* 0x03c40000efc97984 */ /* 0x000fe80000000800 */
[----:B------:R-:W3:Y:S01]  /*2d260*/  LDS R203, [R239+0x3e400] ;  /* 0x03e40000efcb7984 */ /* 0x000ee20000000800 */
[----:B-----5:R-:W-:Y:S02]  /*2d270*/  IMAD.MOV.U32 R102, RZ, RZ, R2 ;  /* 0x000000ffff667224 */ /* 0x020fe400078e0002 */
[----:B--2---:R-:W-:Y:S01]  /*2d280*/  IMAD.MOV.U32 R103, RZ, RZ, R252 ;  /* 0x000000ffff677224 */ /* 0x004fe200078e00fc */
[----:B------:R-:W2:Y:S01]  /*2d290*/  LDL.LU R2, [R1+0x1968] ;  /* 0x0019680001027983 */ /* 0x000ea20000300800 */
[C---:B---3--:R-:W-:Y:S08]  /*2d2a0*/  HMMA.1688.F32.TF32 R196, R200.reuse, R90, R196 ;  /* 0x0000005ac8c4723c */ /* 0x048ff000000810c4 */
[C---:B----4-:R-:W-:Y:S08]  /*2d2b0*/  HMMA.1688.F32.TF32 R64, R200.reuse, R86, R64 ;  /* 0x00000056c840723c */ /* 0x050ff00000081040 */
[C---:B------:R-:W-:Y:S08]  /*2d2c0*/  HMMA.1688.F32.TF32 R192, R200.reuse, R82, R192 ;  /* 0x00000052c8c0723c */ /* 0x040ff000000810c0 */
[C---:B------:R-:W-:Y:S08]  /*2d2d0*/  HMMA.1688.F32.TF32 R220, R200.reuse, R74, R220 ;  /* 0x0000004ac8dc723c */ /* 0x040ff000000810dc */
[C---:B------:R-:W-:Y:S08]  /*2d2e0*/  HMMA.1688.F32.TF32 R56, R200.reuse, R70, R56 ;  /* 0x00000046c838723c */ /* 0x040ff00000081038 */
[C---:B------:R-:W-:Y:S08]  /*2d2f0*/  HMMA.1688.F32.TF32 R60, R200.reuse, R78, R60 ;  /* 0x0000004ec83c723c */ /* 0x040ff0000008103c */
[C---:B------:R-:W-:Y:S08]  /*2d300*/  HMMA.1688.F32.TF32 R100, R200.reuse, R94, R100 ;  /* 0x0000005ec864723c */ /* 0x040ff00000081064 */
[----:B------:R-:W-:Y:S01]  /*2d310*/  HMMA.1688.F32.TF32 R200, R200, R98, R208 ;  /* 0x00000062c8c8723c */ /* 0x000fe200000810d0 */
[----:B------:R-:W3:Y:S04]  /*2d320*/  LDL.LU.64 R210, [R1+0x1960] ;  /* 0x0019600001d27983 */ /* 0x000ee80000300a00 */
[----:B------:R-:W3:Y:S01]  /*2d330*/  LDL.LU.64 R208, [R1+0x1958] ;  /* 0x0019580001d07983 */ /* 0x000ee20000300a00 */
[----:B------:R-:W-:Y:S01]  /*2d340*/  IMAD.MOV.U32 R24, RZ, RZ, R219 ;  /* 0x000000ffff187224 */ /* 0x000fe200078e00db */
[----:B------:R-:W-:Y:S01]  /*2d350*/  MOV R26, R217 ;  /* 0x000000d9001a7202 */ /* 0x000fe20000000f00 */
[----:B------:R-:W-:Y:S01]  /*2d360*/  IMAD.MOV.U32 R25, RZ, RZ, R218 ;  /* 0x000000ffff197224 */ /* 0x000fe200078e00da */
[----:B------:R-:W-:Y:S01]  /*2d370*/  LDS R217, [R239+0x3c500] ;  /* 0x03c50000efd97984 */ /* 0x000fe20000000800 */
[----:B------:R-:W-:-:S03]  /*2d380*/  IMAD.MOV.U32 R27, RZ, RZ, R216 ;  /* 0x000000ffff1b7224 */ /* 0x000fc600078e00d8 */
[----:B------:R-:W-:Y:S04]  /*2d390*/  LDS R216, [R0+0x3c500] ;  /* 0x03c5000000d87984 */ /* 0x000fe80000000800 */
[----:B------:R-:W-:Y:S04]  /*2d3a0*/  LDS R218, [R0+0x3e500] ;  /* 0x03e5000000da7984 */ /* 0x000fe80000000800 */
[----:B------:R-:W1:Y:S01]  /*2d3b0*/  LDS R219, [R239+0x3e500] ;  /* 0x03e50000efdb7984 */ /* 0x000e620000000800 */
        /* <DEDUP_REMOVED lines=9> */
[----:B------:R-:W-:Y:S04]  /*2d450*/  LDS R242, [R0+0x3e600] ;  /* 0x03e6000000f27984 */ /* 0x000fe80000000800 */
[----:B------:R-:W-:Y:S04]  /*2d460*/  LDS R240, [R0+0x3c600] ;  /* 0x03c6000000f07984 */ /* 0x000fe80000000800 */
[----:B------:R-:W4:Y:S04]  /*2d470*/  LDS R243, [R239+0x3e600] ;  /* 0x03e60000eff37984 */ /* 0x000f280000000800 */
[----:B------:R-:W-:Y:S04]  /*2d480*/  LDS R237, [R239+0x3c700] ;  /* 0x03c70000efed7984 */ /* 0x000fe80000000800 */
[----:B------:R-:W-:Y:S04]  /*2d490*/  LDS R236, [R0+0x3c700] ;  /* 0x03c7000000ec7984 */ /* 0x000fe80000000800 */
[----:B------:R-:W-:Y:S04]  /*2d4a0*/  LDS R238, [R0+0x3e700] ;  /* 0x03e7000000ee7984 */ /* 0x000fe80000000800 */
[----:B------:R-:W5:Y:S01]  /*2d4b0*/  LDS R239, [R239+0x3e700] ;  /* 0x03e70000efef7984 */ /* 0x000f620000000800 */
[C---:B-1----:R-:W-:Y:S08]  /*2d4c0*/  HMMA.1688.F32.TF32 R104, R216.reuse, R70, R104 ;  /* 0x00000046d868723c */ /* 0x042ff00000081068 */
[C---:B------:R-:W-:Y:S08]  /*2d4d0*/  HMMA.1688.F32.TF32 R204, R216.reuse, R74, R204 ;  /* 0x0000004ad8cc723c */ /* 0x040ff000000810cc */
[C---:B------:R-:W-:Y:S08]  /*2d4e0*/  HMMA.1688.F32.TF32 R108, R216.reuse, R78, R108 ;  /* 0x0000004ed86c723c */ /* 0x040ff0000008106c */
[C---:B------:R-:W-:Y:S08]  /*2d4f0*/  HMMA.1688.F32.TF32 R112, R216.reuse, R86, R112 ;  /* 0x00000056d870723c */ /* 0x040ff00000081070 */
[C---:B------:R-:W-:Y:S08]  /*2d500*/  HMMA.1688.F32.TF32 R212, R216.reuse, R90, R212 ;  /* 0x0000005ad8d4723c */ /* 0x040ff000000810d4 */
[C---:B------:R-:W-:Y:S08]  /*2d510*/  HMMA.1688.F32.TF32 R116, R216.reuse, R94, R116 ;  /* 0x0000005ed874723c */ /* 0x040ff00000081074 */
[C---:B---3--:R-:W-:Y:S08]  /*2d520*/  HMMA.1688.F32.TF32 R208, R216.reuse, R82, R208 ;  /* 0x00000052d8d0723c */ /* 0x048ff000000810d0 */
[----:B------:R-:W-:Y:S01]  /*2d530*/  HMMA.1688.F32.TF32 R216, R216, R98, R232 ;  /* 0x00000062d8d8723c */ /* 0x000fe200000810e8 */
[----:B------:R-:W3:Y:S04]  /*2d540*/  LDL.LU.64 R234, [R1+0x1950] ;  /* 0x0019500001ea7983 */ /* 0x000ee80000300a00 */
[----:B------:R-:W3:Y:S03]  /*2d550*/  LDL.LU.64 R232, [R1+0x1948] ;  /* 0x0019480001e87983 */ /* 0x000ee60000300a00 */
[C---:B----4-:R-:W-:Y:S08]  /*2d560*/  HMMA.1688.F32.TF32 R28, R240.reuse, R74, R28 ;  /* 0x0000004af01c723c */ /* 0x050ff0000008101c */
[C---:B------:R-:W-:Y:S08]  /*2d570*/  HMMA.1688.F32.TF32 R24, R240.reuse, R78, R24 ;  /* 0x0000004ef018723c */ /* 0x040ff00000081018 */
[C---:B------:R-:W-:Y:S08]  /*2d580*/  HMMA.1688.F32.TF32 R20, R240.reuse, R82, R20 ;  /* 0x00000052f014723c */ /* 0x040ff00000081014 */
[C---:B------:R-:W-:Y:S01]  /*2d590*/  HMMA.1688.F32.TF32 R16, R240.reuse, R86, R16 ;  /* 0x00000056f010723c */ /* 0x040fe20000081010 */
[----:B------:R-:W-:Y:S07]  /*2d5a0*/  STL.64 [R1+0xf0], R28 ;  /* 0x0000f01c01007387 */ /* 0x000fee0000100a00 */
[C---:B------:R-:W-:Y:S01]  /*2d5b0*/  HMMA.1688.F32.TF32 R12, R240.reuse, R90, R12 ;  /* 0x0000005af00c723c */ /* 0x040fe2000008100c */
[----:B------:R1:W-:Y:S07]  /*2d5c0*/  STL.64 [R1+0xf8], R30 ;  /* 0x0000f81e01007387 */ /* 0x0003ee0000100a00 */
[C---:B------:R-:W-:Y:S01]  /*2d5d0*/  HMMA.1688.F32.TF32 R244, R240.reuse, R94, R244 ;  /* 0x0000005ef0f4723c */ /* 0x040fe200000810f4 */
        /* <DEDUP_REMOVED lines=20> */
[----:B-1----:R-:W5:Y:S04]  /*2d720*/  LDL.LU.64 R246, [R1+0x18f0] ;  /* 0x0018f00001f67983 */ /* 0x002f680000300a00 */
[----:B------:R-:W5:Y:S04]  /*2d730*/  LDL.LU.64 R244, [R1+0x18e8] ;  /* 0x0018e80001f47983 */ /* 0x000f680000300a00 */
[----:B------:R-:W2:Y:S01]  /*2d740*/  LDL.LU R76, [R1+0x3a8] ;  /* 0x0003a800014c7983 */ /* 0x000ea20000300800 */
[C---:B---3--:R-:W-:Y:S08]  /*2d750*/  HMMA.1688.F32.TF32 R232, R240.reuse, R70, R232 ;  /* 0x00000046f0e8723c */ /* 0x048ff000000810e8 */
[----:B------:R-:W-:Y:S01]  /*2d760*/  HMMA.1688.F32.TF32 R240, R240, R98, R248 ;  /* 0x00000062f0f0723c */ /* 0x000fe200000810f8 */
[----:B------:R-:W3:Y:S04]  /*2d770*/  LDL.LU.64 R250, [R1+0x18e0] ;  /* 0x0018e00001fa7983 */ /* 0x000ee80000300a00 */
[----:B------:R-:W3:Y:S04]  /*2d780*/  LDL.LU.64 R248, [R1+0x18d8] ;  /* 0x0018d80001f87983 */ /* 0x000ee80000300a00 */
[----:B------:R-:W2:Y:S11]  /*2d790*/  LDL R77, [R1+0x15c4] ;  /* 0x0015c400014d7983 */ /* 0x000eb60000100800 */
[----:B------:R-:W-:Y:S03]  /*2d7a0*/  @!UPT UIADD3 URZ, URZ, URZ, URZ ;  /* 0x0000003f3f3ff290 */ /* 0x000fe6000fffe03f */
[----:B------:R-:W-:Y:S04]  /*2d7b0*/  STL.64 [R1+0x90], R240 ;  /* 0x000090f001007387 */ /* 0x000fe80000100a00 */
[----:B------:R5:W-:Y:S02]  /*2d7c0*/  STL.64 [R1+0x98], R242 ;  /* 0x000098f201007387 */ /* 0x000be40000100a00 */
[C---:B-----5:R-:W-:Y:S08]  /*2d7d0*/  HMMA.1688.F32.TF32 R240, R236.reuse, R74, R244 ;  /* 0x0000004aecf0723c */ /* 0x060ff000000810f4 */
[C---:B---3--:R-:W-:Y:S11]  /*2d7e0*/  HMMA.1688.F32.TF32 R68, R236.reuse, R70, R248 ;  /* 0x00000046ec44723c */ /* 0x048ff600000810f8 */
[----:B------:R-:W-:Y:S11]  /*2d7f0*/  @!UPT UIADD3 URZ, URZ, URZ, URZ ;  /* 0x0000003f3f3ff290 */ /* 0x000ff6000fffe03f */
[----:B------:R-:W-:Y:S01]  /*2d800*/  @!UPT UIADD3 URZ, URZ, URZ, URZ ;  /* 0x0000003f3f3ff290 */ /* 0x000fe2000fffe03f */
[----:B------:R-:W-:Y:S04]  /*2d810*/  STL.64 [R1+0x80], R68 ;  /* 0x0000804401007387 */ /* 0x000fe80000100a00 */
[----:B------:R1:W-:Y:S04]  /*2d820*/  STL.64 [R1+0x88], R70 ;  /* 0x0000884601007387 */ /* 0x0003e80000100a00 */
[----:B------:R-:W3:Y:S04]  /*2d830*/  LDL.LU R72, [R1+0x5d8] ;  /* 0x0005d80001487983 */ /* 0x000ee80000300800 */
[----:B-1----:R-:W5:Y:S04]  /*2d840*/  LDL.LU R71, [R1+0x5c8] ;  /* 0x0005c80001477983 */ /* 0x002f680000300800 */
[----:B------:R-:W-:Y:S04]  /*2d850*/  STL.64 [R1+0x60], R240 ;  /* 0x000060f001007387 */ /* 0x000fe80000100a00 */
[----:B------:R2:W-:Y:S04]  /*2d860*/  STL.64 [R1+0x68], R242 ;  /* 0x000068f201007387 */ /* 0x0005e80000100a00 */
[----:B------:R-:W4:Y:S04]  /*2d870*/  LDL.LU R70, [R1+0x5d4] ;  /* 0x0005d40001467983 */ /* 0x000f280000300800 */
[----:B------:R-:W4:Y:S04]  /*2d880*/  LDL.LU R69, [R1+0x5c0] ;  /* 0x0005c00001457983 */ /* 0x000f280000300800 */
[----:B------:R-:W4:Y:S04]  /*2d890*/  LDL.LU R68, [R1+0x5cc] ;  /* 0x0005cc0001447983 */ /* 0x000f280000300800 */
[----:B------:R-:W4:Y:S01]  /*2d8a0*/  LDL.LU R73, [R1+0x5d0] ;  /* 0x0005d00001497983 */ /* 0x000f220000300800 */
[C---:B--2---:R-:W-:Y:S08]  /*2d8b0*/  HMMA.1688.F32.TF32 R240, R236.reuse, R78, R12 ;  /* 0x0000004eecf0723c */ /* 0x044ff0000008100c */
[----:B------:R-:W-:Y:S01]  /*2d8c0*/  HMMA.1688.F32.TF32 R12, R236, R82, R16 ;  /* 0x00000052ec0c723c */ /* 0x000fe20000081010 */
[----:B------:R-:W-:-:S07]  /*2d8d0*/  MOV R252, c[0x0][0x188] ;  /* 0x0000620000fc7a02 */ /* 0x000fce0000000f00 */
[C---:B------:R-:W-:Y:S07]  /*2d8e0*/  HMMA.1688.F32.TF32 R96, R236.reuse, R98, R32 ;  /* 0x00000062ec60723c */ /* 0x040fee0000081020 */
[----:B------:R-:W-:Y:S01]  /*2d8f0*/  STL.64 [R1+0x30], R240 ;  /* 0x000030f001007387 */ /* 0x000fe20000100a00 */
[----:B------:R-:W-:Y:S03]  /*2d900*/  HMMA.1688.F32.TF32 R244, R236, R90, R24 ;  /* 0x0000005aecf4723c */ /* 0x000fe60000081018 */
[----:B------:R-:W-:Y:S04]  /*2d910*/  STL.64 [R1+0x38], R242 ;  /* 0x000038f201007387 */ /* 0x000fe80000100a00 */
[----:B------:R1:W-:Y:S04]  /*2d920*/  STL.64 [R1+0x20], R12 ;  /* 0x0000200c01007387 */ /* 0x0003e80000100a00 */
[----:B------:R2:W-:Y:S04]  /*2d930*/  STL.64 [R1+0x28], R14 ;  /* 0x0000280e01007387 */ /* 0x0005e80000100a00 */
[----:B------:R-:W2:Y:S04]  /*2d940*/  LDL.LU R32, [R1+0x3bc] ;  /* 0x0003bc0001207983 */ /* 0x000ea80000300800 */
[----:B------:R-:W2:Y:S01]  /*2d950*/  LDL.LU R27, [R1+0x5c4] ;  /* 0x0005c400011b7983 */ /* 0x000ea20000300800 */
[----:B------:R-:W-:-:S03]  /*2d960*/  IMAD.SHL.U32 R252, R252, 0x80, RZ ;  /* 0x00000080fcfc7824 */ /* 0x000fc600078e00ff */
[----:B------:R-:W2:Y:S04]  /*2d970*/  LDL.LU R26, [R1+0x1550] ;  /* 0x00155000011a7983 */ /* 0x000ea80000300800 */
[----:B------:R-:W2:Y:S01]  /*2d980*/  LDL.LU R18, [R1+0x155c] ;  /* 0x00155c0001127983 */ /* 0x000ea20000300800 */
[----:B------:R-:W-:Y:S01]  /*2d990*/  IMAD.SHL.U32 R252, R252, 0x4, RZ ;  /* 0x00000004fcfc7824 */ /* 0x000fe200078e00ff */
[----:B------:R-:W-:Y:S01]  /*2d9a0*/  HMMA.1688.F32.TF32 R248, R236, R86, R20 ;  /* 0x00000056ecf8723c */ /* 0x000fe20000081014 */
[----:B------:R-:W-:Y:S01]  /*2d9b0*/  MOV R80, c[0x0][0x180] ;  /* 0x0000600000507a02 */ /* 0x000fe20000000f00 */
[----:B------:R-:W1:Y:S04]  /*2d9c0*/  S2R R3, SR_TID.X ;  /* 0x0000000000037919 */ /* 0x000e680000002100 */
[----:B------:R-:W-:Y:S01]  /*2d9d0*/  BAR.SYNC.DEFER_BLOCKING 0x0 ;  /* 0x0000000000007b1d */ /* 0x000fe20000010000 */
[----:B---3--:R-:W-:-:S05]  /*2d9e0*/  IADD3 R72, P2, R72, R252, RZ ;  /* 0x000000fc48487210 */ /* 0x008fca0007f5e0ff */
[----:B------:R-:W-:Y:S01]  /*2d9f0*/  STL [R1+0x5d8], R72 ;  /* 0x0005d84801007387 */ /* 0x000fe20000100800 */
[----:B----4-:R-:W-:-:S05]  /*2da00*/  IMAD.X R73, R73, 0x1, R2, P2 ;  /* 0x0000000149497824 */ /* 0x010fca00010e0602 */
[----:B------:R-:W-:Y:S04]  /*2da10*/  STL [R1+0x5d0], R73 ;  /* 0x0005d04901007387 */ /* 0x000fe80000100800 */
[----:B------:R-:W3:Y:S04]  /*2da20*/  LDL.LU R24, [R1+0x1548] ;  /* 0x0015480001187983 */ /* 0x000ee80000300800 */
[----:B------:R-:W4:Y:S04]  /*2da30*/  LDL.LU R23, [R1+0x1554] ;  /* 0x0015540001177983 */ /* 0x000f280000300800 */
[----:B------:R-:W3:Y:S04]  /*2da40*/  LDL.LU R20, [R1+0x1540] ;  /* 0x0015400001147983 */ /* 0x000ee80000300800 */
[----:B------:R-:W3:Y:S01]  /*2da50*/  LDL.LU R17, [R1+0x154c] ;  /* 0x00154c0001117983 */ /* 0x000ee20000300800 */
[----:B------:R-:W-:-:S02]  /*2da60*/  IADD3 R70, P2, R70, R252, RZ ;  /* 0x000000fc46467210 */ /* 0x000fc40007f5e0ff */
[----:B------:R-:W-:-:S03]  /*2da70*/  IADD3 R68, P3, R68, R252, RZ ;  /* 0x000000fc44447210 */ /* 0x000fc60007f7e0ff */
[--C-:B-----5:R-:W-:Y:S02]  /*2da80*/  IMAD.X R71, R71, 0x1, R2.reuse, P2 ;  /* 0x0000000147477824 */ /* 0x120fe400010e0602 */
[----:B------:R-:W-:Y:S01]  /*2da90*/  IMAD.X R69, R69, 0x1, R2, P3 ;  /* 0x0000000145457824 */ /* 0x000fe200018e0602 */
[----:B------:R-:W-:Y:S04]  /*2daa0*/  STL [R1+0x5d4], R70 ;  /* 0x0005d44601007387 */ /* 0x000fe80000100800 */
[----:B------:R-:W-:Y:S04]  /*2dab0*/  STL [R1+0x5c8], R71 ;  /* 0x0005c84701007387 */ /* 0x000fe80000100800 */
[----:B------:R-:W-:Y:S04]  /*2dac0*/  STL [R1+0x5cc], R68 ;  /* 0x0005cc4401007387 */ /* 0x000fe80000100800 */
[----:B------:R-:W-:Y:S04]  /*2dad0*/  STL [R1+0x5c0], R69 ;  /* 0x0005c04501007387 */ /* 0x000fe80000100800 */
[----:B------:R-:W5:Y:S04]  /*2dae0*/  LDL.LU R25, [R1+0x1538] ;  /* 0x0015380001197983 */ /* 0x000f680000300800 */
[----:B------:R-:W5:Y:S04]  /*2daf0*/  LDL.LU R22, [R1+0x1544] ;  /* 0x0015440001167983 */ /* 0x000f680000300800 */
[----:B------:R-:W5:Y:S04]  /*2db00*/  LDL.LU R21, [R1+0x14d0] ;  /* 0x0014d00001157983 */ /* 0x000f680000300800 */
[----:B------:R-:W5:Y:S01]  /*2db10*/  LDL.LU R19, [R1+0x14dc] ;  /* 0x0014dc0001137983 */ /* 0x000f620000300800 */
[----:B------:R-:W-:-:S05]  /*2db20*/  IADD3 R16, R76, 0x1, RZ ;  /* 0x000000014c107810 */ /* 0x000fca0007ffe0ff */
[----:B-1----:R-:W-:Y:S01]  /*2db30*/  IMAD R12, R16, -0x80, R80 ;  /* 0xffffff80100c7824 */ /* 0x002fe200078e0250 */
[----:B------:R-:W-:-:S04]  /*2db40*/  ISETP.GE.AND P0, PT, R76, R77, PT ;  /* 0x0000004d4c00720c */ /* 0x000fc80003f06270 */
[----:B------:R-:W-:-:S04]  /*2db50*/  ISETP.GT.AND P1, PT, R12, RZ, PT ;  /* 0x000000ff0c00720c */ /* 0x000fc80003f24270 */
[----:B------:R-:W-:-:S04]  /*2db60*/  SEL R13, RZ, 0x4, !P1 ;  /* 0x00000004ff0d7807 */ /* 0x000fc80004800000 */
[----:B------:R-:W-:-:S04]  /*2db70*/  SEL R13, R13, RZ, !P0 ;  /* 0x000000ff0d0d7207 */ /* 0x000fc80004000000 */
[----:B------:R-:W-:Y:S02]  /*2db80*/  ISETP.NE.U32.AND P1, PT, R13, RZ, PT ;  /* 0x000000ff0d00720c */ /* 0x000fe40003f25070 */
[----:B------:R-:W-:Y:S01]  /*2db90*/  LOP3.LUT R3, R3, 0x7f, RZ, 0xc0, !PT ;  /* 0x0000007f03037812 */ /* 0x000fe200078ec0ff */
[----:B--2---:R-:W-:Y:S01]  /*2dba0*/  IMAD.MOV.U32 R14, RZ, RZ, R72 ;  /* 0x000000ffff0e7224 */ /* 0x004fe200078e0048 */
[----:B------:R-:W-:-:S03]  /*2dbb0*/  MOV R15, R73 ;  /* 0x00000049000f7202 */ /* 0x000fc60000000f00 */
[----:B------:R-:W-:Y:S01]  /*2dbc0*/  IMAD.SHL.U32 R3, R3, 0x4, RZ ;  /* 0x0000000403037824 */ /* 0x000fe200078e00ff */
[----:B------:R-:W-:-:S05]  /*2dbd0*/  IADD3 R27, P3, R27, R252, RZ ;  /* 0x000000fc1b1b7210 */ /* 0x000fca0007f7e0ff */
[----:B------:R-:W-:Y:S01]  /*2dbe0*/  @!PT LDS RZ, [RZ] ;  /* 0x00000000fffff984 */ /* 0x000fe20000000800 */
[----:B------:R-:W-:Y:S01]  /*2dbf0*/  @!PT LDS RZ, [RZ] ;  /* 0x00000000fffff984 */ /* 0x000fe20000000800 */
[----:B------:R-:W-:Y:S01]  /*2dc00*/  @!PT LDS RZ, [RZ] ;  /* 0x00000000fffff984 */ /* 0x000fe20000000800 */
[----:B------:R1:W-:Y:S01]  /*2dc10*/  LDGSTS.E [R3], [R14.64], P1 ;  /* 0x000000000e037fae */ /* 0x0003e20008921846 */
[----:B------:R-:W-:Y:S01]  /*2dc20*/  IADD3 R18, P4, R18, R252, RZ ;  /* 0x000000fc12127210 */ /* 0x000fe20007f9e0ff */
[----:B------:R-:W-:Y:S01]  /*2dc30*/  IMAD.X R32, R32, 0x1, R2, P3 ;  /* 0x0000000120207824 */ /* 0x000fe200018e0602 */
[----:B-1----:R-:W-:Y:S01]  /*2dc40*/  MOV R14, R70 ;  /* 0x00000046000e7202 */ /* 0x002fe20000000f00 */
[----:B------:R-:W-:-:S05]  /*2dc50*/  IMAD.MOV.U32 R15, RZ, RZ, R71 ;  /* 0x000000ffff0f7224 */ /* 0x000fca00078e0047 */
[----:B------:R1:W-:Y:S01]  /*2dc60*/  LDGSTS.E [R3+0x200], [R14.64], P1 ;  /* 0x002000000e037fae */ /* 0x0003e20008921846 */
[----:B------:R-:W-:Y:S01]  /*2dc70*/  IMAD.X R26, R26, 0x1, R2, P4 ;  /* 0x000000011a1a7824 */ /* 0x000fe200020e0602 */
[----:B------:R-:W-:Y:S02]  /*2dc80*/  ISETP.GT.AND P2, PT, R12, 0x4, PT ;  /* 0x000000040c00780c */ /* 0x000fe40003f44270 */
[----:B------:R-:W-:Y:S01]  /*2dc90*/  STL [R1+0x5c4], R27 ;  /* 0x0005c41b01007387 */ /* 0x000fe20000100800 */
[----:B-1----:R-:W-:Y:S01]  /*2dca0*/  IMAD.MOV.U32 R14, RZ, RZ, R68 ;  /* 0x000000ffff0e7224 */ /* 0x002fe200078e0044 */
[----:B------:R-:W-:Y:S02]  /*2dcb0*/  MOV R15, R69 ;  /* 0x00000045000f7202 */ /* 0x000fe40000000f00 */
[----:B------:R1:W-:Y:S04]  /*2dcc0*/  STL [R1+0x3bc], R32 ;  /* 0x0003bc2001007387 */ /* 0x0003e80000100800 */
[----:B------:R2:W-:Y:S01]  /*2dcd0*/  LDGSTS.E [R3+0x400], [R14.64], P1 ;  /* 0x004000000e037fae */ /* 0x0005e20008921846 */
[----:B------:R-:W-:-:S03]  /*2dce0*/  SEL R13, RZ, 0x4, !P2 ;  /* 0x00000004ff0d7807 */ /* 0x000fc60005000000 */
[----:B------:R-:W-:Y:S04]  /*2dcf0*/  STL [R1+0x155c], R18 ;  /* 0x00155c1201007387 */ /* 0x000fe80000100800 */
[----:B------:R1:W-:Y:S01]  /*2dd00*/  STL [R1+0x1550], R26 ;  /* 0x0015501a01007387 */ /* 0x0003e20000100800 */
[----:B--2---:R-:W-:Y:S01]  /*2dd10*/  MOV R14, R27 ;  /* 0x0000001b000e7202 */ /* 0x004fe20000000f00 */
[----:B------:R-:W-:Y:S02]  /*2dd20*/  IMAD.MOV.U32 R15, RZ, RZ, R32 ;  /* 0x000000ffff0f7224 */ /* 0x000fe400078e0020 */
[----:B-1----:R-:W2:Y:S01]  /*2dd30*/  LDL.LU R32, [R1+0x14c8] ;  /* 0x0014c80001207983 */ /* 0x002ea20000300800 */
[----:B------:R-:W-:-:S03]  /*2dd40*/  SEL R13, R13, RZ, !P0 ;  /* 0x000000ff0d0d7207 */ /* 0x000fc60004000000 */
[----:B------:R1:W-:Y:S04]  /*2dd50*/  LDGSTS.E [R3+0x600], [R14.64], P1 ;  /* 0x006000000e037fae */ /* 0x0003e80008921846 */
[----:B------:R-:W2:Y:S01]  /*2dd60*/  LDL.LU R27, [R1+0x14d4] ;  /* 0x0014d400011b7983 */ /* 0x000ea20000300800 */
[----:B------:R-:W-:Y:S02]  /*2dd70*/  ISETP.NE.U32.AND P2, PT, R13, RZ, PT ;  /* 0x000000ff0d00720c */ /* 0x000fe40003f45070 */
[----:B-1----:R-:W-:Y:S01]  /*2dd80*/  MOV R15, R26 ;  /* 0x0000001a000f7202 */ /* 0x002fe20000000f00 */
[----:B------:R-:W-:Y:S01]  /*2dd90*/  IMAD.MOV.U32 R14, RZ, RZ, R18 ;  /* 0x000000ffff0e7224 */ /* 0x000fe200078e0012 */
[----:B------:R-:W2:Y:S04]  /*2dda0*/  LDL.LU R26, [R1+0x14c0] ;  /* 0x0014c000011a7983 */ /* 0x000ea80000300800 */
[----:B------:R-:W2:Y:S05]  /*2ddb0*/  LDL.LU R18, [R1+0x14cc] ;  /* 0x0014cc0001127983 */ /* 0x000eaa0000300800 */
[----:B------:R1:W-:Y:S01]  /*2ddc0*/  LDGSTS.E [R3+0x2000], [R14.64], P2 ;  /* 0x020000000e037fae */ /* 0x0003e20009121846 */
[----:B----4-:R-:W-:-:S05]  /*2ddd0*/  IADD3 R23, P1, R23, R252, RZ ;  /* 0x000000fc17177210 */ /* 0x010fca0007f3e0ff */
[----:B---3--:R-:W-:Y:S01]  /*2dde0*/  IMAD.X R24, R24, 0x1, R2, P1 ;  /* 0x0000000118187824 */ /* 0x008fe200008e0602 */
[----:B------:R-:W-:Y:S01]  /*2ddf0*/  IADD3 R17, P3, R17, R252, RZ ;  /* 0x000000fc11117210 */ /* 0x000fe20007f7e0ff */
[----:B------:R-:W-:Y:S01]  /*2de00*/  STL [R1+0x1554], R23 ;  /* 0x0015541701007387 */ /* 0x000fe20000100800 */
[----:B-1----:R-:W-:Y:S01]  /*2de10*/  MOV R14, R23 ;  /* 0x00000017000e7202 */ /* 0x002fe20000000f00 */
[----:B------:R-:W-:Y:S02]  /*2de20*/  IMAD.MOV.U32 R15, RZ, RZ, R24 ;  /* 0x000000ffff0f7224 */ /* 0x000fe400078e0018 */
[----:B------:R-:W-:Y:S01]  /*2de30*/  IMAD.X R20, R20, 0x1, R2, P3 ;  /* 0x0000000114147824 */ /* 0x000fe200018e0602 */
[----:B------:R1:W-:Y:S04]  /*2de40*/  STL [R1+0x1548], R24 ;  /* 0x0015481801007387 */ /* 0x0003e80000100800 */
[----:B------:R-:W-:Y:S04]  /*2de50*/  STL [R1+0x154c], R17 ;  /* 0x00154c1101007387 */ /* 0x000fe80000100800 */
[----:B------:R3:W-:Y:S04]  /*2de60*/  STL [R1+0x1540], R20 ;  /* 0x0015401401007387 */ /* 0x0007e80000100800 */
[----:B-1----:R-:W4:Y:S04]  /*2de70*/  LDL.LU R24, [R1+0x14b8] ;  /* 0x0014b80001187983 */ /* 0x002f280000300800 */
[----:B------:R1:W-:Y:S04]  /*2de80*/  LDGSTS.E [R3+0x2200], [R14.64], P2 ;  /* 0x022000000e037fae */ /* 0x0003e80009121846 */
[----:B------:R-:W4:Y:S01]  /*2de90*/  LDL.LU R23, [R1+0x14c4] ;  /* 0x0014c40001177983 */ /* 0x000f220000300800 */
[----:B-1----:R-:W-:Y:S01]  /*2dea0*/  MOV R15, R20 ;  /* 0x00000014000f7202 */ /* 0x002fe20000000f00 */
[----:B------:R-:W-:-:S02]  /*2deb0*/  IMAD.MOV.U32 R14, RZ, RZ, R17 ;  /* 0x000000ffff0e7224 */ /* 0x000fc400078e0011 */
[----:B---3--:R-:W3:Y:S04]  /*2dec0*/  LDL.LU R20, [R1+0x1450] ;  /* 0x0014500001147983 */ /* 0x008ee80000300800 */
[----:B------:R-:W3:Y:S01]  /*2ded0*/  LDL.LU R17, [R1+0x145c] ;  /* 0x00145c0001117983 */ /* 0x000ee20000300800 */
[-C--:B-----5:R-:W-:Y:S02]  /*2dee0*/  IADD3 R22, P3, R22, R252.reuse, RZ ;  /* 0x000000fc16167210 */ /* 0x0a0fe40007f7e0ff */
[----:B------:R-:W-:Y:S01]  /*2def0*/  IADD3 R19, P4, R19, R252, RZ ;  /* 0x000000fc13137210 */ /* 0x000fe20007f9e0ff */
[----:B------:R1:W-:Y:S02]  /*2df00*/  LDGSTS.E [R3+0x2400], [R14.64], P2 ;  /* 0x024000000e037fae */ /* 0x0003e40009121846 */
[----:B------:R-:W-:-:S02]  /*2df10*/  IMAD.X R25, R25, 0x1, R2, P3 ;  /* 0x0000000119197824 */ /* 0x000fc400018e0602 */
[----:B------:R-:W-:Y:S01]  /*2df20*/  IMAD.X R21, R21, 0x1, R2, P4 ;  /* 0x0000000115157824 */ /* 0x000fe200020e0602 */
[----:B------:R-:W-:Y:S04]  /*2df30*/  STL [R1+0x1544], R22 ;  /* 0x0015441601007387 */ /* 0x000fe80000100800 */
[----:B------:R5:W-:Y:S01]  /*2df40*/  STL [R1+0x1538], R25 ;  /* 0x0015381901007387 */ /* 0x000be20000100800 */
[----:B-1----:R-:W-:Y:S01]  /*2df50*/  MOV R14, R22 ;  /* 0x00000016000e7202 */ /* 0x002fe20000000f00 */
[----:B------:R-:W-:Y:S02]  /*2df60*/  IMAD.MOV.U32 R15, RZ, RZ, R25 ;  /* 0x000000ffff0f7224 */ /* 0x000fe400078e0019 */
[----:B------:R-:W-:Y:S04]  /*2df70*/  STL [R1+0x14dc], R19 ;  /* 0x0014dc1301007387 */ /* 0x000fe80000100800 */
[----:B------:R1:W-:Y:S04]  /*2df80*/  STL [R1+0x14d0], R21 ;  /* 0x0014d01501007387 */ /* 0x0003e80000100800 */
[----:B------:R1:W-:Y:S04]  /*2df90*/  LDGSTS.E [R3+0x2600], [R14.64], P2 ;  /* 0x026000000e037fae */ /* 0x0003e80009121846 */
[----:B-----5:R-:W5:Y:S04]  /*2dfa0*/  LDL.LU R25, [R1+0x1448] ;  /* 0x0014480001197983 */ /* 0x020f680000300800 */
[----:B------:R-:W5:Y:S01]  /*2dfb0*/  LDL.LU R22, [R1+0x1454] ;  /* 0x0014540001167983 */ /* 0x000f620000300800 */
[----:B-1----:R-:W-:Y:S01]  /*2dfc0*/  MOV R15, R21 ;  /* 0x00000015000f7202 */ /* 0x002fe20000000f00 */
[----:B------:R-:W-:-:S02]  /*2dfd0*/  IMAD.MOV.U32 R14, RZ, RZ, R19 ;  /* 0x000000ffff0e7224 */ /* 0x000fc400078e0013 */
[----:B------:R-:W5:Y:S04]  /*2dfe0*/  LDL.LU R21, [R1+0x1440] ;  /* 0x0014400001157983 */ /* 0x000f680000300800 */
[----:B------:R-:W5:Y:S01]  /*2dff0*/  LDL.LU R19, [R1+0x144c] ;  /* 0x00144c0001137983 */ /* 0x000f620000300800 */
[----:B------:R-:W-:-:S04]  /*2e000*/  ISETP.GT.AND P1, PT, R12, 0x8, PT ;  /* 0x000000080c00780c */ /* 0x000fc80003f24270 */
[----:B------:R-:W-:-:S04]  /*2e010*/  SEL R13, RZ, 0x4, !P1 ;  /* 0x00000004ff0d7807 */ /* 0x000fc80004800000 */
[----:B------:R-:W-:-:S04]  /*2e020*/  SEL R13, R13, RZ, !P0 ;  /* 0x000000ff0d0d7207 */ /* 0x000fc80004000000 */
[----:B------:R-:W-:Y:S11]  /*2e030*/  ISETP.NE.U32.AND P1, PT, R13, RZ, PT ;  /* 0x000000ff0d00720c */ /* 0x000ff60003f25070 */
[----:B------:R-:W-:Y:S02]  /*2e040*/  @!UPT UIADD3 URZ, URZ, URZ, URZ ;  /* 0x0000003f3f3ff290 */ /* 0x000fe4000fffe03f */
[----:B------:R1:W-:Y:S01]  /*2e050*/  LDGSTS.E [R3+0x4000], [R14.64], P1 ;  /* 0x040000000e037fae */ /* 0x0003e20008921846 */
[----:B--2---:R-:W-:-:S05]  /*2e060*/  IADD3 R27, P2, R27, R252, RZ ;  /* 0x000000fc1b1b7210 */ /* 0x004fca0007f5e0ff */
[----:B------:R-:W-:Y:S01]  /*2e070*/  IMAD.X R32, R32, 0x1, R2, P2 ;  /* 0x0000000120207824 */ /* 0x000fe200010e0602 */
[----:B------:R-:W-:Y:S01]  /*2e080*/  STL [R1+0x14d4], R27 ;  /* 0x0014d41b01007387 */ /* 0x000fe20000100800 */
[----:B-1----:R-:W-:Y:S02]  /*2e090*/  MOV R14, R27 ;  /* 0x0000001b000e7202 */ /* 0x002fe40000000f00 */
[----:B------:R-:W-:Y:S01]  /*2e0a0*/  IADD3 R18, P3, R18, R252, RZ ;  /* 0x000000fc12127210 */ /* 0x000fe20007f7e0ff */
[----:B------:R-:W-:Y:S01]  /*2e0b0*/  IMAD.MOV.U32 R15, RZ, RZ, R32 ;  /* 0x000000ffff0f7224 */ /* 0x000fe200078e0020 */
[----:B------:R1:W-:Y:S03]  /*2e0c0*/  STL [R1+0x14c8], R32 ;  /* 0x0014c82001007387 */ /* 0x0003e60000100800 */
[----:B------:R-:W-:Y:S01]  /*2e0d0*/  IMAD.X R26, R26, 0x1, R2, P3 ;  /* 0x000000011a1a7824 */ /* 0x000fe200018e0602 */
[----:B------:R-:W-:Y:S04]  /*2e0e0*/  STL [R1+0x14cc], R18 ;  /* 0x0014cc1201007387 */ /* 0x000fe80000100800 */
[----:B------:R2:W-:Y:S04]  /*2e0f0*/  STL [R1+0x14c0], R26 ;  /* 0x0014c01a01007387 */ /* 0x0005e80000100800 */
[----:B-1----:R-:W5:Y:S04]  /*2e100*/  LDL.LU R32, [R1+0x1438] ;  /* 0x0014380001207983 */ /* 0x002f680000300800 */
[----:B------:R1:W-:Y:S04]  /*2e110*/  LDGSTS.E [R3+0x4200], [R14.64], P1 ;  /* 0x042000000e037fae */ /* 0x0003e80008921846 */
[----:B------:R-:W5:Y:S01]  /*2e120*/  LDL.LU R27, [R1+0x1444] ;  /* 0x00144400011b7983 */ /* 0x000f620000300800 */
[----:B-1----:R-:W-:Y:S01]  /*2e130*/  MOV R15, R26 ;  /* 0x0000001a000f7202 */ /* 0x002fe20000000f00 */
[----:B------:R-:W-:-:S02]  /*2e140*/  IMAD.MOV.U32 R14, RZ, RZ, R18 ;  /* 0x000000ffff0e7224 */ /* 0x000fc400078e0012 */
[----:B--2---:R-:W5:Y:S04]  /*2e150*/  LDL.LU R26, [R1+0x13d0] ;  /* 0x0013d000011a7983 */ /* 0x004f680000300800 */
[----:B------:R-:W5:Y:S01]  /*2e160*/  LDL.LU R18, [R1+0x13dc] ;  /* 0x0013dc0001127983 */ /* 0x000f620000300800 */
[----:B------:R-:W-:-:S03]  /*2e170*/  ISETP.GT.AND P2, PT, R12, 0xc, PT ;  /* 0x0000000c0c00780c */ /* 0x000fc60003f44270 */
[----:B------:R1:W-:Y:S01]  /*2e180*/  LDGSTS.E [R3+0x4400], [R14.64], P1 ;  /* 0x044000000e037fae */ /* 0x0003e20008921846 */
[----:B------:R-:W-:-:S04]  /*2e190*/  SEL R13, RZ, 0x4, !P2 ;  /* 0x00000004ff0d7807 */ /* 0x000fc80005000000 */
[----:B------:R-:W-:-:S04]  /*2e1a0*/  SEL R13, R13, RZ, !P0 ;  /* 0x000000ff0d0d7207 */ /* 0x000fc80004000000 */
[----:B------:R-:W-:Y:S02]  /*2e1b0*/  ISETP.NE.U32.AND P2, PT, R13, RZ, PT ;  /* 0x000000ff0d00720c */ /* 0x000fe40003f45070 */
[----:B----4-:R-:W-:-:S05]  /*2e1c0*/  IADD3 R23, P3, R23, R252, RZ ;  /* 0x000000fc17177210 */ /* 0x010fca0007f7e0ff */
[----:B------:R-:W-:Y:S01]  /*2e1d0*/  IMAD.X R24, R24, 0x1, R2, P3 ;  /* 0x0000000118187824 */ /* 0x000fe200018e0602 */
[----:B-1----:R-:W-:Y:S01]  /*2e1e0*/  MOV R14, R23 ;  /* 0x00000017000e7202 */ /* 0x002fe20000000f00 */
[----:B------:R-:W-:Y:S01]  /*2e1f0*/  STL [R1+0x14c4], R23 ;  /* 0x0014c41701007387 */ /* 0x000fe20000100800 */
[----:B---3--:R-:W-:Y:S01]  /*2e200*/  IADD3 R17, P4, R17, R252, RZ ;  /* 0x000000fc11117210 */ /* 0x008fe20007f9e0ff */
[----:B------:R-:W-:Y:S02]  /*2e210*/  IMAD.MOV.U32 R15, RZ, RZ, R24 ;  /* 0x000000ffff0f7224 */ /* 0x000fe400078e0018 */
[----:B------:R1:W-:Y:S02]  /*2e220*/  STL [R1+0x14b8], R24 ;  /* 0x0014b81801007387 */ /* 0x0003e40000100800 */
[----:B------:R-:W-:Y:S02]  /*2e230*/  IMAD.X R20, R20, 0x1, R2, P4 ;  /* 0x0000000114147824 */ /* 0x000fe400020e0602 */
[----:B------:R-:W-:Y:S04]  /*2e240*/  STL [R1+0x145c], R17 ;  /* 0x00145c1101007387 */ /* 0x000fe80000100800 */
[----:B------:R3:W-:Y:S04]  /*2e250*/  STL [R1+0x1450], R20 ;  /* 0x0014501401007387 */ /* 0x0007e80000100800 */
[----:B------:R4:W-:Y:S04]  /*2e260*/  LDGSTS.E [R3+0x4600], [R14.64], P1 ;  /* 0x046000000e037fae */ /* 0x0009e80008921846 */
[----:B-1----:R-:W2:Y:S04]  /*2e270*/  LDL.LU R24, [R1+0x13c8] ;  /* 0x0013c80001187983 */ /* 0x002ea80000300800 */
[----:B------:R-:W2:Y:S01]  /*2e280*/  LDL.LU R23, [R1+0x13d4] ;  /* 0x0013d40001177983 */ /* 0x000ea20000300800 */
[----:B----4-:R-:W-:Y:S01]  /*2e290*/  MOV R15, R20 ;  /* 0x00000014000f7202 */ /* 0x010fe20000000f00 */
[----:B------:R-:W-:-:S02]  /*2e2a0*/  IMAD.MOV.U32 R14, RZ, RZ, R17 ;  /* 0x000000ffff0e7224 */ /* 0x000fc400078e0011 */
[----:B---3--:R-:W3:Y:S04]  /*2e2b0*/  LDL.LU R20, [R1+0x13c0] ;  /* 0x0013c00001147983 */ /* 0x008ee80000300800 */
[----:B------:R-:W4:Y:S01]  /*2e2c0*/  LDL.LU R17, [R1+0x13cc] ;  /* 0x0013cc0001117983 */ /* 0x000f220000300800 */
[----:B-----5:R-:W-:-:S03]  /*2e2d0*/  IADD3 R22, P1, R22, R252, RZ ;  /* 0x000000fc16167210 */ /* 0x020fc60007f3e0ff */
[----:B------:R1:W-:Y:S02]  /*2e2e0*/  LDGSTS.E [R3+0x6000], [R14.64], P2 ;  /* 0x060000000e037fae */ /* 0x0003e40009121846 */
[--C-:B------:R-:W-:Y:S01]  /*2e2f0*/  IMAD.X R25, R25, 0x1, R2.reuse, P1 ;  /* 0x0000000119197824 */ /* 0x100fe200008e0602 */
[----:B------:R-:W-:Y:S01]  /*2e300*/  IADD3 R19, P3, R19, R252, RZ ;  /* 0x000000fc13137210 */ /* 0x000fe20007f7e0ff */
[----:B------:R-:W-:Y:S04]  /*2e310*/  STL [R1+0x1454], R22 ;  /* 0x0014541601007387 */ /* 0x000fe80000100800 */
[----:B------:R-:W-:Y:S01]  /*2e320*/  IMAD.X R21, R21, 0x1, R2, P3 ;  /* 0x0000000115157824 */ /* 0x000fe200018e0602 */
[----:B-1----:R-:W-:Y:S01]  /*2e330*/  MOV R14, R22 ;  /* 0x00000016000e7202 */ /* 0x002fe20000000f00 */
[----:B------:R-:W-:Y:S01]  /*2e340*/  IMAD.MOV.U32 R15, RZ, RZ, R25 ;  /* 0x000000ffff0f7224 */ /* 0x000fe200078e0019 */
[----:B------:R1:W-:Y:S04]  /*2e350*/  STL [R1+0x1448], R25 ;  /* 0x0014481901007387 */ /* 0x0003e80000100800 */
[----:B------:R-:W-:Y:S04]  /*2e360*/  STL [R1+0x144c], R19 ;  /* 0x00144c1301007387 */ /* 0x000fe80000100800 */
[----:B------:R5:W-:Y:S04]  /*2e370*/  STL [R1+0x1440], R21 ;  /* 0x0014401501007387 */ /* 0x000be80000100800 */
[----:B-1----:R-:W3:Y:S04]  /*2e380*/  LDL.LU R25, [R1+0x13b8] ;  /* 0x0013b80001197983 */ /* 0x002ee80000300800 */
[----:B------:R1:W-:Y:S04]  /*2e390*/  LDGSTS.E [R3+0x6200], [R14.64], P2 ;  /* 0x062000000e037fae */ /* 0x0003e80009121846 */
[----:B------:R-:W3:Y:S01]  /*2e3a0*/  LDL.LU R22, [R1+0x13c4] ;  /* 0x0013c40001167983 */ /* 0x000ee20000300800 */
[----:B-1----:R-:W-:Y:S01]  /*2e3b0*/  MOV R15, R21 ;  /* 0x00000015000f7202 */ /* 0x002fe20000000f00 */
[----:B------:R-:W-:-:S02]  /*2e3c0*/  IMAD.MOV.U32 R14, RZ, RZ, R19 ;  /* 0x000000ffff0e7224 */ /* 0x000fc400078e0013 */
[----:B-----5:R-:W5:Y:S04]  /*2e3d0*/  LDL.LU R21, [R1+0x1350] ;  /* 0x0013500001157983 */ /* 0x020f680000300800 */
[----:B------:R-:W5:Y:S01]  /*2e3e0*/  LDL.LU R19, [R1+0x135c] ;  /* 0x00135c0001137983 */ /* 0x000f620000300800 */
[----:B------:R-:W-:-:S03]  /*2e3f0*/  ISETP.GT.AND P1, PT, R12, 0x10, PT ;  /* 0x000000100c00780c */ /* 0x000fc60003f24270 */
[----:B------:R1:W-:Y:S01]  /*2e400*/  LDGSTS.E [R3+0x6400], [R14.64], P2 ;  /* 0x064000000e037fae */ /* 0x0003e20009121846 */
[----:B------:R-:W-:-:S04]  /*2e410*/  SEL R13, RZ, 0x4, !P1 ;  /* 0x00000004ff0d7807 */ /* 0x000fc80004800000 */
[----:B------:R-:W-:-:S04]  /*2e420*/  SEL R13, R13, RZ, !P0 ;  /* 0x000000ff0d0d7207 */ /* 0x000fc80004000000 */
[----:B------:R-:W-:Y:S02]  /*2e430*/  ISETP.NE.U32.AND P1, PT, R13, RZ, PT ;  /* 0x000000ff0d00720c */ /* 0x000fe40003f25070 */
[----:B------:R-:W-:-:S05]  /*2e440*/  IADD3 R27, P3, R27, R252, RZ ;  /* 0x000000fc1b1b7210 */ /* 0x000fca0007f7e0ff */
[----:B------:R-:W-:Y:S01]  /*2e450*/  IMAD.X R32, R32, 0x1, R2, P3 ;  /* 0x0000000120207824 */ /* 0x000fe200018e0602 */
[----:B-1----:R-:W-:Y:S01]  /*2e460*/  MOV R14, R27 ;  /* 0x0000001b000e7202 */ /* 0x002fe20000000f00 */
[----:B------:R-:W-:Y:S01]  /*2e470*/  STL [R1+0x1444], R27 ;  /* 0x0014441b01007387 */ /* 0x000fe20000100800 */
[----:B------:R-:W-:Y:S01]  /*2e480*/  IADD3 R18, P4, R18, R252, RZ ;  /* 0x000000fc12127210 */ /* 0x000fe20007f9e0ff */
[----:B------:R-:W-:Y:S02]  /*2e490*/  IMAD.MOV.U32 R15, RZ, RZ, R32 ;  /* 0x000000ffff0f7224 */ /* 0x000fe400078e0020 */
[----:B------:R1:W-:Y:S02]  /*2e4a0*/  STL [R1+0x1438], R32 ;  /* 0x0014382001007387 */ /* 0x0003e40000100800 */
[----:B------:R-:W-:Y:S02]  /*2e4b0*/  IMAD.X R26, R26, 0x1, R2, P4 ;  /* 0x000000011a1a7824 */ /* 0x000fe400020e0602 */
[----:B------:R-:W-:Y:S04]  /*2e4c0*/  STL [R1+0x13dc], R18 ;  /* 0x0013dc1201007387 */ /* 0x000fe80000100800 */
[----:B------:R1:W-:Y:S04]  /*2e4d0*/  STL [R1+0x13d0], R26 ;  /* 0x0013d01a01007387 */ /* 0x0003e80000100800 */
[----:B------:R1:W-:Y:S04]  /*2e4e0*/  LDGSTS.E [R3+0x6600], [R14.64], P2 ;  /* 0x066000000e037fae */ /* 0x0003e80009121846 */
[----:B-1----:R-:W5:Y:S04]  /*2e4f0*/  LDL.LU R32, [R1+0x1348] ;  /* 0x0013480001207983 */ /* 0x002f680000300800 */
[----:B------:R-:W5:Y:S01]  /*2e500*/  LDL.LU R27, [R1+0x1354] ;  /* 0x00135400011b7983 */ /* 0x000f620000300800 */
[----:B------:R-:W-:Y:S01]  /*2e510*/  MOV R15, R26 ;  /* 0x0000001a000f7202 */ /* 0x000fe20000000f00 */
[----:B------:R-:W-:-:S02]  /*2e520*/  IMAD.MOV.U32 R14, RZ, RZ, R18 ;  /* 0x000000ffff0e7224 */ /* 0x000fc400078e0012 */
[----:B------:R-:W5:Y:S04]  /*2e530*/  LDL.LU R26, [R1+0x1340] ;  /* 0x00134000011a7983 */ /* 0x000f680000300800 */
[----:B------:R-:W5:Y:S04]  /*2e540*/  LDL.LU R18, [R1+0x134c] ;  /* 0x00134c0001127983 */ /* 0x000f680000300800 */
[----:B------:R1:W-:Y:S01]  /*2e550*/  LDGSTS.E [R3+0x8000], [R14.64], P1 ;  /* 0x080000000e037fae */ /* 0x0003e20008921846 */
[----:B--2---:R-:W-:-:S05]  /*2e560*/  IADD3 R23, P2, R23, R252, RZ ;  /* 0x000000fc17177210 */ /* 0x004fca0007f5e0ff */
[----:B------:R-:W-:Y:S01]  /*2e570*/  IMAD.X R24, R24, 0x1, R2, P2 ;  /* 0x0000000118187824 */ /* 0x000fe200010e0602 */
[----:B----4-:R-:W-:Y:S01]  /*2e580*/  IADD3 R17, P3, R17, R252, RZ ;  /* 0x000000fc11117210 */ /* 0x010fe20007f7e0ff */
[----:B------:R-:W-:Y:S01]  /*2e590*/  STL [R1+0x13d4], R23 ;  /* 0x0013d41701007387 */ /* 0x000fe20000100800 */
[----:B-1----:R-:W-:Y:S01]  /*2e5a0*/  MOV R14, R23 ;  /* 0x00000017000e7202 */ /* 0x002fe20000000f00 */
[----:B------:R-:W-:Y:S02]  /*2e5b0*/  IMAD.MOV.U32 R15, RZ, RZ, R24 ;  /* 0x000000ffff0f7224 */ /* 0x000fe400078e0018 */
[----:B---3--:R-:W-:Y:S01]  /*2e5c0*/  IMAD.X R20, R20, 0x1, R2, P3 ;  /* 0x0000000114147824 */ /* 0x008fe200018e0602 */
[----:B------:R1:W-:Y:S04]  /*2e5d0*/  STL [R1+0x13c8], R24 ;  /* 0x0013c81801007387 */ /* 0x0003e80000100800 */
[----:B------:R-:W-:Y:S04]  /*2e5e0*/  STL [R1+0x13cc], R17 ;  /* 0x0013cc1101007387 */ /* 0x000fe80000100800 */
[----:B------:R2:W-:Y:S04]  /*2e5f0*/  STL [R1+0x13c0], R20 ;  /* 0x0013c01401007387 */ /* 0x0005e80000100800 */
[----:B-1----:R-:W3:Y:S04]  /*2e600*/  LDL.LU R24, [R1+0x1338] ;  /* 0x0013380001187983 */ /* 0x002ee80000300800 */
[----:B------:R1:W-:Y:S04]  /*2e610*/  LDGSTS.E [R3+0x8200], [R14.64], P1 ;  /* 0x082000000e037fae */ /* 0x0003e80008921846 */
[----:B------:R-:W4:Y:S01]  /*2e620*/  LDL.LU R23, [R1+0x1344] ;  /* 0x0013440001177983 */ /* 0x000f220000300800 */
[----:B-1----:R-:W-:Y:S01]  /*2e630*/  MOV R15, R20 ;  /* 0x00000014000f7202 */ /* 0x002fe20000000f00 */
[----:B------:R-:W-:-:S02]  /*2e640*/  IMAD.MOV.U32 R14, RZ, RZ, R17 ;  /* 0x000000ffff0e7224 */ /* 0x000fc400078e0011 */
[----:B--2---:R-:W2:Y:S04]  /*2e650*/  LDL.LU R20, [R1+0x12d0] ;  /* 0x0012d00001147983 */ /* 0x004ea80000300800 */
[----:B------:R-:W2:Y:S01]  /*2e660*/  LDL.LU R17, [R1+0x12dc] ;  /* 0x0012dc0001117983 */ /* 0x000ea20000300800 */
[----:B------:R-:W-:-:S03]  /*2e670*/  IADD3 R22, P3, R22, R252, RZ ;  /* 0x000000fc16167210 */ /* 0x000fc60007f7e0ff */
[----:B------:R1:W-:Y:S02]  /*2e680*/  LDGSTS.E [R3+0x8400], [R14.64], P1 ;  /* 0x084000000e037fae */ /* 0x0003e40008921846 */
[--C-:B------:R-:W-:Y:S01]  /*2e690*/  IMAD.X R25, R25, 0x1, R2.reuse, P3 ;  /* 0x0000000119197824 */ /* 0x100fe200018e0602 */
[----:B-----5:R-:W-:Y:S01]  /*2e6a0*/  IADD3 R19, P4, R19, R252, RZ ;  /* 0x000000fc13137210 */ /* 0x020fe20007f9e0ff */
[----:B------:R-:W-:Y:S01]  /*2e6b0*/  STL [R1+0x13c4], R22 ;  /* 0x0013c41601007387 */ /* 0x000fe20000100800 */
[----:B-1----:R-:W-:Y:S01]  /*2e6c0*/  MOV R14, R22 ;  /* 0x00000016000e7202 */ /* 0x002fe20000000f00 */
[----:B------:R-:W-:Y:S02]  /*2e6d0*/  IMAD.MOV.U32 R15, RZ, RZ, R25 ;  /* 0x000000ffff0f7224 */ /* 0x000fe400078e0019 */
[----:B------:R-:W-:Y:S01]  /*2e6e0*/  IMAD.X R21, R21, 0x1, R2, P4 ;  /* 0x0000000115157824 */ /* 0x000fe200020e0602 */
[----:B------:R1:W-:Y:S04]  /*2e6f0*/  STL [R1+0x13b8], R25 ;  /* 0x0013b81901007387 */ /* 0x0003e80000100800 */
[----:B------:R-:W-:Y:S04]  /*2e700*/  STL [R1+0x135c], R19 ;  /* 0x00135c1301007387 */ /* 0x000fe80000100800 */
[----:B------:R5:W-:Y:S04]  /*2e710*/  STL [R1+0x1350], R21 ;  /* 0x0013501501007387 */ /* 0x000be80000100800 */
[----:B------:R5:W-:Y:S04]  /*2e720*/  LDGSTS.E [R3+0x8600], [R14.64], P1 ;  /* 0x086000000e037fae */ /* 0x000be80008921846 */
[----:B-1----:R-:W2:Y:S04]  /*2e730*/  LDL.LU R25, [R1+0x12c8] ;  /* 0x0012c80001197983 */ /* 0x002ea80000300800 */
[----:B------:R-:W2:Y:S01]  /*2e740*/  LDL.LU R22, [R1+0x12d4] ;  /* 0x0012d40001167983 */ /* 0x000ea20000300800 */
[----:B-----5:R-:W-:Y:S01]  /*2e750*/  MOV R15, R21 ;  /* 0x00000015000f7202 */ /* 0x020fe20000000f00 */
        /* <DEDUP_REMOVED lines=9> */
[----:B------:R-:W-:-:S05]  /*2e7f0*/  IADD3 R27, P1, R27, R252, RZ ;  /* 0x000000fc1b1b7210 */ /* 0x000fca0007f3e0ff */
[----:B------:R-:W-:Y:S01]  /*2e800*/  IMAD.X R32, R32, 0x1, R2, P1 ;  /* 0x0000000120207824 */ /* 0x000fe200008e0602 */
        /* <DEDUP_REMOVED lines=8> */
[----:B-1----:R-:W5:Y:S04]  /*2e890*/  LDL.LU R32, [R1+0x12b8] ;  /* 0x0012b80001207983 */ /* 0x002f680000300800 */
[----:B------:R1:W-:Y:S04]  /*2e8a0*/  LDGSTS.E [R3+0xa200], [R14.64], P2 ;  /* 0x0a2000000e037fae */ /* 0x0003e80009121846 */
[----:B------:R-:W5:Y:S01]  /*2e8b0*/  LDL.LU R27, [R1+0x12c4] ;  /* 0x0012c400011b7983 */ /* 0x000f620000300800 */
[----:B-1----:R-:W-:Y:S01]  /*2e8c0*/  MOV R15, R26 ;  /* 0x0000001a000f7202 */ /* 0x002fe20000000f00 */
[----:B------:R-:W-:-:S02]  /*2e8d0*/  IMAD.MOV.U32 R14, RZ, RZ, R18 ;  /* 0x000000ffff0e7224 */ /* 0x000fc400078e0012 */
[----:B------:R-:W5:Y:S04]  /*2e8e0*/  LDL.LU R26, [R1+0x5f0] ;  /* 0x0005f000011a7983 */ /* 0x000f680000300800 */
[----:B------:R-:W5:Y:S01]  /*2e8f0*/  LDL.LU R18, [R1+0x5f4] ;  /* 0x0005f40001127983 */ /* 0x000f620000300800 */
[----:B------:R-:W-:-:S03]  /*2e900*/  ISETP.GT.AND P1, PT, R12, 0x18, PT ;  /* 0x000000180c00780c */ /* 0x000fc60003f24270 */
[----:B------:R1:W-:Y:S01]  /*2e910*/  LDGSTS.E [R3+0xa400], [R14.64], P2 ;  /* 0x0a4000000e037fae */ /* 0x0003e20009121846 */
[----:B------:R-:W-:-:S04]  /*2e920*/  SEL R13, RZ, 0x4, !P1 ;  /* 0x00000004ff0d7807 */ /* 0x000fc80004800000 */
[----:B------:R-:W-:-:S04]  /*2e930*/  SEL R13, R13, RZ, !P0 ;  /* 0x000000ff0d0d7207 */ /* 0x000fc80004000000 */
[----:B------:R-:W-:Y:S02]  /*2e940*/  ISETP.NE.U32.AND P1, PT, R13, RZ, PT ;  /* 0x000000ff0d00720c */ /* 0x000fe40003f25070 */
[----:B----4-:R-:W-:-:S05]  /*2e950*/  IADD3 R23, P3, R23, R252, RZ ;  /* 0x000000fc17177210 */ /* 0x010fca0007f7e0ff */
[----:B---3--:R-:W-:Y:S01]  /*2e960*/  IMAD.X R24, R24, 0x1, R2, P3 ;  /* 0x0000000118187824 */ /* 0x008fe200018e0602 */
[----:B-1----:R-:W-:Y:S01]  /*2e970*/  MOV R14, R23 ;  /* 0x00000017000e7202 */ /* 0x002fe20000000f00 */
[----:B------:R-:W-:Y:S01]  /*2e980*/  STL [R1+0x1344], R23 ;  /* 0x0013441701007387 */ /* 0x000fe20000100800 */
[----:B--2---:R-:W-:Y:S01]  /*2e990*/  IADD3 R17, P4, R17, R252, RZ ;  /* 0x000000fc11117210 */ /* 0x004fe20007f9e0ff */
[----:B------:R-:W-:Y:S02]  /*2e9a0*/  IMAD.MOV.U32 R15, RZ, RZ, R24 ;  /* 0x000000ffff0f7224 */ /* 0x000fe400078e0018 */
[----:B------:R1:W-:Y:S02]  /*2e9b0*/  STL [R1+0x1338], R24 ;  /* 0x0013381801007387 */ /* 0x0003e40000100800 */
[----:B------:R-:W-:Y:S02]  /*2e9c0*/  IMAD.X R20, R20, 0x1, R2, P4 ;  /* 0x0000000114147824 */ /* 0x000fe400020e0602 */
[----:B------:R-:W-:Y:S04]  /*2e9d0*/  STL [R1+0x12dc], R17 ;  /* 0x0012dc1101007387 */ /* 0x000fe80000100800 */
[----:B------:R2:W-:Y:S04]  /*2e9e0*/  STL [R1+0x12d0], R20 ;  /* 0x0012d01401007387 */ /* 0x0005e80000100800 */
[----:B------:R3:W-:Y:S04]  /*2e9f0*/  LDGSTS.E [R3+0xa600], [R14.64], P2 ;  /* 0x0a6000000e037fae */ /* 0x0007e80009121846 */
[----:B-1----:R-:W4:Y:S04]  /*2ea00*/  LDL.LU R24, [R1+0x5f8] ;  /* 0x0005f80001187983 */ /* 0x002f280000300800 */
[----:B------:R-:W4:Y:S01]  /*2ea10*/  LDL.LU R23, [R1+0x5fc] ;  /* 0x0005fc0001177983 */ /* 0x000f220000300800 */
[----:B---3--:R-:W-:Y:S01]  /*2ea20*/  MOV R15, R20 ;  /* 0x00000014000f7202 */ /* 0x008fe20000000f00 */
[----:B------:R-:W-:-:S02]  /*2ea30*/  IMAD.MOV.U32 R14, RZ, RZ, R17 ;  /* 0x000000ffff0e7224 */ /* 0x000fc400078e0011 */
[----:B--2---:R-:W2:Y:S04]  /*2ea40*/  LDL.LU R20, [R1+0x600] ;  /* 0x0006000001147983 */ /* 0x004ea80000300800 */
[----:B------:R-:W3:Y:S04]  /*2ea50*/  LDL.LU R17, [R1+0x604] ;  /* 0x0006040001117983 */ /* 0x000ee80000300800 */
[----:B------:R1:W-:Y:S01]  /*2ea60*/  LDGSTS.E [R3+0xc000], [R14.64], P1 ;  /* 0x0c0000000e037fae */ /* 0x0003e20008921846 */
[----:B------:R-:W-:-:S05]  /*2ea70*/  IADD3 R22, P2, R22, R252, RZ ;  /* 0x000000fc16167210 */ /* 0x000fca0007f5e0ff */
        /* <DEDUP_REMOVED lines=9> */
[----:B-1----:R-:W2:Y:S04]  /*2eb10*/  LDL.LU R25, [R1+0x608] ;  /* 0x0006080001197983 */ /* 0x002ea80000300800 */
[----:B------:R1:W-:Y:S04]  /*2eb20*/  LDGSTS.E [R3+0xc200], [R14.64], P1 ;  /* 0x0c2000000e037fae */ /* 0x0003e80008921846 */
[----:B------:R-:W2:Y:S01]  /*2eb30*/  LDL.LU R22, [R1+0x60c] ;  /* 0x00060c0001167983 */ /* 0x000ea20000300800 */
        /* <DEDUP_REMOVED lines=27> */
[----:B----4-:R-:W-:-:S05]  /*2ecf0*/  IADD3 R23, P1, R23, R252, RZ ;  /* 0x000000fc17177210 */ /* 0x010fca0007f3e0ff */
[----:B------:R-:W-:Y:S01]  /*2ed00*/  IMAD.X R24, R24, 0x1, R2, P1 ;  /* 0x0000000118187824 */ /* 0x000fe200008e0602 */
[----:B---3--:R-:W-:Y:S01]  /*2ed10*/  IADD3 R17, P3, R17, R252, RZ ;  /* 0x000000fc11117210 */ /* 0x008fe20007f7e0ff */
[----:B------:R-:W-:Y:S01]  /*2ed20*/  STL [R1+0x5fc], R23 ;  /* 0x0005fc1701007387 */ /* 0x000fe20000100800 */
[----:B-1----:R-:W-:Y:S01]  /*2ed30*/  MOV R14, R23 ;  /* 0x00000017000e7202 */ /* 0x002fe20000000f00 */
[----:B------:R-:W-:Y:S02]  /*2ed40*/  IMAD.MOV.U32 R15, RZ, RZ, R24 ;  /* 0x000000ffff0f7224 */ /* 0x000fe400078e0018 */
[----:B--2---:R-:W-:Y:S01]  /*2ed50*/  IMAD.X R20, R20, 0x1, R2, P3 ;  /* 0x0000000114147824 */ /* 0x004fe200018e0602 */
        /* <DEDUP_REMOVED lines=12> */
[----:B------:R-:W-:Y:S02]  /*2ee20*/  IMAD.X R25, R25, 0x1, R2, P3 ;  /* 0x0000000119197824 */ /* 0x000fe400018e0602 */
[----:B------:R-:W-:Y:S01]  /*2ee30*/  STL [R1+0x60c], R22 ;  /* 0x00060c1601007387 */ /* 0x000fe20000100800 */
[----:B-----5:R-:W-:Y:S01]  /*2ee40*/  IADD3 R19, P4, R19, R252, RZ ;  /* 0x000000fc13137210 */ /* 0x020fe20007f9e0ff */
[----:B-1----:R-:W-:Y:S01]  /*2ee50*/  IMAD.MOV.U32 R15, RZ, RZ, R25 ;  /* 0x000000ffff0f7224 */ /* 0x002fe200078e0019 */
[----:B------:R-:W-:-:S03]  /*2ee60*/  MOV R14, R22 ;  /* 0x00000016000e7202 */ /* 0x000fc60000000f00 */
        /* <DEDUP_REMOVED lines=113> */
[----:B------:R-:W2:Y:S04]  /*2f580*/  LDL.LU R17, [R1+0x874] ;  /* 0x0008740001117983 */ /* 0x000ea80000300800 */
[----:B------:R1:W-:Y:S01]  /*2f590*/  LDGSTS.E [R3+0x14400], [R14.64], P1 ;  /* 0x144000000e037fae */ /* 0x0003e20008921846 */
[----:B------:R-:W-:-:S05]  /*2f5a0*/  IADD3 R22, P3, R22, R252, RZ ;  /* 0x000000fc16167210 */ /* 0x000fca0007f7e0ff */
[--C-:B------:R-:W-:Y:S01]  /*2f5b0*/  IMAD.X R25, R25, 0x1, R2.reuse, P3 ;  /* 0x0000000119197824 */ /* 0x100fe200018e0602 */
[----:B------:R-:W-:Y:S01]  /*2f5c0*/  STL [R1+0x78c], R22 ;  /* 0x00078c1601007387 */ /* 0x000fe20000100800 */
[----:B-1----:R-:W-:Y:S02]  /*2f5d0*/  MOV R14, R22 ;  /* 0x00000016000e7202 */ /* 0x002fe40000000f00 */
[----:B-----5:R-:W-:Y:S01]  /*2f5e0*/  IADD3 R19, P4, R19, R252, RZ ;  /* 0x000000fc13137210 */ /* 0x020fe20007f9e0ff */
[----:B------:R-:W-:Y:S01]  /*2f5f0*/  IMAD.MOV.U32 R15, RZ, RZ, R25 ;  /* 0x000000ffff0f7224 */ /* 0x000fe200078e0019 */
[----:B------:R1:W-:Y:S03]  /*2f600*/  STL [R1+0x788], R25 ;  /* 0x0007881901007387 */ /* 0x0003e60000100800 */
[----:B------:R-:W-:Y:S01]  /*2f610*/  IMAD.X R21, R21, 0x1, R2, P4 ;  /* 0x0000000115157824 */ /* 0x000fe200020e0602 */
        /* <DEDUP_REMOVED lines=801> */
[----:B------:R-:W-:Y:S02]  /*32830*/  SEL R13, R13, RZ, !P0 ;  /* 0x000000ff0d0d7207 */ /* 0x000fe40004000000 */
        /* <DEDUP_REMOVED lines=11> */
[----:B------:R-:W5:Y:S04]  /*328f0*/  LDL.LU R33, [R1+0x15a8] ;  /* 0x0015a80001217983 */ /* 0x000f680000300800 */
[----:B-1----:R-:W5:Y:S01]  /*32900*/  LDL.LU R32, [R1+0x15b4] ;  /* 0x0015b40001207983 */ /* 0x002f620000300800 */
[----:B------:R-:W-:Y:S01]  /*32910*/  MOV R15, R26 ;  /* 0x0000001a000f7202 */ /* 0x000fe20000000f00 */
[----:B------:R-:W-:-:S02]  /*32920*/  IMAD.MOV.U32 R14, RZ, RZ, R18 ;  /* 0x000000ffff0e7224 */ /* 0x000fc400078e0012 */
[----:B------:R-:W5:Y:S04]  /*32930*/  LDL.LU R26, [R1+0x15a0] ;  /* 0x0015a000011a7983 */ /* 0x000f680000300800 */
[----:B------:R-:W5:Y:S01]  /*32940*/  LDL.LU R18, [R1+0x15ac] ;  /* 0x0015ac0001127983 */ /* 0x000f620000300800 */
[----:B------:R-:W-:Y:S11]  /*32950*/  ISETP.NE.U32.AND P2, PT, R13, RZ, PT ;  /* 0x000000ff0d00720c */ /* 0x000ff60003f45070 */
[----:B------:R-:W-:Y:S02]  /*32960*/  @!UPT UIADD3 URZ, URZ, URZ, URZ ;  /* 0x0000003f3f3ff290 */ /* 0x000fe4000fffe03f */
[----:B------:R1:W-:Y:S01]  /*32970*/  LDGSTS.E [R3+0x3e000], [R14.64], P2 ;  /* 0x3e0000000e037fae */ /* 0x0003e20009121846 */
[----:B----4-:R-:W-:-:S05]  /*32980*/  IADD3 R23, P1, R23, R252, RZ ;  /* 0x000000fc17177210 */ /* 0x010fca0007f3e0ff */
[----:B------:R-:W-:Y:S01]  /*32990*/  IMAD.X R24, R24, 0x1, R2, P1 ;  /* 0x0000000118187824 */ /* 0x000fe200008e0602 */
[----:B---3--:R-:W-:Y:S01]  /*329a0*/  IADD3 R17, P3, R17, R252, RZ ;  /* 0x000000fc11117210 */ /* 0x008fe20007f7e0ff */
[----:B------:R-:W-:Y:S01]  /*329b0*/  STL [R1+0x11fc], R23 ;  /* 0x0011fc1701007387 */ /* 0x000fe20000100800 */
[----:B-1----:R-:W-:-:S03]  /*329c0*/  MOV R14, R23 ;  /* 0x00000017000e7202 */ /* 0x002fc60000000f00 */
[----:B--2---:R-:W-:Y:S01]  /*329d0*/  IMAD.X R20, R20, 0x1, R2, P3 ;  /* 0x0000000114147824 */ /* 0x004fe200018e0602 */
[----:B------:R1:W-:Y:S01]  /*329e0*/  STL [R1+0x11f8], R24 ;  /* 0x0011f81801007387 */ /* 0x0003e20000100800 */
[----:B------:R-:W-:-:S03]  /*329f0*/  IMAD.MOV.U32 R15, RZ, RZ, R24 ;  /* 0x000000ffff0f7224 */ /* 0x000fc600078e0018 */
[----:B------:R2:W-:Y:S04]  /*32a00*/  STL [R1+0x1204], R17 ;  /* 0x0012041101007387 */ /* 0x0005e80000100800 */
[----:B------:R-:W-:Y:S04]  /*32a10*/  STL [R1+0x1200], R20 ;  /* 0x0012001401007387 */ /* 0x000fe80000100800 */
[----:B------:R-:W3:Y:S04]  /*32a20*/  LDL.LU R27, [R1+0x1598] ;  /* 0x00159800011b7983 */ /* 0x000ee80000300800 */
[----:B-1----:R-:W4:Y:S04]  /*32a30*/  LDL.LU R24, [R1+0x15a4] ;  /* 0x0015a40001187983 */ /* 0x002f280000300800 */
[----:B------:R1:W-:Y:S04]  /*32a40*/  LDGSTS.E [R3+0x3e200], [R14.64], P2 ;  /* 0x3e2000000e037fae */ /* 0x0003e80009121846 */
[----:B------:R-:W3:Y:S01]  /*32a50*/  LDL.LU R23, [R1+0x1530] ;  /* 0x0015300001177983 */ /* 0x000ee20000300800 */
[----:B-1----:R-:W-:-:S03]  /*32a60*/  IMAD.MOV.U32 R14, RZ, RZ, R17 ;  /* 0x000000ffff0e7224 */ /* 0x002fc600078e0011 */
[----:B--2---:R-:W2:Y:S01]  /*32a70*/  LDL.LU R17, [R1+0x153c] ;  /* 0x00153c0001117983 */ /* 0x004ea20000300800 */
[----:B------:R-:W-:-:S05]  /*32a80*/  MOV R15, R20 ;  /* 0x00000014000f7202 */ /* 0x000fca0000000f00 */
[----:B------:R1:W-:Y:S01]  /*32a90*/  LDGSTS.E [R3+0x3e400], [R14.64], P2 ;  /* 0x3e4000000e037fae */ /* 0x0003e20009121846 */
[----:B------:R-:W-:-:S05]  /*32aa0*/  IADD3 R22, P4, R22, R252, RZ ;  /* 0x000000fc16167210 */ /* 0x000fca0007f9e0ff */
[--C-:B------:R-:W-:Y:S01]  /*32ab0*/  IMAD.X R25, R25, 0x1, R2.reuse, P4 ;  /* 0x0000000119197824 */ /* 0x100fe200020e0602 */
[----:B------:R-:W-:Y:S01]  /*32ac0*/  STL [R1+0x120c], R22 ;  /* 0x00120c1601007387 */ /* 0x000fe20000100800 */
[----:B-----5:R-:W-:Y:S02]  /*32ad0*/  IADD3 R19, P3, R19, R252, RZ ;  /* 0x000000fc13137210 */ /* 0x020fe40007f7e0ff */
[----:B-1----:R-:W-:Y:S01]  /*32ae0*/  IMAD.MOV.U32 R15, RZ, RZ, R25 ;  /* 0x000000ffff0f7224 */ /* 0x002fe200078e0019 */
[----:B------:R-:W-:Y:S02]  /*32af0*/  MOV R14, R22 ;  /* 0x00000016000e7202 */ /* 0x000fe40000000f00 */
        /* <DEDUP_REMOVED lines=14> */
[----:B------:R-:W-:Y:S02]  /*32be0*/  ISETP.NE.U32.AND P1, PT, R13, RZ, PT ;  /* 0x000000ff0d00720c */ /* 0x000fe40003f25070 */
[----:B------:R-:W-:-:S11]  /*32bf0*/  LOP3.LUT R20, R3, 0x20, RZ, 0x3c, !PT ;  /* 0x0000002003147812 */ /* 0x000fd600078e3cff */
[----:B------:R1:W-:Y:S01]  /*32c00*/  LDGSTS.E [R20+0x800], [R14.64], P1 ;  /* 0x008000000e147fae */ /* 0x0003e20008921846 */
[----:B------:R-:W-:-:S05]  /*32c10*/  IADD3 R32, P2, R32, R252, RZ ;  /* 0x000000fc20207210 */ /* 0x000fca0007f5e0ff */
[--C-:B------:R-:W-:Y:S01]  /*32c20*/  IMAD.X R33, R33, 0x1, R2.reuse, P2 ;  /* 0x0000000121217824 */ /* 0x100fe200010e0602 */
        /* <DEDUP_REMOVED lines=21> */
[--C-:B---3--:R-:W-:Y:S01]  /*32d80*/  IMAD.X R27, R27, 0x1, R2.reuse, P3 ;  /* 0x000000011b1b7824 */ /* 0x108fe200018e0602 */
[----:B-1----:R-:W-:Y:S01]  /*32d90*/  MOV R14, R24 ;  /* 0x00000018000e7202 */ /* 0x002fe20000000f00 */
[----:B------:R-:W-:Y:S02]  /*32da0*/  STL [R1+0x15a4], R24 ;  /* 0x0015a41801007387 */ /* 0x000fe40000100800 */
[----:B------:R-:W-:Y:S01]  /*32db0*/  IMAD.MOV.U32 R15, RZ, RZ, R27 ;  /* 0x000000ffff0f7224 */ /* 0x000fe200078e001b */
[----:B--2---:R-:W-:Y:S01]  /*32dc0*/  IADD3 R17, P4, R17, R252, RZ ;  /* 0x000000fc11117210 */ /* 0x004fe20007f9e0ff */
[----:B------:R1:W-:Y:S04]  /*32dd0*/  STL [R1+0x1598], R27 ;  /* 0x0015981b01007387 */ /* 0x0003e80000100800 */
[----:B------:R-:W-:Y:S01]  /*32de0*/  IMAD.X R23, R23, 0x1, R2, P4 ;  /* 0x0000000117177824 */ /* 0x000fe200020e0602 */
        /* <DEDUP_REMOVED lines=32> */
[--C-:B------:R-:W-:Y:S01]  /*32ff0*/  IMAD.X R33, R33, 0x1, R2.reuse, P3 ;  /* 0x0000000121217824 */ /* 0x100fe200018e0602 */
        /* <DEDUP_REMOVED lines=19> */
[--C-:B------:R-:W-:Y:S01]  /*33130*/  IMAD.X R27, R27, 0x1, R2.reuse, P2 ;  /* 0x000000011b1b7824 */ /* 0x100fe200010e0602 */
        /* <DEDUP_REMOVED lines=18> */
[----:B-1----:R-:W-:Y:S01]  /*33260*/  MOV R14, R22 ;  /* 0x00000016000e7202 */ /* 0x002fe20000000f00 */
[----:B------:R-:W-:Y:S01]  /*33270*/  STL [R1+0x14a4], R22 ;  /* 0x0014a41601007387 */ /* 0x000fe20000100800 */
[----:B-----5:R-:W-:Y:S01]  /*33280*/  IADD3 R19, P4, R19, R252, RZ ;  /* 0x000000fc13137210 */ /* 0x020fe20007f9e0ff */
        /* <DEDUP_REMOVED lines=1126> */
[----:B------:R-:W5:Y:S04]  /*378f0*/  LDL.LU R34, [R1+0x1228] ;  /* 0x0012280001227983 */ /* 0x000f680000300800 */
[----:B------:R1:W-:Y:S04]  /*37900*/  LDGSTS.E [R20+0x3ca00], [R14.64], P1 ;  /* 0x3ca000000e147fae */ /* 0x0003e80008921846 */
[----:B-1----:R-:W5:Y:S01]  /*37910*/  LDL.LU R33, [R1+0x122c] ;  /* 0x00122c0001217983 */ /* 0x002f620000300800 */
[----:B------:R-:W-:Y:S01]  /*37920*/  MOV R15, R26 ;  /* 0x0000001a000f7202 */ /* 0x000fe20000000f00 */
        /* <DEDUP_REMOVED lines=11> */
[----:B------:R1:W-:Y:S01]  /*379e0*/  STL [R1+0x11ac], R24 ;  /* 0x0011ac1801007387 */ /* 0x0003e20000100800 */
[----:B--2---:R-:W-:Y:S01]  /*379f0*/  IADD3 R17, P4, R17, R252, RZ ;  /* 0x000000fc11117210 */ /* 0x004fe20007f9e0ff */
[----:B------:R-:W-:Y:S02]  /*37a00*/  IMAD.MOV.U32 R15, RZ, RZ, R27 ;  /* 0x000000ffff0f7224 */ /* 0x000fe400078e001b */
[----:B------:R-:W-:Y:S02]  /*37a10*/  STL [R1+0x11a8], R27 ;  /* 0x0011a81b01007387 */ /* 0x000fe40000100800 */
[----:B------:R-:W-:Y:S02]  /*37a20*/  IMAD.X R23, R23, 0x1, R2, P4 ;  /* 0x0000000117177824 */ /* 0x000fe400020e0602 */
[----:B------:R-:W-:Y:S04]  /*37a30*/  STL [R1+0x1214], R17 ;  /* 0x0012141101007387 */ /* 0x000fe80000100800 */
[----:B------:R2:W-:Y:S04]  /*37a40*/  STL [R1+0x1210], R23 ;  /* 0x0012101701007387 */ /* 0x0005e80000100800 */
[----:B------:R3:W-:Y:S04]  /*37a50*/  LDGSTS.E [R20+0x3ce00], [R14.64], P1 ;  /* 0x3ce000000e147fae */ /* 0x0007e80008921846 */
[----:B------:R-:W4:Y:S04]  /*37a60*/  LDL.LU R32, [R1+0x1588] ;  /* 0x0015880001207983 */ /* 0x000f280000300800 */
[----:B-1----:R-:W4:Y:S01]  /*37a70*/  LDL.LU R24, [R1+0x1594] ;  /* 0x0015940001187983 */ /* 0x002f220000300800 */
        /* <DEDUP_REMOVED lines=15> */
[----:B------:R-:W2:Y:S04]  /*37b70*/  LDL.LU R27, [R1+0x1578] ;  /* 0x00157800011b7983 */ /* 0x000ea80000300800 */
[----:B------:R5:W-:Y:S04]  /*37b80*/  LDGSTS.E [R20+0x3ea00], [R14.64], P2 ;  /* 0x3ea000000e147fae */ /* 0x000be80009121846 */
[----:B-1----:R-:W2:Y:S01]  /*37b90*/  LDL.LU R25, [R1+0x1584] ;  /* 0x0015840001197983 */ /* 0x002ea20000300800 */
[----:B-----5:R-:W-:Y:S01]  /*37ba0*/  MOV R15, R21 ;  /* 0x00000015000f7202 */ /* 0x020fe20000000f00 */
[----:B------:R-:W-:-:S02]  /*37bb0*/  IMAD.MOV.U32 R14, RZ, RZ, R19 ;  /* 0x000000ffff0e7224 */ /* 0x000fc400078e0013 */
[----:B------:R-:W5:Y:S04]  /*37bc0*/  LDL.LU R21, [R1+0x1510] ;  /* 0x0015100001157983 */ /* 0x000f680000300800 */
        /* <DEDUP_REMOVED lines=22> */
[----:B------:R-:W-:Y:S02]  /*37d30*/  ISETP.NE.U32.AND P1, PT, R13, RZ, PT ;  /* 0x000000ff0d00720c */ /* 0x000fe40003f25070 */
[----:B------:R-:W-:-:S11]  /*37d40*/  LOP3.LUT R22, R3, 0x40, RZ, 0x3c, !PT ;  /* 0x0000004003167812 */ /* 0x000fd600078e3cff */
        /* <DEDUP_REMOVED lines=1266> */
[----:B-1----:R-:W-:-:S03]  /*3cc70*/  MOV R14, R33 ;  /* 0x00000021000e7202 */ /* 0x002fc60000000f00 */
[----:B------:R-:W-:Y:S01]  /*3cc80*/  IMAD.X R26, R26, 0x1, R2, P3 ;  /* 0x000000011a1a7824 */ /* 0x000fe200018e0602 */
[----:B------:R1:W-:Y:S01]  /*3cc90*/  STL [R1+0x1238], R34 ;  /* 0x0012382201007387 */ /* 0x0003e20000100800 */
[----:B------:R-:W-:-:S03]  /*3cca0*/  IMAD.MOV.U32 R15, RZ, RZ, R34 ;  /* 0x000000ffff0f7224 */ /* 0x000fc600078e0022 */
[----:B------:R-:W-:Y:S04]  /*3ccb0*/  STL [R1+0x1244], R18 ;  /* 0x0012441201007387 */ /* 0x000fe80000100800 */
[----:B------:R1:W-:Y:S04]  /*3ccc0*/  STL [R1+0x1240], R26 ;  /* 0x0012401a01007387 */ /* 0x0003e80000100800 */
[----:B------:R-:W5:Y:S04]  /*3ccd0*/  LDL.LU R35, [R1+0x1558] ;  /* 0x0015580001237983 */ /* 0x000f680000300800 */
[----:B-1----:R-:W5:Y:S04]  /*3cce0*/  LDL.LU R34, [R1+0x1564] ;  /* 0x0015640001227983 */ /* 0x002f680000300800 */
[----:B------:R1:W-:Y:S04]  /*3ccf0*/  LDGSTS.E [R22+0x3f200], [R14.64], P2 ;  /* 0x3f2000000e167fae */ /* 0x0003e80009121846 */
[----:B------:R-:W5:Y:S01]  /*3cd00*/  LDL.LU R33, [R1+0x14f0] ;  /* 0x0014f00001217983 */ /* 0x000f620000300800 */
[----:B-1----:R-:W-:-:S03]  /*3cd10*/  MOV R15, R26 ;  /* 0x0000001a000f7202 */ /* 0x002fc60000000f00 */
[----:B------:R-:W5:Y:S01]  /*3cd20*/  LDL.LU R26, [R1+0x14fc] ;  /* 0x0014fc00011a7983 */ /* 0x000f620000300800 */
[----:B------:R-:W-:Y:S01]  /*3cd30*/  IMAD.MOV.U32 R14, RZ, RZ, R18 ;  /* 0x000000ffff0e7224 */ /* 0x000fe200078e0012 */
[----:B------:R-:W-:-:S04]  /*3cd40*/  ISETP.GT.AND P1, PT, R12, 0x3, PT ;  /* 0x000000030c00780c */ /* 0x000fc80003f24270 */
[----:B------:R1:W-:Y:S01]  /*3cd50*/  LDGSTS.E [R22+0x3f400], [R14.64], P2 ;  /* 0x3f4000000e167fae */ /* 0x0003e20009121846 */
[----:B------:R-:W-:-:S04]  /*3cd60*/  SEL R13, RZ, 0x4, !P1 ;  /* 0x00000004ff0d7807 */ /* 0x000fc80004800000 */
[----:B------:R-:W-:-:S04]  /*3cd70*/  SEL R13, R13, RZ, !P0 ;  /* 0x000000ff0d0d7207 */ /* 0x000fc80004000000 */
[----:B------:R-:W-:Y:S02]  /*3cd80*/  ISETP.NE.U32.AND P1, PT, R13, RZ, PT ;  /* 0x000000ff0d00720c */ /* 0x000fe40003f25070 */
[----:B------:R-:W-:Y:S02]  /*3cd90*/  LOP3.LUT R18, R3, 0x60, RZ, 0x3c, !PT ;  /* 0x0000006003127812 */ /* 0x000fe400078e3cff */
        /* <DEDUP_REMOVED lines=42> */
[----:B------:R-:W-:Y:S02]  /*3d040*/  STL [R1+0x1564], R34 ;  /* 0x0015642201007387 */ /* 0x000fe40000100800 */
[----:B------:R-:W-:Y:S01]  /*3d050*/  IMAD.MOV.U32 R15, RZ, RZ, R35 ;  /* 0x000000ffff0f7224 */ /* 0x000fe200078e0023 */
[----:B------:R-:W-:Y:S01]  /*3d060*/  IADD3 R26, P4, R26, R252, RZ ;  /* 0x000000fc1a1a7210 */ /* 0x000fe20007f9e0ff */
[----:B------:R1:W-:Y:S04]  /*3d070*/  STL [R1+0x1558], R35 ;  /* 0x0015582301007387 */ /* 0x0003e80000100800 */
[----:B------:R-:W-:Y:S01]  /*3d080*/  IMAD.X R33, R33, 0x1, R2, P4 ;  /* 0x0000000121217824 */ /* 0x000fe200020e0602 */
        /* <DEDUP_REMOVED lines=1070> */
[----:B------:R-:W-:Y:S01]  /*41370*/  IMAD.X R27, R27, 0x1, R2, P1 ;  /* 0x000000011b1b7824 */ /* 0x000fe200008e0602 */
[----:B-----5:R-:W-:Y:S01]  /*41380*/  IADD3 R19, P3, R19, R252, RZ ;  /* 0x000000fc13137210 */ /* 0x020fe20007f7e0ff */
[----:B------:R-:W-:Y:S01]  /*41390*/  STL [R1+0x105c], R25 ;  /* 0x00105c1901007387 */ /* 0x000fe20000100800 */
[----:B-1----:R-:W-:-:S03]  /*413a0*/  MOV R14, R25 ;  /* 0x00000019000e7202 */ /* 0x002fc60000000f00 */
[----:B------:R-:W-:Y:S01]  /*413b0*/  IMAD.X R21, R21, 0x1, R2, P3 ;  /* 0x0000000115157824 */ /* 0x000fe200018e0602 */
[----:B------:R1:W-:Y:S01]  /*413c0*/  STL [R1+0x1058], R27 ;  /* 0x0010581b01007387 */ /* 0x0003e20000100800 */
[----:B------:R-:W-:-:S03]  /*413d0*/  IMAD.MOV.U32 R15, RZ, RZ, R27 ;  /* 0x000000ffff0f7224 */ /* 0x000fc600078e001b */
[----:B------:R-:W-:Y:S04]  /*413e0*/  STL [R1+0x1064], R19 ;  /* 0x0010641301007387 */ /* 0x000fe80000100800 */
[----:B------:R5:W-:Y:S04]  /*413f0*/  STL [R1+0x1060], R21 ;  /* 0x0010601501007387 */ /* 0x000be80000100800 */
[----:B-1----:R-:W2:Y:S04]  /*41400*/  LDL.LU R27, [R1+0x10e8] ;  /* 0x0010e800011b7983 */ /* 0x002ea80000300800 */
[----:B------:R-:W2:Y:S04]  /*41410*/  LDL.LU R25, [R1+0x10ec] ;  /* 0x0010ec0001197983 */ /* 0x000ea80000300800 */
[----:B------:R1:W-:Y:S02]  /*41420*/  LDGSTS.E [R18+0x37a00], [R14.64], P2 ;  /* 0x37a000000e127fae */ /* 0x0003e40009121846 */
[----:B-1----:R-:W-:Y:S01]  /*41430*/  MOV R15, R21 ;  /* 0x00000015000f7202 */ /* 0x002fe20000000f00 */
[----:B------:R-:W-:Y:S01]  /*41440*/  IMAD.MOV.U32 R14, RZ, RZ, R19 ;  /* 0x000000ffff0e7224 */ /* 0x000fe200078e0013 */
[----:B-----5:R-:W5:Y:S04]  /*41450*/  LDL.LU R21, [R1+0x1150] ;  /* 0x0011500001157983 */ /* 0x020f680000300800 */
[----:B------:R-:W5:Y:S01]  /*41460*/  LDL.LU R19, [R1+0x1154] ;  /* 0x0011540001137983 */ /* 0x000f620000300800 */
[----:B------:R-:W-:-:S03]  /*41470*/  ISETP.GT.AND P1, PT, R12, 0x73, PT ;  /* 0x000000730c00780c */ /* 0x000fc60003f24270 */
[----:B------:R1:W-:Y:S01]  /*41480*/  LDGSTS.E [R18+0x37c00], [R14.64], P2 ;  /* 0x37c000000e127fae */ /* 0x0003e20009121846 */
[----:B------:R-:W-:Y:S02]  /*41490*/  SEL R13, RZ, 0x4, !P1 ;  /* 0x00000004ff0d7807 */ /* 0x000fe40004800000 */
        /* <DEDUP_REMOVED lines=15> */
[----:B------:R-:W5:Y:S01]  /*41590*/  LDL.LU R33, [R1+0x1160] ;  /* 0x0011600001217983 */ /* 0x000f620000300800 */
[----:B------:R-:W-:-:S03]  /*415a0*/  SEL R13, R13, RZ, !P0 ;  /* 0x000000ff0d0d7207 */ /* 0x000fc60004000000 */
[----:B------:R-:W5:Y:S01]  /*415b0*/  LDL.LU R26, [R1+0x1164] ;  /* 0x00116400011a7983 */ /* 0x000f620000300800 */
[----:B------:R-:W-:Y:S11]  /*415c0*/  ISETP.NE.U32.AND P1, PT, R13, RZ, PT ;  /* 0x000000ff0d00720c */ /* 0x000ff60003f25070 */
[----:B------:R-:W-:Y:S02]  /*415d0*/  @!UPT UIADD3 URZ, URZ, URZ, URZ ;  /* 0x0000003f3f3ff290 */ /* 0x000fe4000fffe03f */
[----:B------:R1:W-:Y:S01]  /*415e0*/  LDGSTS.E [R18+0x39800], [R14.64], P1 ;  /* 0x398000000e127fae */ /* 0x0003e20008921846 */
[----:B----4-:R-:W-:-:S05]  /*415f0*/  IADD3 R24, P2, R24, R252, RZ ;  /* 0x000000fc18187210 */ /* 0x010fca0007f5e0ff */
[--C-:B------:R-:W-:Y:S01]  /*41600*/  IMAD.X R32, R32, 0x1, R2.reuse, P2 ;  /* 0x0000000120207824 */ /* 0x100fe200010e0602 */
[----:B---3--:R-:W-:Y:S01]  /*41610*/  IADD3 R17, P3, R17, R252, RZ ;  /* 0x000000fc11117210 */ /* 0x008fe20007f7e0ff */
[----:B------:R-:W-:Y:S04]  /*41620*/  STL [R1+0x10dc], R24 ;  /* 0x0010dc1801007387 */ /* 0x000fe80000100800 */
[----:B--2---:R-:W-:Y:S01]  /*41630*/  IMAD.X R23, R23, 0x1, R2, P3 ;  /* 0x0000000117177824 */ /* 0x004fe200018e0602 */
[----:B------:R2:W-:Y:S01]  /*41640*/  STL [R1+0x10d8], R32 ;  /* 0x0010d82001007387 */ /* 0x0005e20000100800 */
[----:B-1----:R-:W-:Y:S01]  /*41650*/  MOV R14, R24 ;  /* 0x00000018000e7202 */ /* 0x002fe20000000f00 */
[----:B------:R-:W-:Y:S02]  /*41660*/  IMAD.MOV.U32 R15, RZ, RZ, R32 ;  /* 0x000000ffff0f7224 */ /* 0x000fe400078e0020 */
[----:B------:R-:W-:Y:S04]  /*41670*/  STL [R1+0x10e4], R17 ;  /* 0x0010e41101007387 */ /* 0x000fe80000100800 */
[----:B------:R1:W-:Y:S04]  /*41680*/  STL [R1+0x10e0], R23 ;  /* 0x0010e01701007387 */ /* 0x0003e80000100800 */
[----:B--2---:R-:W2:Y:S04]  /*41690*/  LDL.LU R32, [R1+0x1168] ;  /* 0x0011680001207983 */ /* 0x004ea80000300800 */
[----:B------:R-:W3:Y:S04]  /*416a0*/  LDL.LU R24, [R1+0x116c] ;  /* 0x00116c0001187983 */ /* 0x000ee80000300800 */
[----:B------:R4:W-:Y:S02]  /*416b0*/  LDGSTS.E [R18+0x39a00], [R14.64], P1 ;  /* 0x39a000000e127fae */ /* 0x0009e40008921846 */
[----:B----4-:R-:W-:Y:S01]  /*416c0*/  MOV R15, R23 ;  /* 0x00000017000f7202 */ /* 0x010fe20000000f00 */
[----:B------:R-:W-:Y:S01]  /*416d0*/  IMAD.MOV.U32 R14, RZ, RZ, R17 ;  /* 0x000000ffff0e7224 */ /* 0x000fe200078e0011 */
[----:B-1----:R-:W4:Y:S04]  /*416e0*/  LDL.LU R23, [R1+0x11d0] ;  /* 0x0011d00001177983 */ /* 0x002f280000300800 */
[----:B------:R-:W4:Y:S01]  /*416f0*/  LDL.LU R17, [R1+0x11d4] ;  /* 0x0011d40001117983 */ /* 0x000f220000300800 */
[----:B------:R-:W-:-:S03]  /*41700*/  IADD3 R25, P3, R25, R252, RZ ;  /* 0x000000fc19197210 */ /* 0x000fc60007f7e0ff */
[----:B------:R1:W-:Y:S02]  /*41710*/  LDGSTS.E [R18+0x39c00], [R14.64], P1 ;  /* 0x39c000000e127fae */ /* 0x0003e40008921846 */
[----:B------:R-:W-:Y:S02]  /*41720*/  IMAD.X R27, R27, 0x1, R2, P3 ;  /* 0x000000011b1b7824 */ /* 0x000fe400018e0602 */
[----:B------:R-:W-:Y:S04]  /*41730*/  STL [R1+0x10ec], R25 ;  /* 0x0010ec1901007387 */ /* 0x000fe80000100800 */
[----:B------:R5:W-:Y:S01]  /*41740*/  STL [R1+0x10e8], R27 ;  /* 0x0010e81b01007387 */ /* 0x000be20000100800 */
[----:B-1----:R-:W-:Y:S01]  /*41750*/  MOV R14, R25 ;  /* 0x00000019000e7202 */ /* 0x002fe20000000f00 */
[----:B------:R-:W-:-:S05]  /*41760*/  IMAD.MOV.U32 R15, RZ, RZ, R27 ;  /* 0x000000ffff0f7224 */ /* 0x000fca00078e001b */
[----:B------:R1:W-:Y:S01]  /*41770*/  LDGSTS.E [R18+0x39e00], [R14.64], P1 ;  /* 0x39e000000e127fae */ /* 0x0003e20008921846 */
[----:B-----5:R-:W-:-:S05]  /*41780*/  IADD3 R19, P4, R19, R252, RZ ;  /* 0x000000fc13137210 */ /* 0x020fca0007f9e0ff */
[----:B------:R-:W-:Y:S01]  /*41790*/  IMAD.X R21, R21, 0x1, R2, P4 ;  /* 0x0000000115157824 */ /* 0x000fe200020e0602 */
[----:B------:R5:W-:Y:S01]  /*417a0*/  STL [R1+0x1154], R19 ;  /* 0x0011541301007387 */ /* 0x000be20000100800 */
[----:B-1----:R-:W-:-:S03]  /*417b0*/  MOV R14, R19 ;  /* 0x00000013000e7202 */ /* 0x002fc60000000f00 */
[----:B------:R1:W-:Y:S04]  /*417c0*/  STL [R1+0x1150], R21 ;  /* 0x0011501501007387 */ /* 0x0003e80000100800 */
[----:B------:R-:W4:Y:S04]  /*417d0*/  LDL.LU R27, [R1+0x11d8] ;  /* 0x0011d800011b7983 */ /* 0x000f280000300800 */
[----:B-----5:R-:W5:Y:S01]  /*417e0*/  LDL.LU R19, [R1+0x11dc] ;  /* 0x0011dc0001137983 */ /* 0x020f620000300800 */
[----:B------:R-:W-:-:S03]  /*417f0*/  IMAD.MOV.U32 R15, RZ, RZ, R21 ;  /* 0x000000ffff0f7224 */ /* 0x000fc600078e0015 */
[----:B------:R-:W5:Y:S04]  /*41800*/  LDL.LU R25, [R1+0x11e0] ;  /* 0x0011e00001197983 */ /* 0x000f680000300800 */
[----:B-1----:R-:W5:Y:S01]  /*41810*/  LDL.LU R21, [R1+0x11e4] ;  /* 0x0011e40001157983 */ /* 0x002f620000300800 */
[----:B------:R-:W-:-:S04]  /*41820*/  ISETP.GT.AND P2, PT, R12, 0x77, PT ;  /* 0x000000770c00780c */ /* 0x000fc80003f44270 */
[----:B------:R-:W-:-:S04]  /*41830*/  SEL R13, RZ, 0x4, !P2 ;  /* 0x00000004ff0d7807 */ /* 0x000fc80005000000 */
[----:B------:R-:W-:-:S04]  /*41840*/  SEL R13, R13, RZ, !P0 ;  /* 0x000000ff0d0d7207 */ /* 0x000fc80004000000 */
[----:B------:R-:W-:Y:S11]  /*41850*/  ISETP.NE.U32.AND P2, PT, R13, RZ, PT ;  /* 0x000000ff0d00720c */ /* 0x000ff60003f45070 */
[----:B------:R-:W-:Y:S02]  /*41860*/  @!UPT UIADD3 URZ, URZ, URZ, URZ ;  /* 0x0000003f3f3ff290 */ /* 0x000fe4000fffe03f */
[----:B------:R1:W-:Y:S01]  /*41870*/  LDGSTS.E [R18+0x3b800], [R14.64], P2 ;  /* 0x3b8000000e127fae */ /* 0x0003e20009121846 */
[----:B------:R-:W-:-:S04]  /*41880*/  IADD3 R34, P1, R34, R252, RZ ;  /* 0x000000fc22227210 */ /* 0x000fc80007f3e0ff */
[----:B------:R-:W-:Y:S02]  /*41890*/  IADD3.X R35, R35, R2, RZ, P1, !PT ;  /* 0x0000000223237210 */ /* 0x000fe40000ffe4ff */
[----:B------:R-:W-:Y:S01]  /*418a0*/  IADD3 R26, P3, R26, R252, RZ ;  /* 0x000000fc1a1a7210 */ /* 0x000fe20007f7e0ff */
[----:B------:R1:W-:Y:S04]  /*418b0*/  STL [R1+0x115c], R34 ;  /* 0x00115c2201007387 */ /* 0x0003e80000100800 */
[----:B------:R-:W-:Y:S01]  /*418c0*/  IMAD.X R33, R33, 0x1, R2, P3 ;  /* 0x0000000121217824 */ /* 0x000fe200018e0602 */
[----:B------:R-:W-:Y:S04]  /*418d0*/  STL [R1+0x1158], R35 ;  /* 0x0011582301007387 */ /* 0x000fe80000100800 */
[----:B------:R1:W-:Y:S04]  /*418e0*/  STL [R1+0x1164], R26 ;  /* 0x0011641a01007387 */ /* 0x0003e80000100800 */
[----:B------:R2:W-:Y:S04]  /*418f0*/  STL [R1+0x1160], R33 ;  /* 0x0011602101007387 */ /* 0x0005e80000100800 */
[----:B------:R-:W5:Y:S04]  /*41900*/  LDL.LU R69, [R1+0x11e8] ;  /* 0x0011e80001457983 */ /* 0x000f680000300800 */
[----:B------:R-:W5:Y:S01]  /*41910*/  LDL.LU R68, [R1+0x11ec] ;  /* 0x0011ec0001447983 */ /* 0x000f620000300800 */
[----:B-1----:R-:W-:Y:S01]  /*41920*/  MOV R14, R34 ;  /* 0x00000022000e7202 */ /* 0x002fe20000000f00 */
[----:B------:R-:W-:-:S02]  /*41930*/  IMAD.MOV.U32 R15, RZ, RZ, R35 ;  /* 0x000000ffff0f7224 */ /* 0x000fc400078e0023 */
[----:B------:R-:W5:Y:S04]  /*41940*/  LDL.LU R34, [R1+0x1254] ;  /* 0x0012540001227983 */ /* 0x000f680000300800 */
[----:B------:R1:W-:Y:S01]  /*41950*/  LDGSTS.E [R18+0x3ba00], [R14.64], P2 ;  /* 0x3ba000000e127fae */ /* 0x0003e20009121846 */
[----:B------:R-:W-:Y:S02]  /*41960*/  ISETP.GT.AND P1, PT, R12, 0x7b, PT ;  /* 0x0000007b0c00780c */ /* 0x000fe40003f24270 */
[----:B-1----:R-:W-:Y:S01]  /*41970*/  MOV R14, R26 ;  /* 0x0000001a000e7202 */ /* 0x002fe20000000f00 */
[----:B------:R-:W-:Y:S01]  /*41980*/  IMAD.MOV.U32 R15, RZ, RZ, R33 ;  /* 0x000000ffff0f7224 */ /* 0x000fe200078e0021 */
[----:B------:R-:W5:Y:S04]  /*41990*/  LDL.LU R26, [R1+0x125c] ;  /* 0x00125c00011a7983 */ /* 0x000f680000300800 */
[----:B------:R1:W-:Y:S01]  /*419a0*/  LDGSTS.E [R18+0x3bc00], [R14.64], P2 ;  /* 0x3bc000000e127fae */ /* 0x0003e20009121846 */
[----:B------:R-:W-:-:S04]  /*419b0*/  SEL R13, RZ, 0x4, !P1 ;  /* 0x00000004ff0d7807 */ /* 0x000fc80004800000 */
[----:B------:R-:W-:-:S04]  /*419c0*/  SEL R13, R13, RZ, !P0 ;  /* 0x000000ff0d0d7207 */ /* 0x000fc80004000000 */
[----:B------:R-:W-:Y:S02]  /*419d0*/  ISETP.NE.U32.AND P1, PT, R13, RZ, PT ;  /* 0x000000ff0d00720c */ /* 0x000fe40003f25070 */
[----:B---3--:R-:W-:-:S04]  /*419e0*/  IADD3 R24, P3, R24, R252, RZ ;  /* 0x000000fc18187210 */ /* 0x008fc80007f7e0ff */
[----:B--2---:R-:W-:Y:S01]  /*419f0*/  IADD3.X R32, R32, R2, RZ, P3, !PT ;  /* 0x0000000220207210 */ /* 0x004fe20001ffe4ff */
[----:B------:R2:W-:Y:S01]  /*41a00*/  STL [R1+0x116c], R24 ;  /* 0x00116c1801007387 */ /* 0x0005e20000100800 */
[----:B-1----:R-:W-:-:S03]  /*41a10*/  MOV R14, R24 ;  /* 0x00000018000e7202 */ /* 0x002fc60000000f00 */
[----:B------:R-:W-:Y:S01]  /*41a20*/  STL [R1+0x1168], R32 ;  /* 0x0011682001007387 */ /* 0x000fe20000100800 */
[----:B------:R-:W-:-:S05]  /*41a30*/  IMAD.MOV.U32 R15, RZ, RZ, R32 ;  /* 0x000000ffff0f7224 */ /* 0x000fca00078e0020 */
[----:B------:R1:W-:Y:S01]  /*41a40*/  LDGSTS.E [R18+0x3be00], [R14.64], P2 ;  /* 0x3be000000e127fae */ /* 0x0003e20009121846 */
[----:B----4-:R-:W-:-:S05]  /*41a50*/  IADD3 R17, P4, R17, R252, RZ ;  /* 0x000000fc11117210 */ /* 0x010fca0007f9e0ff */
[----:B------:R-:W-:Y:S01]  /*41a60*/  STL [R1+0x11d4], R17 ;  /* 0x0011d41101007387 */ /* 0x000fe20000100800 */
[----:B------:R-:W-:-:S03]  /*41a70*/  IMAD.X R23, R23, 0x1, R2, P4 ;  /* 0x0000000117177824 */ /* 0x000fc600020e0602 */
[----:B------:R-:W3:Y:S01]  /*41a80*/  LDL.LU R35, [R1+0x1250] ;  /* 0x0012500001237983 */ /* 0x000ee20000300800 */
[----:B-1----:R-:W-:-:S03]  /*41a90*/  IMAD.MOV.U32 R15, RZ, RZ, R23 ;  /* 0x000000ffff0f7224 */ /* 0x002fc600078e0017 */
[----:B------:R1:W-:Y:S04]  /*41aa0*/  STL [R1+0x11d0], R23 ;  /* 0x0011d01701007387 */ /* 0x0003e80000100800 */
[----:B------:R-:W4:Y:S04]  /*41ab0*/  LDL.LU R33, [R1+0x1258] ;  /* 0x0012580001217983 */ /* 0x000f280000300800 */
[----:B--2---:R-:W2:Y:S04]  /*41ac0*/  LDL.LU R24, [R1+0x1260] ;  /* 0x0012600001187983 */ /* 0x004ea80000300800 */
[----:B-1----:R-:W2:Y:S01]  /*41ad0*/  LDL.LU R23, [R1+0x1264] ;  /* 0x0012640001177983 */ /* 0x002ea20000300800 */
[----:B------:R-:W-:-:S03]  /*41ae0*/  MOV R14, R17 ;  /* 0x00000011000e7202 */ /* 0x000fc60000000f00 */
[----:B------:R-:W2:Y:S04]  /*41af0*/  LDL.LU R17, [R1+0x126c] ;  /* 0x00126c0001117983 */ /* 0x000ea80000300800 */
[----:B------:R1:W-:Y:S01]  /*41b00*/  LDGSTS.E [R18+0x3d800], [R14.64], P1 ;  /* 0x3d8000000e127fae */ /* 0x0003e20008921846 */
[----:B-----5:R-:W-:-:S04]  /*41b10*/  IADD3 R19, P2, R19, R252, RZ ;  /* 0x000000fc13137210 */ /* 0x020fc80007f5e0ff */
[----:B------:R-:W-:Y:S01]  /*41b20*/  IADD3.X R27, R27, R2, RZ, P2, !PT ;  /* 0x000000021b1b7210 */ /* 0x000fe200017fe4ff */
[----:B------:R5:W-:Y:S01]  /*41b30*/  STL [R1+0x11dc], R19 ;  /* 0x0011dc1301007387 */ /* 0x000be20000100800 */
[----:B------:R-:W-:-:S03]  /*41b40*/  IADD3 R21, P3, R21, R252, RZ ;  /* 0x000000fc15157210 */ /* 0x000fc60007f7e0ff */
[----:B------:R5:W-:Y:S01]  /*41b50*/  STL [R1+0x11d8], R27 ;  /* 0x0011d81b01007387 */ /* 0x000be20000100800 */
[----:B-1----:R-:W-:Y:S01]  /*41b60*/  MOV R14, R19 ;  /* 0x00000013000e7202 */ /* 0x002fe20000000f00 */
[----:B------:R-:W-:Y:S02]  /*41b70*/  IMAD.MOV.U32 R15, RZ, RZ, R27 ;  /* 0x000000ffff0f7224 */ /* 0x000fe400078e001b */
[----:B------:R-:W-:Y:S01]  /*41b80*/  STL [R1+0x11e4], R21 ;  /* 0x0011e41501007387 */ /* 0x000fe20000100800 */
[----:B------:R-:W-:-:S03]  /*41b90*/  IMAD.X R25, R25, 0x1, R2, P3 ;  /* 0x0000000119197824 */ /* 0x000fc600018e0602 */
[----:B-----5:R-:W5:Y:S04]  /*41ba0*/  LDL.LU R19, [R1+0x1268] ;  /* 0x0012680001137983 */ /* 0x020f680000300800 */
[----:B------:R1:W-:Y:S04]  /*41bb0*/  STL [R1+0x11e0], R25 ;  /* 0x0011e01901007387 */ /* 0x0003e80000100800 */
[----:B------:R1:W-:Y:S04]  /*41bc0*/  LDGSTS.E [R18+0x3da00], [R14.64], P1 ;  /* 0x3da000000e127fae */ /* 0x0003e80008921846 */
[----:B------:R-:W5:Y:S01]  /*41bd0*/  LDL.LU R27, [R1+0x3c0] ;  /* 0x0003c000011b7983 */ /* 0x000f620000300800 */
[----:B-1----:R-:W-:Y:S01]  /*41be0*/  IMAD.MOV.U32 R15, RZ, RZ, R25 ;  /* 0x000000ffff0f7224 */ /* 0x002fe200078e0019 */
[----:B------:R-:W-:-:S02]  /*41bf0*/  MOV R14, R21 ;  /* 0x00000015000e7202 */ /* 0x000fc40000000f00 */
[----:B------:R-:W5:Y:S04]  /*41c00*/  LDL.LU R25, [R1+0x3c4] ;  /* 0x0003c40001197983 */ /* 0x000f680000300800 */
[----:B------:R-:W5:Y:S04]  /*41c10*/  LDL.LU R32, [R1+0x400] ;  /* 0x0004000001207983 */ /* 0x000f680000300800 */
[----:B------:R-:W5:Y:S01]  /*41c20*/  LDL.LU R21, [R1+0x404] ;  /* 0x0004040001157983 */ /* 0x000f620000300800 */
[----:B------:R-:W-:-:S03]  /*41c30*/  ISETP.GT.AND P2, PT, R12, 0x7f, PT ;  /* 0x0000007f0c00780c */ /* 0x000fc60003f44270 */
[----:B------:R1:W-:Y:S01]  /*41c40*/  LDGSTS.E [R18+0x3dc00], [R14.64], P1 ;  /* 0x3dc000000e127fae */ /* 0x0003e20008921846 */
[----:B------:R-:W-:-:S04]  /*41c50*/  SEL R13, RZ, 0x4, !P2 ;  /* 0x00000004ff0d7807 */ /* 0x000fc80005000000 */
[----:B------:R-:W-:Y:S02]  /*41c60*/  SEL R13, R13, RZ, !P0 ;  /* 0x000000ff0d0d7207 */ /* 0x000fe40004000000 */
[----:B------:R-:W-:-:S04]  /*41c70*/  IADD3 R68, P3, R68, R252, RZ ;  /* 0x000000fc44447210 */ /* 0x000fc80007f7e0ff */
[----:B------:R-:W-:Y:S01]  /*41c80*/  IADD3.X R69, R69, R2, RZ, P3, !PT ;  /* 0x0000000245457210 */ /* 0x000fe20001ffe4ff */
[----:B------:R-:W-:Y:S01]  /*41c90*/  STL [R1+0x11ec], R68 ;  /* 0x0011ec4401007387 */ /* 0x000fe20000100800 */
[----:B-1----:R-:W-:Y:S02]  /*41ca0*/  IMAD.MOV.U32 R14, RZ, RZ, R68 ;  /* 0x000000ffff0e7224 */ /* 0x002fe400078e0044 */
[----:B------:R-:W-:Y:S01]  /*41cb0*/  MOV R15, R69 ;  /* 0x00000045000f7202 */ /* 0x000fe20000000f00 */
[----:B------:R1:W-:Y:S01]  /*41cc0*/  STL [R1+0x11e8], R69 ;  /* 0x0011e84501007387 */ /* 0x0003e20000100800 */
[----:B------:R-:W-:-:S03]  /*41cd0*/  ISETP.NE.U32.AND P2, PT, R13, RZ, PT ;  /* 0x000000ff0d00720c */ /* 0x000fc60003f45070 */
[----:B------:R1:W-:Y:S04]  /*41ce0*/  LDGSTS.E [R18+0x3de00], [R14.64], P1 ;  /* 0x3de000000e127fae */ /* 0x0003e80008921846 */
[----:B-1----:R-:W1:Y:S01]  /*41cf0*/  S2R R69, SR_TID.X ;  /* 0x0000000000457919 */ /* 0x002e620000002100 */
[-C--:B------:R-:W-:Y:S02]  /*41d00*/  IADD3 R34, P1, R34, R252.reuse, RZ ;  /* 0x000000fc22227210 */ /* 0x080fe40007f3e0ff */
[----:B------:R-:W-:-:S03]  /*41d10*/  IADD3 R26, P3, R26, R252, RZ ;  /* 0x000000fc1a1a7210 */ /* 0x000fc60007f7e0ff */
[----:B------:R-:W-:Y:S01]  /*41d20*/  IMAD.MOV.U32 R14, RZ, RZ, R34 ;  /* 0x000000ffff0e7224 */ /* 0x000fe200078e0022 */
[----:B------:R-:W-:Y:S01]  /*41d30*/  STL [R1+0x1254], R34 ;  /* 0x0012542201007387 */ /* 0x000fe20000100800 */
[----:B------:R-:W-:Y:S01]  /*41d40*/  HMMA.1688.F32.TF32 R28, R236, R94, R28 ;  /* 0x0000005eec1c723c */ /* 0x000fe2000008101c */
[----:B---3--:R-:W-:-:S05]  /*41d50*/  IMAD.X R35, R35, 0x1, R2, P1 ;  /* 0x0000000123237824 */ /* 0x008fca00008e0602 */
[----:B------:R-:W-:Y:S01]  /*41d60*/  MOV R15, R35 ;  /* 0x00000023000f7202 */ /* 0x000fe20000000f00 */
[----:B------:R-:W-:Y:S01]  /*41d70*/  STL [R1+0x1250], R35 ;  /* 0x0012502301007387 */ /* 0x000fe20000100800 */
[----:B----4-:R-:W-:-:S03]  /*41d80*/  IADD3.X R33, R33, R2, RZ, P3, !PT ;  /* 0x0000000221217210 */ /* 0x010fc60001ffe4ff */
[----:B------:R3:W-:Y:S01]  /*41d90*/  LDGSTS.E [R18+0x3f800], [R14.64], P2 ;  /* 0x3f8000000e127fae */ /* 0x0007e20009121846 */
[----:B--2---:R-:W-:-:S03]  /*41da0*/  IADD3 R23, P1, R23, R252, RZ ;  /* 0x000000fc17177210 */ /* 0x004fc60007f3e0ff */
[----:B------:R1:W-:Y:S01]  /*41db0*/  STL [R1+0x125c], R26 ;  /* 0x00125c1a01007387 */ /* 0x0003e20000100800 */
[----:B---3--:R-:W-:Y:S02]  /*41dc0*/  IMAD.MOV.U32 R14, RZ, RZ, R26 ;  /* 0x000000ffff0e7224 */ /* 0x008fe400078e001a */
[----:B------:R-:W-:Y:S01]  /*41dd0*/  IMAD.X R24, R24, 0x1, R2, P1 ;  /* 0x0000000118187824 */ /* 0x000fe200008e0602 */
[----:B-1----:R-:W-:-:S03]  /*41de0*/  LOP3.LUT R26, R69, 0x7f, RZ, 0xc0, !PT ;  /* 0x0000007f451a7812 */ /* 0x002fc600078ec0ff */
[----:B------:R-:W-:Y:S01]  /*41df0*/  IMAD.MOV.U32 R13, RZ, RZ, R24 ;  /* 0x000000ffff0d7224 */ /* 0x000fe200078e0018 */
[----:B------:R-:W-:Y:S02]  /*41e00*/  MOV R15, R33 ;  /* 0x00000021000f7202 */ /* 0x000fe40000000f00 */
[----:B------:R-:W-:Y:S02]  /*41e10*/  ISETP.GE.AND P1, PT, R26, R12, PT ;  /* 0x0000000c1a00720c */ /* 0x000fe40003f26270 */
[----:B------:R-:W-:Y:S01]  /*41e20*/  MOV R12, R23 ;  /* 0x00000017000c7202 */ /* 0x000fe20000000f00 */
[----:B------:R1:W-:Y:S01]  /*41e30*/  LDGSTS.E [R18+0x3fa00], [R14.64], P2 ;  /* 0x3fa000000e127fae */ /* 0x0003e20009121846 */
[----:B------:R-:W-:-:S03]  /*41e40*/  IADD3 R17, P3, R17, R252, RZ ;  /* 0x000000fc11117210 */ /* 0x000fc60007f7e0ff */
[----:B------:R2:W-:Y:S02]  /*41e50*/  LDGSTS.E [R18+0x3fc00], [R12.64], P2 ;  /* 0x3fc000000c127fae */ /* 0x0005e40009121846 */
[----:B--2---:R-:W-:Y:S02]  /*41e60*/  SEL R12, RZ, 0x4, P1 ;  /* 0x00000004ff0c7807 */ /* 0x004fe40000800000 */
[----:B-----5:R-:W-:Y:S02]  /*41e70*/  IADD3.X R19, R19, R2, RZ, P3, !PT ;  /* 0x0000000213137210 */ /* 0x020fe40001ffe4ff */
[----:B------:R-:W-:Y:S02]  /*41e80*/  SEL R12, R12, RZ, !P0 ;  /* 0x000000ff0c0c7207 */ /* 0x000fe40004000000 */
[----:B------:R-:W-:Y:S02]  /*41e90*/  MOV R13, R19 ;  /* 0x00000013000d7202 */ /* 0x000fe40000000f00 */
[----:B------:R-:W-:Y:S01]  /*41ea0*/  ISETP.NE.U32.AND P0, PT, R12, RZ, PT ;  /* 0x000000ff0c00720c */ /* 0x000fe20003f05070 */
[----:B------:R-:W-:Y:S01]  /*41eb0*/  IMAD.MOV.U32 R12, RZ, RZ, R17 ;  /* 0x000000ffff0c7224 */ /* 0x000fe200078e0011 */
[----:B------:R1:W-:Y:S04]  /*41ec0*/  STL [R1+0x1258], R33 ;  /* 0x0012582101007387 */ /* 0x0003e80000100800 */
[----:B------:R1:W-:Y:S04]  /*41ed0*/  LDGSTS.E [R18+0x3fe00], [R12.64], P2 ;  /* 0x3fe000000c127fae */ /* 0x0003e80009121846 */
[----:B------:R1:W-:Y:S01]  /*41ee0*/  STL [R1+0x1264], R23 ;  /* 0x0012641701007387 */ /* 0x0003e20000100800 */
[----:B------:R-:W-:-:S03]  /*41ef0*/  IADD3 R25, P1, R25, UR8, RZ ;  /* 0x0000000819197c10 */ /* 0x000fc6000ff3e0ff */
[----:B------:R1:W-:Y:S01]  /*41f00*/  STL [R1+0x1260], R24 ;  /* 0x0012601801007387 */ /* 0x0003e20000100800 */
[----:B------:R-:W-:Y:S02]  /*41f10*/  IADD3.X R27, R27, UR5, RZ, P1, !PT ;  /* 0x000000051b1b7c10 */ /* 0x000fe40008ffe4ff */
[----:B------:R-:W-:Y:S01]  /*41f20*/  IADD3 R21, P2, R21, UR8, RZ ;  /* 0x0000000815157c10 */ /* 0x000fe2000ff5e0ff */
[----:B------:R1:W-:Y:S03]  /*41f30*/  STL [R1+0x126c], R17 ;  /* 0x00126c1101007387 */ /* 0x0003e60000100800 */
[----:B------:R-:W-:Y:S01]  /*41f40*/  IADD3.X R32, R32, UR5, RZ, P2, !PT ;  /* 0x0000000520207c10 */ /* 0x000fe200097fe4ff */
[----:B------:R1:W-:Y:S04]  /*41f50*/  STL [R1+0x1268], R19 ;  /* 0x0012681301007387 */ /* 0x0003e80000100800 */
[----:B------:R1:W-:Y:S04]  /*41f60*/  STL [R1+0x3c4], R25 ;  /* 0x0003c41901007387 */ /* 0x0003e80000100800 */
[----:B------:R1:W-:Y:S04]  /*41f70*/  STL [R1+0x404], R21 ;  /* 0x0004041501007387 */ /* 0x0003e80000100800 */
[----:B------:R1:W-:Y:S04]  /*41f80*/  STL [R1+0x3c0], R27 ;  /* 0x0003c01b01007387 */ /* 0x0003e80000100800 */
[----:B------:R1:W-:Y:S02]  /*41f90*/  STL [R1+0x400], R32 ;  /* 0x0004002001007387 */ /* 0x0003e40000100800 */
[----:B------:R-:W2:Y:S04]  /*41fa0*/  LDL.LU R35, [R1+0x440] ;  /* 0x0004400001237983 */ /* 0x000ea80000300800 */
[----:B------:R-:W3:Y:S04]  /*41fb0*/  LDL.LU R34, [R1+0x444] ;  /* 0x0004440001227983 */ /* 0x000ee80000300800 */
[----:B-1----:R-:W4:Y:S04]  /*41fc0*/  LDL.LU R33, [R1+0x480] ;  /* 0x0004800001217983 */ /* 0x002f280000300800 */
[----:B------:R-:W5:Y:S04]  /*41fd0*/  LDL.LU R23, [R1+0x484] ;  /* 0x0004840001177983 */ /* 0x000f680000300800 */
[----:B------:R-:W4:Y:S04]  /*41fe0*/  LDL.LU R24, [R1+0x4c0] ;  /* 0x0004c00001187983 */ /* 0x000f280000300800 */
[----:B------:R-:W4:Y:S04]  /*41ff0*/  LDL.LU R17, [R1+0x4c4] ;  /* 0x0004c40001117983 */ /* 0x000f280000300800 */
[----:B------:R-:W4:Y:S04]  /*42000*/  LDL.LU R26, [R1+0x500] ;  /* 0x00050000011a7983 */ /* 0x000f280000300800 */
[----:B------:R-:W4:Y:S01]  /*42010*/  LDL.LU R19, [R1+0x504] ;  /* 0x0005040001137983 */ /* 0x000f220000300800 */
[----:B------:R-:W-:-:S03]  /*42020*/  MOV R13, R27 ;  /* 0x0000001b000d7202 */ /* 0x000fc60000000f00 */
[----:B------:R-:W4:Y:S04]  /*42030*/  LDL.LU R14, [R1+0x544] ;  /* 0x00054400010e7983 */ /* 0x000f280000300800 */
[----:B------:R-:W4:Y:S01]  /*42040*/  LDL.LU R15, [R1+0x584] ;  /* 0x00058400010f7983 */ /* 0x000f220000300800 */
[----:B------:R-:W-:-:S03]  /*42050*/  IMAD.MOV.U32 R12, RZ, RZ, R25 ;  /* 0x000000ffff0c7224 */ /* 0x000fc600078e0019 */
[----:B------:R-:W4:Y:S04]  /*42060*/  LDL.LU R27, [R1+0x540] ;  /* 0x00054000011b7983 */ /* 0x000f280000300800 */
[----:B------:R-:W4:Y:S04]  /*42070*/  LDL.LU R25, [R1+0x580] ;  /* 0x0005800001197983 */ /* 0x000f280000300800 */
[----:B------:R-:W0:Y:S04]  /*42080*/  LDGDEPBAR ;  /* 0x00000000000079af */ /* 0x000e280000000000 */
[----:B------:R1:W-:Y:S02]  /*42090*/  LDGSTS.E [R3+0x40000], [R12.64], P0 ;  /* 0x400000000c037fae */ /* 0x0003e40008121846 */
[----:B-1----:R-:W-:Y:S01]  /*420a0*/  IMAD.MOV.U32 R12, RZ, RZ, R21 ;  /* 0x000000ffff0c7224 */ /* 0x002fe200078e0015 */
[----:B------:R-:W-:Y:S01]  /*420b0*/  MOV R13, R32 ;  /* 0x00000020000d7202 */ /* 0x000fe20000000f00 */
[----:B------:R-:W4:Y:S04]  /*420c0*/  LDL.LU R21, [R1+0x3cc] ;  /* 0x0003cc0001157983 */ /* 0x000f280000300800 */
[----:B------:R1:W-:Y:S04]  /*420d0*/  LDGSTS.E [R3+0x41000], [R12.64], P0 ;  /* 0x410000000c037fae */ /* 0x0003e80008121846 */
[----:B------:R-:W4:Y:S01]  /*420e0*/  LDL.LU R32, [R1+0x40c] ;  /* 0x00040c0001207983 */ /* 0x000f220000300800 */
[----:B---3--:R-:W-:-:S04]  /*420f0*/  IADD3 R34, P1, R34, UR8, RZ ;  /* 0x0000000822227c10 */ /* 0x008fc8000ff3e0ff */
[----:B--2---:R-:W-:Y:S01]  /*42100*/  IADD3.X R35, R35, UR5, RZ, P1, !PT ;  /* 0x0000000523237c10 */ /* 0x004fe20008ffe4ff */
[----:B-1----:R-:W-:Y:S01]  /*42110*/  IMAD.MOV.U32 R12, RZ, RZ, R34 ;  /* 0x000000ffff0c7224 */ /* 0x002fe200078e0022 */
[----:B-----5:R-:W-:Y:S02]  /*42120*/  IADD3 R23, P2, R23, UR8, RZ ;  /* 0x0000000817177c10 */ /* 0x020fe4000ff5e0ff */
[----:B------:R-:W-:Y:S02]  /*42130*/  MOV R13, R35 ;  /* 0x00000023000d7202 */ /* 0x000fe40000000f00 */
[----:B----4-:R-:W-:Y:S01]  /*42140*/  IADD3.X R33, R33, UR5, RZ, P2, !PT ;  /* 0x0000000521217c10 */ /* 0x010fe200097fe4ff */
[----:B------:R-:W-:Y:S04]  /*42150*/  STL [R1+0x444], R34 ;  /* 0x0004442201007387 */ /* 0x000fe80000100800 */
[----:B------:R-:W-:Y:S01]  /*42160*/  STL [R1+0x440], R35 ;  /* 0x0004402301007387 */ /* 0x000fe20000100800 */
[----:B------:R-:W-:-:S03]  /*42170*/  IADD3 R17, P1, R17, UR8, RZ ;  /* 0x0000000811117c10 */ /* 0x000fc6000ff3e0ff */
[----:B------:R1:W-:Y:S04]  /*42180*/  STL [R1+0x484], R23 ;  /* 0x0004841701007387 */ /* 0x0003e80000100800 */
[----:B------:R2:W-:Y:S04]  /*42190*/  LDGSTS.E [R3+0x42000], [R12.64], P0 ;  /* 0x420000000c037fae */ /* 0x0005e80008121846 */
[----:B------:R-:W-:Y:S01]  /*421a0*/  STL [R1+0x480], R33 ;  /* 0x0004802101007387 */ /* 0x000fe20000100800 */
[----:B------:R-:W-:Y:S02]  /*421b0*/  IADD3 R19, P2, R19, UR8, RZ ;  /* 0x0000000813137c10 */ /* 0x000fe4000ff5e0ff */
[----:B------:R-:W-:Y:S01]  /*421c0*/  IADD3.X R24, R24, UR5, RZ, P1, !PT ;  /* 0x0000000518187c10 */ /* 0x000fe20008ffe4ff */
[----:B--2---:R-:W-:-:S02]  /*421d0*/  IMAD.MOV.U32 R12, RZ, RZ, R23 ;  /* 0x000000ffff0c7224 */ /* 0x004fc400078e0017 */
[----:B-1----:R-:W2:Y:S01]  /*421e0*/  LDL.LU R23, [R1+0x3c8] ;  /* 0x0003c80001177983 */ /* 0x002ea20000300800 */
[----:B------:R-:W-:-:S03]  /*421f0*/  MOV R13, R33 ;  /* 0x00000021000d7202 */ /* 0x000fc60000000f00 */
[----:B------:R-:W3:Y:S01]  /*42200*/  LDL.LU R34, [R1+0x408] ;  /* 0x0004080001227983 */ /* 0x000ee20000300800 */
[----:B------:R-:W-:-:S03]  /*42210*/  IADD3.X R26, R26, UR5, RZ, P2, !PT ;  /* 0x000000051a1a7c10 */ /* 0x000fc600097fe4ff */
[----:B------:R1:W-:Y:S04]  /*42220*/  LDGSTS.E [R3+0x43000], [R12.64], P0 ;  /* 0x430000000c037fae */ /* 0x0003e80008121846 */
[----:B------:R4:W-:Y:S04]  /*42230*/  STL [R1+0x4c4], R17 ;  /* 0x0004c41101007387 */ /* 0x0009e80000100800 */
[----:B------:R5:W-:Y:S01]  /*42240*/  STL [R1+0x4c0], R24 ;  /* 0x0004c01801007387 */ /* 0x000be20000100800 */
[----:B-1----:R-:W-:Y:S01]  /*42250*/  IMAD.MOV.U32 R12, RZ, RZ, R17 ;  /* 0x000000ffff0c7224 */ /* 0x002fe200078e0011 */
[----:B------:R-:W-:-:S02]  /*42260*/  MOV R13, R24 ;  /* 0x00000018000d7202 */ /* 0x000fc40000000f00 */
[----:B------:R1:W-:Y:S04]  /*42270*/  STL [R1+0x504], R19 ;  /* 0x0005041301007387 */ /* 0x0003e80000100800 */
[----:B----4-:R-:W4:Y:S01]  /*42280*/  LDL.LU R17, [R1+0x44c] ;  /* 0x00044c0001117983 */ /* 0x010f220000300800 */
[----:B------:R-:W-:-:S03]  /*42290*/  IADD3 R14, P1, R14, UR8, RZ ;  /* 0x000000080e0e7c10 */ /* 0x000fc6000ff3e0ff */
[----:B------:R1:W-:Y:S04]  /*422a0*/  STL [R1+0x500], R26 ;  /* 0x0005001a01007387 */ /* 0x0003e80000100800 */
[----:B------:R1:W-:Y:S04]  /*422b0*/  LDGSTS.E [R3+0x44000], [R12.64], P0 ;  /* 0x440000000c037fae */ /* 0x0003e80008121846 */
[----:B-----5:R-:W5:Y:S01]  /*422c0*/  LDL.LU R24, [R1+0x48c] ;  /* 0x00048c0001187983 */ /* 0x020f620000300800 */
[----:B------:R-:W-:Y:S01]  /*422d0*/  IADD3 R15, P2, R15, UR8, RZ ;  /* 0x000000080f0f7c10 */ /* 0x000fe2000ff5e0ff */
[----:B-1----:R-:W-:-:S02]  /*422e0*/  IMAD.MOV.U32 R12, RZ, RZ, R19 ;  /* 0x000000ffff0c7224 */ /* 0x002fc400078e0013 */
[----:B------:R-:W5:Y:S01]  /*422f0*/  LDL.LU R19, [R1+0x448] ;  /* 0x0004480001137983 */ /* 0x000f620000300800 */
[----:B------:R-:W-:Y:S02]  /*42300*/  MOV R13, R26 ;  /* 0x0000001a000d7202 */ /* 0x000fe40000000f00 */
[----:B------:R-:W-:Y:S01]  /*42310*/  IADD3.X R27, R27, UR5, RZ, P1, !PT ;  /* 0x000000051b1b7c10 */ /* 0x000fe20008ffe4ff */
[----:B------:R-:W5:Y:S01]  /*42320*/  LDL.LU R26, [R1+0x488] ;  /* 0x00048800011a7983 */ /* 0x000f620000300800 */
[----:B------:R-:W-:-:S03]  /*42330*/  IADD3.X R25, R25, UR5, RZ, P2, !PT ;  /* 0x0000000519197c10 */ /* 0x000fc600097fe4ff */
[----:B------:R-:W-:Y:S04]  /*42340*/  STL [R1+0x544], R14 ;  /* 0x0005440e01007387 */ /* 0x000fe80000100800 */
[----:B------:R1:W-:Y:S04]  /*42350*/  LDGSTS.E [R3+0x45000], [R12.64], P0 ;  /* 0x450000000c037fae */ /* 0x0003e80008121846 */
[----:B------:R1:W-:Y:S04]  /*42360*/  STL [R1+0x540], R27 ;  /* 0x0005401b01007387 */ /* 0x0003e80000100800 */
[----:B------:R-:W-:Y:S01]  /*42370*/  STL [R1+0x584], R15 ;  /* 0x0005840f01007387 */ /* 0x000fe20000100800 */
[----:B-1----:R-:W-:Y:S01]  /*42380*/  MOV R13, R27 ;  /* 0x0000001b000d7202 */ /* 0x002fe20000000f00 */
[----:B------:R-:W-:-:S02]  /*42390*/  IMAD.MOV.U32 R12, RZ, RZ, R14 ;  /* 0x000000ffff0c7224 */ /* 0x000fc400078e000e */
[----:B------:R-:W5:Y:S04]  /*423a0*/  LDL.LU R27, [R1+0x4cc] ;  /* 0x0004cc00011b7983 */ /* 0x000f680000300800 */
[----:B------:R1:W-:Y:S04]  /*423b0*/  STL [R1+0x580], R25 ;  /* 0x0005801901007387 */ /* 0x0003e80000100800 */
[----:B------:R-:W5:Y:S04]  /*423c0*/  LDL.LU R14, [R1+0x50c] ;  /* 0x00050c00010e7983 */ /* 0x000f680000300800 */
[----:B------:R-:W5:Y:S04]  /*423d0*/  LDL.LU R33, [R1+0x4c8] ;  /* 0x0004c80001217983 */ /* 0x000f680000300800 */
[----:B------:R1:W-:Y:S02]  /*423e0*/  LDGSTS.E [R3+0x46000], [R12.64], P0 ;  /* 0x460000000c037fae */ /* 0x0003e40008121846 */
[----:B-1----:R-:W-:-:S02]  /*423f0*/  MOV R13, R25 ;  /* 0x00000019000d7202 */ /* 0x002fc40000000f00 */
[----:B------:R-:W5:Y:S01]  /*42400*/  LDL.LU R25, [R1+0x508] ;  /* 0x0005080001197983 */ /* 0x000f620000300800 */
[----:B------:R-:W-:Y:S01]  /*42410*/  IADD3 R21, P1, R21, UR8, RZ ;  /* 0x0000000815157c10 */ /* 0x000fe2000ff3e0ff */
[----:B------:R-:W-:Y:S01]  /*42420*/  IMAD.MOV.U32 R12, RZ, RZ, R15 ;  /* 0x000000ffff0c7224 */ /* 0x000fe200078e000f */
[----:B------:R-:W-:Y:S02]  /*42430*/  IADD3 R32, P2, R32, UR8, RZ ;  /* 0x0000000820207c10 */ /* 0x000fe4000ff5e0ff */
[----:B------:R-:W-:Y:S01]  /*42440*/  LOP3.LUT R15, R3, 0x10, RZ, 0x3c, !PT ;  /* 0x00000010030f7812 */ /* 0x000fe200078e3cff */
[----:B------:R1:W-:Y:S04]  /*42450*/  STL [R1+0x3cc], R21 ;  /* 0x0003cc1501007387 */ /* 0x0003e80000100800 */
[----:B------:R1:W-:Y:S04]  /*42460*/  LDGSTS.E [R3+0x47000], [R12.64], P0 ;  /* 0x470000000c037fae */ /* 0x0003e80008121846 */
[----:B------:R-:W-:Y:S01]  /*42470*/  STL [R1+0x40c], R32 ;  /* 0x00040c2001007387 */ /* 0x000fe20000100800 */
[----:B-1----:R-:W-:Y:S01]  /*42480*/  IMAD.MOV.U32 R12, RZ, RZ, R21 ;  /* 0x000000ffff0c7224 */ /* 0x002fe200078e0015 */
[----:B--2---:R-:W-:-:S02]  /*42490*/  IADD3.X R23, R23, UR5, RZ, P1, !PT ;  /* 0x0000000517177c10 */ /* 0x004fc40008ffe4ff */
[----:B---3--:R-:W-:Y:S02]  /*424a0*/  IADD3.X R34, R34, UR5, RZ, P2, !PT ;  /* 0x0000000522227c10 */ /* 0x008fe400097fe4ff */
[----:B------:R-:W-:Y:S01]  /*424b0*/  MOV R13, R23 ;  /* 0x00000017000d7202 */ /* 0x000fe20000000f00 */
[----:B------:R1:W-:Y:S04]  /*424c0*/  STL [R1+0x3c8], R23 ;  /* 0x0003c81701007387 */ /* 0x0003e80000100800 */
[----:B------:R-:W2:Y:S04]  /*424d0*/  LDL.LU R21, [R1+0x54c] ;  /* 0x00054c0001157983 */ /* 0x000ea80000300800 */
[----:B------:R-:W-:Y:S04]  /*424e0*/  STL [R1+0x408], R34 ;  /* 0x0004082201007387 */ /* 0x000fe80000100800 */
[----:B------:R3:W-:Y:S04]  /*424f0*/  LDGSTS.E [R15+0x40200], [R12.64], P0 ;  /* 0x402000000c0f7fae */ /* 0x0007e80008121846 */
[----:B-1----:R-:W2:Y:S01]  /*42500*/  LDL.LU R23, [R1+0x58c] ;  /* 0x00058c0001177983 */ /* 0x002ea20000300800 */
[----:B----4-:R-:W-:Y:S01]  /*42510*/  IADD3 R17, P1, R17, UR8, RZ ;  /* 0x0000000811117c10 */ /* 0x010fe2000ff3e0ff */
[----:B---3--:R-:W-:-:S02]  /*42520*/  IMAD.MOV.U32 R12, RZ, RZ, R32 ;  /* 0x000000ffff0c7224 */ /* 0x008fc400078e0020 */
[----:B------:R-:W3:Y:S01]  /*42530*/  LDL.LU R32, [R1+0x548] ;  /* 0x0005480001207983 */ /* 0x000ee20000300800 */
[----:B------:R-:W-:-:S03]  /*42540*/  MOV R13, R34 ;  /* 0x00000022000d7202 */ /* 0x000fc60000000f00 */
[----:B------:R-:W4:Y:S01]  /*42550*/  LDL.LU R68, [R1+0x588] ;  /* 0x0005880001447983 */ /* 0x000f220000300800 */
[----:B-----5:R-:W-:-:S03]  /*42560*/  IADD3 R24, P2, R24, UR8, RZ ;  /* 0x0000000818187c10 */ /* 0x020fc6000ff5e0ff */
[----:B------:R1:W-:Y:S01]  /*42570*/  LDGSTS.E [R15+0x41200], [R12.64], P0 ;  /* 0x412000000c0f7fae */ /* 0x0003e20008121846 */
[----:B------:R-:W-:-:S03]  /*42580*/  IADD3.X R19, R19, UR5, RZ, P1, !PT ;  /* 0x0000000513137c10 */ /* 0x000fc60008ffe4ff */
[----:B------:R5:W-:Y:S01]  /*42590*/  STL [R1+0x44c], R17 ;  /* 0x00044c1101007387 */ /* 0x000be20000100800 */
[----:B------:R-:W-:Y:S01]  /*425a0*/  IADD3.X R26, R26, UR5, RZ, P2, !PT ;  /* 0x000000051a1a7c10 */ /* 0x000fe200097fe4ff */
[----:B-1----:R-:W-:Y:S01]  /*425b0*/  IMAD.MOV.U32 R12, RZ, RZ, R17 ;  /* 0x000000ffff0c7224 */ /* 0x002fe200078e0011 */
[----:B------:R-:W-:Y:S01]  /*425c0*/  MOV R13, R19 ;  /* 0x00000013000d7202 */ /* 0x000fe20000000f00 */
[----:B------:R1:W-:Y:S04]  /*425d0*/  STL [R1+0x448], R19 ;  /* 0x0004481301007387 */ /* 0x0003e80000100800 */
[----:B------:R1:W-:Y:S04]  /*425e0*/  STL [R1+0x48c], R24 ;  /* 0x00048c1801007387 */ /* 0x0003e80000100800 */
[----:B-----5:R-:W5:Y:S04]  /*425f0*/  LDL.LU R17, [R1+0x3d4] ;  /* 0x0003d40001117983 */ /* 0x020f680000300800 */
[----:B------:R1:W-:Y:S04]  /*42600*/  STL [R1+0x488], R26 ;  /* 0x0004881a01007387 */ /* 0x0003e80000100800 */
[----:B------:R1:W-:Y:S04]  /*42610*/  LDGSTS.E [R15+0x42200], [R12.64], P0 ;  /* 0x422000000c0f7fae */ /* 0x0003e80008121846 */
[----:B-1----:R-:W5:Y:S01]  /*42620*/  LDL.LU R19, [R1+0x414] ;  /* 0x0004140001137983 */ /* 0x002f620000300800 */
[----:B------:R-:W-:Y:S01]  /*42630*/  IADD3 R27, P1, R27, UR8, RZ ;  /* 0x000000081b1b7c10 */ /* 0x000fe2000ff3e0ff */
[----:B------:R-:W-:-:S02]  /*42640*/  IMAD.MOV.U32 R12, RZ, RZ, R24 ;  /* 0x000000ffff0c7224 */ /* 0x000fc400078e0018 */
[----:B------:R-:W5:Y:S01]  /*42650*/  LDL.LU R24, [R1+0x3d0] ;  /* 0x0003d00001187983 */ /* 0x000f620000300800 */
[----:B------:R-:W-:Y:S02]  /*42660*/  MOV R13, R26 ;  /* 0x0000001a000d7202 */ /* 0x000fe40000000f00 */
[----:B------:R-:W-:Y:S01]  /*42670*/  IADD3 R14, P2, R14, UR8, RZ ;  /* 0x000000080e0e7c10 */ /* 0x000fe2000ff5e0ff */
[----:B------:R-:W5:Y:S01]  /*42680*/  LDL.LU R26, [R1+0x410] ;  /* 0x00041000011a7983 */ /* 0x000f620000300800 */
[----:B------:R-:W-:-:S03]  /*42690*/  IADD3.X R33, R33, UR5, RZ, P1, !PT ;  /* 0x0000000521217c10 */ /* 0x000fc60008ffe4ff */
[----:B------:R1:W-:Y:S04]  /*426a0*/  STL [R1+0x4cc], R27 ;  /* 0x0004cc1b01007387 */ /* 0x0003e80000100800 */
[----:B------:R1:W-:Y:S04]  /*426b0*/  STL [R1+0x4c8], R33 ;  /* 0x0004c82101007387 */ /* 0x0003e80000100800 */
[----:B------:R1:W-:Y:S01]  /*426c0*/  STL [R1+0x50c], R14 ;  /* 0x00050c0e01007387 */ /* 0x0003e20000100800 */
[----:B------:R-:W-:-:S03]  /*426d0*/  IADD3.X R25, R25, UR5, RZ, P2, !PT ;  /* 0x0000000519197c10 */ /* 0x000fc600097fe4ff */
[----:B------:R-:W5:Y:S04]  /*426e0*/  LDL.LU R34, [R1+0x454] ;  /* 0x0004540001227983 */ /* 0x000f680000300800 */
[----:B------:R1:W-:Y:S04]  /*426f0*/  LDGSTS.E [R15+0x43200], [R12.64], P0 ;  /* 0x432000000c0f7fae */ /* 0x0003e80008121846 */
[----:B------:R1:W-:Y:S02]  /*42700*/  STL [R1+0x508], R25 ;  /* 0x0005081901007387 */ /* 0x0003e40000100800 */
[----:B-1----:R-:W-:-:S02]  /*42710*/  IMAD.MOV.U32 R12, RZ, RZ, R27 ;  /* 0x000000ffff0c7224 */ /* 0x002fc400078e001b */
[----:B------:R-:W5:Y:S04]  /*42720*/  LDL.LU R27, [R1+0x494] ;  /* 0x00049400011b7983 */ /* 0x000f680000300800 */
[----:B------:R-:W5:Y:S01]  /*42730*/  LDL.LU R35, [R1+0x450] ;  /* 0x0004500001237983 */ /* 0x000f620000300800 */
[----:B------:R-:W-:-:S03]  /*42740*/  MOV R13, R33 ;  /* 0x00000021000d7202 */ /* 0x000fc60000000f00 */
[----:B------:R-:W5:Y:S04]  /*42750*/  LDL.LU R33, [R1+0x490] ;  /* 0x0004900001217983 */ /* 0x000f680000300800 */
[----:B------:R1:W-:Y:S02]  /*42760*/  LDGSTS.E [R15+0x44200], [R12.64], P0 ;  /* 0x442000000c0f7fae */ /* 0x0003e40008121846 */
[----:B-1----:R-:W-:Y:S01]  /*42770*/  IMAD.MOV.U32 R12, RZ, RZ, R14 ;  /* 0x000000ffff0c7224 */ /* 0x002fe200078e000e */
[----:B------:R-:W-:Y:S01]  /*42780*/  MOV R13, R25 ;  /* 0x00000019000d7202 */ /* 0x000fe20000000f00 */
[----:B------:R-:W5:Y:S04]  /*42790*/  LDL.LU R14, [R1+0x4d4] ;  /* 0x0004d400010e7983 */ /* 0x000f680000300800 */
[----:B------:R-:W5:Y:S04]  /*427a0*/  LDL.LU R25, [R1+0x514] ;  /* 0x0005140001197983 */ /* 0x000f680000300800 */
[----:B------:R1:W-:Y:S01]  /*427b0*/  LDGSTS.E [R15+0x45200], [R12.64], P0 ;  /* 0x452000000c0f7fae */ /* 0x0003e20008121846 */
[----:B--2---:R-:W-:-:S05]  /*427c0*/  IADD3 R21, P1, R21, UR8, RZ ;  /* 0x0000000815157c10 */ /* 0x004fca000ff3e0ff */
[----:B------:R2:W-:Y:S01]  /*427d0*/  STL [R1+0x54c], R21 ;  /* 0x00054c1501007387 */ /* 0x0005e20000100800 */
[----:B-1----:R-:W-:Y:S01]  /*427e0*/  IMAD.MOV.U32 R12, RZ, RZ, R21 ;  /* 0x000000ffff0c7224 */ /* 0x002fe200078e0015 */
[----:B------:R-:W-:Y:S02]  /*427f0*/  IADD3 R23, P2, R23, UR8, RZ ;  /* 0x0000000817177c10 */ /* 0x000fe4000ff5e0ff */
[----:B---3--:R-:W-:Y:S02]  /*42800*/  IADD3.X R32, R32, UR5, RZ, P1, !PT ;  /* 0x0000000520207c10 */ /* 0x008fe40008ffe4ff */
[----:B----4-:R-:W-:-:S03]  /*42810*/  IADD3.X R68, R68, UR5, RZ, P2, !PT ;  /* 0x0000000544447c10 */ /* 0x010fc600097fe4ff */
[----:B------:R1:W-:Y:S01]  /*42820*/  STL [R1+0x548], R32 ;  /* 0x0005482001007387 */ /* 0x0003e20000100800 */
[----:B------:R-:W-:-:S03]  /*42830*/  MOV R13, R32 ;  /* 0x00000020000d7202 */ /* 0x000fc60000000f00 */
[----:B------:R3:W-:Y:S04]  /*42840*/  STL [R1+0x58c], R23 ;  /* 0x00058c1701007387 */ /* 0x0007e80000100800 */
[----:B--2---:R-:W2:Y:S04]  /*42850*/  LDL.LU R21, [R1+0x4d0] ;  /* 0x0004d00001157983 */ /* 0x004ea80000300800 */
[----:B------:R-:W-:Y:S04]  /*42860*/  STL [R1+0x588], R68 ;  /* 0x0005884401007387 */ /* 0x000fe80000100800 */
[----:B------:R4:W-:Y:S04]  /*42870*/  LDGSTS.E [R15+0x46200], [R12.64], P0 ;  /* 0x462000000c0f7fae */ /* 0x0009e80008121846 */
[----:B-1----:R-:W2:Y:S01]  /*42880*/  LDL.LU R32, [R1+0x510] ;  /* 0x0005100001207983 */ /* 0x002ea20000300800 */
[----:B-----5:R-:W-:Y:S01]  /*42890*/  IADD3 R17, P1, R17, UR8, RZ ;  /* 0x0000000811117c10 */ /* 0x020fe2000ff3e0ff */
[----:B----4-:R-:W-:Y:S01]  /*428a0*/  IMAD.MOV.U32 R12, RZ, RZ, R23 ;  /* 0x000000ffff0c7224 */ /* 0x010fe200078e0017 */
[----:B------:R-:W-:-:S05]  /*428b0*/  MOV R13, R68 ;  /* 0x00000044000d7202 */ /* 0x000fca0000000f00 */
[----:B------:R1:W-:Y:S01]  /*428c0*/  LDGSTS.E [R15+0x47200], [R12.64], P0 ;  /* 0x472000000c0f7fae */ /* 0x0003e20008121846 */
[----:B------:R-:W-:-:S03]  /*428d0*/  IADD3 R19, P2, R19, UR8, RZ ;  /* 0x0000000813137c10 */ /* 0x000fc6000ff5e0ff */
[----:B-1----:R-:W4:Y:S01]  /*428e0*/  LDL.LU R15, [R1+0x554] ;  /* 0x00055400010f7983 */ /* 0x002f220000300800 */
[----:B------:R-:W-:-:S03]  /*428f0*/  IADD3.X R24, R24, UR5, RZ, P1, !PT ;  /* 0x0000000518187c10 */ /* 0x000fc60008ffe4ff */
[----:B---3--:R-:W3:Y:S01]  /*42900*/  LDL.LU R23, [R1+0x594] ;  /* 0x0005940001177983 */ /* 0x008ee20000300800 */
[----:B------:R-:W-:Y:S01]  /*42910*/  IADD3.X R26, R26, UR5, RZ, P2, !PT ;  /* 0x000000051a1a7c10 */ /* 0x000fe200097fe4ff */
[----:B------:R-:W-:Y:S02]  /*42920*/  IMAD.MOV.U32 R12, RZ, RZ, R17 ;  /* 0x000000ffff0c7224 */ /* 0x000fe400078e0011 */
[----:B------:R1:W-:Y:S01]  /*42930*/  STL [R1+0x3d4], R17 ;  /* 0x0003d41101007387 */ /* 0x0003e20000100800 */
[----:B------:R-:W-:-:S03]  /*42940*/  MOV R13, R24 ;  /* 0x00000018000d7202 */ /* 0x000fc60000000f00 */
[----:B------:R5:W-:Y:S04]  /*42950*/  STL [R1+0x3d0], R24 ;  /* 0x0003d01801007387 */ /* 0x000be80000100800 */
[----:B------:R5:W-:Y:S04]  /*42960*/  STL [R1+0x414], R19 ;  /* 0x0004141301007387 */ /* 0x000be80000100800 */
[----:B-1----:R-:W3:Y:S01]  /*42970*/  LDL.LU R17, [R1+0x550] ;  /* 0x0005500001117983 */ /* 0x002ee20000300800 */
[----:B------:R-:W-:-:S03]  /*42980*/  IADD3 R34, P1, R34, UR8, RZ ;  /* 0x0000000822227c10 */ /* 0x000fc6000ff3e0ff */
[----:B------:R1:W-:Y:S04]  /*42990*/  STL [R1+0x410], R26 ;  /* 0x0004101a01007387 */ /* 0x0003e80000100800 */
[----:B-----5:R-:W3:Y:S04]  /*429a0*/  LDL.LU R24, [R1+0x590] ;  /* 0x0005900001187983 */ /* 0x020ee80000300800 */
[----:B------:R1:W-:Y:S01]  /*429b0*/  LDGSTS.E [R20+0x40400], [R12.64], P0 ;  /* 0x404000000c147fae */ /* 0x0003e20008121846 */
[----:B------:R-:W-:Y:S01]  /*429c0*/  IADD3 R27, P2, R27, UR8, RZ ;  /* 0x000000081b1b7c10 */ /* 0x000fe2000ff5e0ff */
[----:B-1----:R-:W-:Y:S01]  /*429d0*/  IMAD.MOV.U32 R12, RZ, RZ, R19 ;  /* 0x000000ffff0c7224 */ /* 0x002fe200078e0013 */
[----:B------:R-:W-:Y:S01]  /*429e0*/  MOV R13, R26 ;  /* 0x0000001a000d7202 */ /* 0x000fe20000000f00 */
[----:B------:R-:W3:Y:S01]  /*429f0*/  LDL.LU R19, [R1+0x3dc] ;  /* 0x0003dc0001137983 */ /* 0x000ee20000300800 */
[----:B------:R-:W-:-:S03]  /*42a00*/  IADD3.X R35, R35, UR5, RZ, P1, !PT ;  /* 0x0000000523237c10 */ /* 0x000fc60008ffe4ff */
[----:B------:R1:W-:Y:S01]  /*42a10*/  LDGSTS.E [R20+0x41400], [R12.64], P0 ;  /* 0x414000000c147fae */ /* 0x0003e20008121846 */
[----:B------:R-:W-:-:S03]  /*42a20*/  IADD3.X R33, R33, UR5, RZ, P2, !PT ;  /* 0x0000000521217c10 */ /* 0x000fc600097fe4ff */
[----:B------:R-:W3:Y:S04]  /*42a30*/  LDL.LU R26, [R1+0x41c] ;  /* 0x00041c00011a7983 */ /* 0x000ee80000300800 */
[----:B------:R-:W-:Y:S01]  /*42a40*/  STL [R1+0x454], R34 ;  /* 0x0004542201007387 */ /* 0x000fe20000100800 */
[----:B-1----:R-:W-:Y:S01]  /*42a50*/  IMAD.MOV.U32 R12, RZ, RZ, R34 ;  /* 0x000000ffff0c7224 */ /* 0x002fe200078e0022 */
[----:B------:R-:W-:Y:S02]  /*42a60*/  MOV R13, R35 ;  /* 0x00000023000d7202 */ /* 0x000fe40000000f00 */
[----:B------:R-:W-:Y:S04]  /*42a70*/  STL [R1+0x450], R35 ;  /* 0x0004502301007387 */ /* 0x000fe80000100800 */
[----:B------:R1:W-:Y:S04]  /*42a80*/  STL [R1+0x494], R27 ;  /* 0x0004941b01007387 */ /* 0x0003e80000100800 */
[----:B------:R1:W-:Y:S04]  /*42a90*/  LDGSTS.E [R20+0x42400], [R12.64], P0 ;  /* 0x424000000c147fae */ /* 0x0003e80008121846 */
[----:B------:R1:W-:Y:S02]  /*42aa0*/  STL [R1+0x490], R33 ;  /* 0x0004902101007387 */ /* 0x0003e40000100800 */
[----:B-1----:R-:W-:-:S02]  /*42ab0*/  IMAD.MOV.U32 R12, RZ, RZ, R27 ;  /* 0x000000ffff0c7224 */ /* 0x002fc400078e001b */
[----:B------:R-:W3:Y:S01]  /*42ac0*/  LDL.LU R27, [R1+0x3d8] ;  /* 0x0003d800011b7983 */ /* 0x000ee20000300800 */
[----:B------:R-:W-:-:S03]  /*42ad0*/  MOV R13, R33 ;  /* 0x00000021000d7202 */ /* 0x000fc60000000f00 */
[----:B------:R-:W3:Y:S01]  /*42ae0*/  LDL.LU R33, [R1+0x418] ;  /* 0x0004180001217983 */ /* 0x000ee20000300800 */
[----:B------:R-:W-:Y:S02]  /*42af0*/  IADD3 R14, P1, R14, UR8, RZ ;  /* 0x000000080e0e7c10 */ /* 0x000fe4000ff3e0ff */
[----:B------:R-:W-:Y:S01]  /*42b00*/  IADD3 R25, P2, R25, UR8, RZ ;  /* 0x0000000819197c10 */ /* 0x000fe2000ff5e0ff */
[----:B------:R1:W-:Y:S04]  /*42b10*/  LDGSTS.E [R20+0x43400], [R12.64], P0 ;  /* 0x434000000c147fae */ /* 0x0003e80008121846 */
[----:B------:R2:W-:Y:S01]  /*42b20*/  STL [R1+0x4d4], R14 ;  /* 0x0004d40e01007387 */ /* 0x0005e20000100800 */
[----:B-1----:R-:W-:Y:S01]  /*42b30*/  IMAD.MOV.U32 R12, RZ, RZ, R14 ;  /* 0x000000ffff0c7224 */ /* 0x002fe200078e000e */
[----:B--2---:R-:W-:-:S04]  /*42b40*/  IADD3.X R21, R21, UR5, RZ, P1, !PT ;  /* 0x0000000515157c10 */ /* 0x004fc80008ffe4ff */
[----:B------:R-:W-:Y:S01]  /*42b50*/  MOV R13, R21 ;  /* 0x00000015000d7202 */ /* 0x000fe20000000f00 */
[----:B------:R1:W-:Y:S04]  /*42b60*/  STL [R1+0x4d0], R21 ;  /* 0x0004d01501007387 */ /* 0x0003e80000100800 */
[----:B------:R2:W-:Y:S01]  /*42b70*/  STL [R1+0x514], R25 ;  /* 0x0005141901007387 */ /* 0x0005e20000100800 */
[----:B------:R-:W-:-:S03]  /*42b80*/  IADD3.X R32, R32, UR5, RZ, P2, !PT ;  /* 0x0000000520207c10 */ /* 0x000fc600097fe4ff */
[----:B------:R-:W5:Y:S04]  /*42b90*/  LDL.LU R14, [R1+0x45c] ;  /* 0x00045c00010e7983 */ /* 0x000f680000300800 */
[----:B------:R2:W-:Y:S04]  /*42ba0*/  STL [R1+0x510], R32 ;  /* 0x0005102001007387 */ /* 0x0005e80000100800 */
[----:B------:R2:W-:Y:S04]  /*42bb0*/  LDGSTS.E [R20+0x44400], [R12.64], P0 ;  /* 0x444000000c147fae */ /* 0x0005e80008121846 */
[----:B-1----:R-:W5:Y:S01]  /*42bc0*/  LDL.LU R21, [R1+0x49c] ;  /* 0x00049c0001157983 */ /* 0x002f620000300800 */
[----:B--2---:R-:W-:-:S03]  /*42bd0*/  IMAD.MOV.U32 R12, RZ, RZ, R25 ;  /* 0x000000ffff0c7224 */ /* 0x004fc600078e0019 */
[----:B------:R-:W2:Y:S01]  /*42be0*/  LDL.LU R25, [R1+0x458] ;  /* 0x0004580001197983 */ /* 0x000ea20000300800 */
[----:B------:R-:W-:Y:S02]  /*42bf0*/  MOV R13, R32 ;  /* 0x00000020000d7202 */ /* 0x000fe40000000f00 */
[----:B----4-:R-:W-:Y:S01]  /*42c00*/  IADD3 R15, P1, R15, UR8, RZ ;  /* 0x000000080f0f7c10 */ /* 0x010fe2000ff3e0ff */
[----:B------:R-:W4:Y:S01]  /*42c10*/  LDL.LU R32, [R1+0x498] ;  /* 0x0004980001207983 */ /* 0x000f220000300800 */
[----:B---3--:R-:W-:-:S03]  /*42c20*/  IADD3 R23, P2, R23, UR8, RZ ;  /* 0x0000000817177c10 */ /* 0x008fc6000ff5e0ff */
[----:B------:R1:W-:Y:S04]  /*42c30*/  LDGSTS.E [R20+0x45400], [R12.64], P0 ;  /* 0x454000000c147fae */ /* 0x0003e80008121846 */
[----:B------:R-:W-:Y:S01]  /*42c40*/  STL [R1+0x554], R15 ;  /* 0x0005540f01007387 */ /* 0x000fe20000100800 */
[----:B------:R-:W-:Y:S01]  /*42c50*/  IADD3.X R17, R17, UR5, RZ, P1, !PT ;  /* 0x0000000511117c10 */ /* 0x000fe20008ffe4ff */
[----:B-1----:R-:W-:-:S03]  /*42c60*/  IMAD.MOV.U32 R12, RZ, RZ, R15 ;  /* 0x000000ffff0c7224 */ /* 0x002fc600078e000f */
[----:B------:R-:W-:Y:S01]  /*42c70*/  MOV R13, R17 ;  /* 0x00000011000d7202 */ /* 0x000fe20000000f00 */
[----:B------:R1:W-:Y:S01]  /*42c80*/  STL [R1+0x550], R17 ;  /* 0x0005501101007387 */ /* 0x0003e20000100800 */
[----:B------:R-:W-:-:S03]  /*42c90*/  IADD3.X R24, R24, UR5, RZ, P2, !PT ;  /* 0x0000000518187c10 */ /* 0x000fc600097fe4ff */
[----:B------:R-:W-:Y:S04]  /*42ca0*/  STL [R1+0x594], R23 ;  /* 0x0005941701007387 */ /* 0x000fe80000100800 */
[----:B------:R3:W-:Y:S04]  /*42cb0*/  LDGSTS.E [R20+0x46400], [R12.64], P0 ;  /* 0x464000000c147fae */ /* 0x0007e80008121846 */
[----:B-1----:R-:W4:Y:S04]  /*42cc0*/  LDL.LU R17, [R1+0x4dc] ;  /* 0x0004dc0001117983 */ /* 0x002f280000300800 */
[----:B------:R1:W-:Y:S04]  /*42cd0*/  STL [R1+0x590], R24 ;  /* 0x0005901801007387 */ /* 0x0003e80000100800 */
[----:B------:R-:W4:Y:S01]  /*42ce0*/  LDL.LU R15, [R1+0x51c] ;  /* 0x00051c00010f7983 */ /* 0x000f220000300800 */
[----:B---3--:R-:W-:Y:S01]  /*42cf0*/  MOV R13, R24 ;  /* 0x00000018000d7202 */ /* 0x008fe20000000f00 */
[----:B------:R-:W-:-:S02]  /*42d00*/  IMAD.MOV.U32 R12, RZ, RZ, R23 ;  /* 0x000000ffff0c7224 */ /* 0x000fc400078e0017 */
[----:B-1----:R-:W3:Y:S01]  /*42d10*/  LDL.LU R24, [R1+0x4d8] ;  /* 0x0004d80001187983 */ /* 0x002ee20000300800 */
[----:B------:R-:W-:-:S03]  /*42d20*/  IADD3 R19, P1, R19, UR8, RZ ;  /* 0x0000000813137c10 */ /* 0x000fc6000ff3e0ff */
[----:B------:R-:W3:Y:S01]  /*42d30*/  LDL.LU R23, [R1+0x518] ;  /* 0x0005180001177983 */ /* 0x000ee20000300800 */
[----:B------:R-:W-:-:S03]  /*42d40*/  IADD3 R26, P2, R26, UR8, RZ ;  /* 0x000000081a1a7c10 */ /* 0x000fc6000ff5e0ff */
[----:B------:R1:W-:Y:S04]  /*42d50*/  LDGSTS.E [R20+0x47400], [R12.64], P0 ;  /* 0x474000000c147fae */ /* 0x0003e80008121846 */
[----:B------:R1:W-:Y:S04]  /*42d60*/  STL [R1+0x3dc], R19 ;  /* 0x0003dc1301007387 */ /* 0x0003e80000100800 */
[----:B------:R-:W-:Y:S01]  /*42d70*/  STL [R1+0x41c], R26 ;  /* 0x00041c1a01007387 */ /* 0x000fe20000100800 */
[----:B-1----:R-:W-:Y:S01]  /*42d80*/  LOP3.LUT R20, R3, 0x30, RZ, 0x3c, !PT ;  /* 0x0000003003147812 */ /* 0x002fe200078e3cff */
[----:B------:R-:W-:Y:S01]  /*42d90*/  IMAD.MOV.U32 R12, RZ, RZ, R19 ;  /* 0x000000ffff0c7224 */ /* 0x000fe200078e0013 */
[----:B------:R-:W-:-:S02]  /*42da0*/  IADD3.X R27, R27, UR5, RZ, P1, !PT ;  /* 0x000000051b1b7c10 */ /* 0x000fc40008ffe4ff */
[----:B------:R-:W-:Y:S02]  /*42db0*/  IADD3.X R33, R33, UR5, RZ, P2, !PT ;  /* 0x0000000521217c10 */ /* 0x000fe400097fe4ff */
[----:B------:R-:W-:Y:S01]  /*42dc0*/  MOV R13, R27 ;  /* 0x0000001b000d7202 */ /* 0x000fe20000000f00 */
[----:B------:R1:W-:Y:S04]  /*42dd0*/  STL [R1+0x3d8], R27 ;  /* 0x0003d81b01007387 */ /* 0x0003e80000100800 */
[----:B------:R-:W3:Y:S04]  /*42de0*/  LDL.LU R19, [R1+0x55c] ;  /* 0x00055c0001137983 */ /* 0x000ee80000300800 */
[----:B------:R-:W-:Y:S04]  /*42df0*/  STL [R1+0x418], R33 ;  /* 0x0004182101007387 */ /* 0x000fe80000100800 */
[----:B------:R1:W-:Y:S04]  /*42e00*/  LDGSTS.E [R20+0x40600], [R12.64], P0 ;  /* 0x406000000c147fae */ /* 0x0003e80008121846 */
[----:B-1----:R-:W3:Y:S01]  /*42e10*/  LDL.LU R27, [R1+0x59c] ;  /* 0x00059c00011b7983 */ /* 0x002ee20000300800 */
[----:B------:R-:W-:-:S03]  /*42e20*/  IMAD.MOV.U32 R12, RZ, RZ, R26 ;  /* 0x000000ffff0c7224 */ /* 0x000fc600078e001a */
[----:B------:R-:W3:Y:S04]  /*42e30*/  LDL.LU R26, [R1+0x558] ;  /* 0x00055800011a7983 */ /* 0x000ee80000300800 */
[----:B------:R-:W3:Y:S01]  /*42e40*/  LDL.LU R35, [R1+0x598] ;  /* 0x0005980001237983 */ /* 0x000ee20000300800 */
[----:B------:R-:W-:-:S05]  /*42e50*/  MOV R13, R33 ;  /* 0x00000021000d7202 */ /* 0x000fca0000000f00 */
[----:B------:R1:W-:Y:S01]  /*42e60*/  LDGSTS.E [R20+0x41600], [R12.64], P0 ;  /* 0x416000000c147fae */ /* 0x0003e20008121846 */
[----:B-----5:R-:W-:-:S05]  /*42e70*/  IADD3 R14, P1, R14, UR8, RZ ;  /* 0x000000080e0e7c10 */ /* 0x020fca000ff3e0ff */
[----:B------:R-:W-:Y:S01]  /*42e80*/  STL [R1+0x45c], R14 ;  /* 0x00045c0e01007387 */ /* 0x000fe20000100800 */
[----:B-1----:R-:W-:Y:S01]  /*42e90*/  IMAD.MOV.U32 R12, RZ, RZ, R14 ;  /* 0x000000ffff0c7224 */ /* 0x002fe200078e000e */
[----:B------:R-:W-:Y:S02]  /*42ea0*/  IADD3 R21, P2, R21, UR8, RZ ;  /* 0x0000000815157c10 */ /* 0x000fe4000ff5e0ff */
[----:B--2---:R-:W-:Y:S02]  /*42eb0*/  IADD3.X R25, R25, UR5, RZ, P1, !PT ;  /* 0x0000000519197c10 */ /* 0x004fe40008ffe4ff */
[----:B----4-:R-:W-:-:S03]  /*42ec0*/  IADD3.X R32, R32, UR5, RZ, P2, !PT ;  /* 0x0000000520207c10 */ /* 0x010fc600097fe4ff */
[----:B------:R1:W-:Y:S01]  /*42ed0*/  STL [R1+0x458], R25 ;  /* 0x0004581901007387 */ /* 0x0003e20000100800 */
[----:B------:R-:W-:-:S03]  /*42ee0*/  MOV R13, R25 ;  /* 0x00000019000d7202 */ /* 0x000fc60000000f00 */
[----:B------:R-:W-:Y:S04]  /*42ef0*/  STL [R1+0x49c], R21 ;  /* 0x00049c1501007387 */ /* 0x000fe80000100800 */
[----:B------:R2:W-:Y:S04]  /*42f00*/  LDGSTS.E [R20+0x42600], [R12.64], P0 ;  /* 0x426000000c147fae */ /* 0x0005e80008121846 */
[----:B-1----:R-:W4:Y:S04]  /*42f10*/  LDL.LU R25, [R1+0x3e4] ;  /* 0x0003e40001197983 */ /* 0x002f280000300800 */
[----:B------:R1:W-:Y:S04]  /*42f20*/  STL [R1+0x498], R32 ;  /* 0x0004982001007387 */ /* 0x0003e80000100800 */
[----:B------:R-:W5:Y:S01]  /*42f30*/  LDL.LU R14, [R1+0x424] ;  /* 0x00042400010e7983 */ /* 0x000f620000300800 */
[----:B--2---:R-:W-:-:S03]  /*42f40*/  MOV R13, R32 ;  /* 0x00000020000d7202 */ /* 0x004fc60000000f00 */
[----:B-1----:R-:W2:Y:S01]  /*42f50*/  LDL.LU R32, [R1+0x3e0] ;  /* 0x0003e00001207983 */ /* 0x002ea20000300800 */
[----:B------:R-:W-:-:S03]  /*42f60*/  IMAD.MOV.U32 R12, RZ, RZ, R21 ;  /* 0x000000ffff0c7224 */ /* 0x000fc600078e0015 */
[----:B------:R-:W2:Y:S04]  /*42f70*/  LDL.LU R21, [R1+0x420] ;  /* 0x0004200001157983 */ /* 0x000ea80000300800 */
[----:B------:R1:W-:Y:S01]  /*42f80*/  LDGSTS.E [R20+0x43600], [R12.64], P0 ;  /* 0x436000000c147fae */ /* 0x0003e20008121846 */
[----:B------:R-:W-:Y:S02]  /*42f90*/  IADD3 R17, P1, R17, UR8, RZ ;  /* 0x0000000811117c10 */ /* 0x000fe4000ff3e0ff */
[----:B------:R-:W-:-:S03]  /*42fa0*/  IADD3 R15, P2, R15, UR8, RZ ;  /* 0x000000080f0f7c10 */ /* 0x000fc6000ff5e0ff */
[----:B------:R1:W-:Y:S01]  /*42fb0*/  STL [R1+0x4dc], R17 ;  /* 0x0004dc1101007387 */ /* 0x0003e20000100800 */
[----:B---3--:R-:W-:Y:S02]  /*42fc0*/  IADD3.X R24, R24, UR5, RZ, P1, !PT ;  /* 0x0000000518187c10 */ /* 0x008fe40008ffe4ff */
[----:B------:R-:W-:-:S03]  /*42fd0*/  IADD3.X R23, R23, UR5, RZ, P2, !PT ;  /* 0x0000000517177c10 */ /* 0x000fc600097fe4ff */
[----:B------:R-:W-:Y:S01]  /*42fe0*/  STL [R1+0x4d8], R24 ;  /* 0x0004d81801007387 */ /* 0x000fe20000100800 */
[----:B-1----:R-:W-:-:S03]  /*42ff0*/  IMAD.MOV.U32 R12, RZ, RZ, R17 ;  /* 0x000000ffff0c7224 */ /* 0x002fc600078e0011 */
[----:B------:R-:W-:Y:S01]  /*43000*/  STL [R1+0x51c], R15 ;  /* 0x00051c0f01007387 */ /* 0x000fe20000100800 */
[----:B------:R-:W-:-:S03]  /*43010*/  MOV R13, R24 ;  /* 0x00000018000d7202 */ /* 0x000fc60000000f00 */
[----:B------:R-:W3:Y:S04]  /*43020*/  LDL.LU R33, [R1+0x464] ;  /* 0x0004640001217983 */ /* 0x000ee80000300800 */
[----:B------:R1:W-:Y:S04]  /*43030*/  STL [R1+0x518], R23 ;  /* 0x0005181701007387 */ /* 0x0003e80000100800 */
[----:B------:R-:W3:Y:S04]  /*43040*/  LDL.LU R17, [R1+0x4a4] ;  /* 0x0004a40001117983 */ /* 0x000ee80000300800 */
[----:B------:R-:W3:Y:S04]  /*43050*/  LDL.LU R34, [R1+0x460] ;  /* 0x0004600001227983 */ /* 0x000ee80000300800 */
[----:B------:R1:W-:Y:S02]  /*43060*/  LDGSTS.E [R20+0x44600], [R12.64], P0 ;  /* 0x446000000c147fae */ /* 0x0003e40008121846 */
[----:B-1----:R-:W-:-:S02]  /*43070*/  MOV R13, R23 ;  /* 0x00000017000d7202 */ /* 0x002fc40000000f00 */
[----:B------:R-:W3:Y:S01]  /*43080*/  LDL.LU R23, [R1+0x4a0] ;  /* 0x0004a00001177983 */ /* 0x000ee20000300800 */
[----:B------:R-:W-:Y:S01]  /*43090*/  IADD3 R19, P1, R19, UR8, RZ ;  /* 0x0000000813137c10 */ /* 0x000fe2000ff3e0ff */
[----:B------:R-:W-:Y:S02]  /*430a0*/  IMAD.MOV.U32 R12, RZ, RZ, R15 ;  /* 0x000000ffff0c7224 */ /* 0x000fe400078e000f */
[----:B------:R-:W3:Y:S04]  /*430b0*/  LDL.LU R24, [R1+0x4e4] ;  /* 0x0004e40001187983 */ /* 0x000ee80000300800 */
[----:B------:R-:W3:Y:S01]  /*430c0*/  LDL.LU R15, [R1+0x524] ;  /* 0x00052400010f7983 */ /* 0x000ee20000300800 */
[----:B------:R-:W-:-:S03]  /*430d0*/  IADD3 R27, P2, R27, UR8, RZ ;  /* 0x000000081b1b7c10 */ /* 0x000fc6000ff5e0ff */
[----:B------:R-:W-:Y:S04]  /*430e0*/  STL [R1+0x55c], R19 ;  /* 0x00055c1301007387 */ /* 0x000fe80000100800 */
[----:B------:R1:W-:Y:S01]  /*430f0*/  LDGSTS.E [R20+0x45600], [R12.64], P0 ;  /* 0x456000000c147fae */ /* 0x0003e20008121846 */
[----:B------:R-:W-:Y:S02]  /*43100*/  IADD3.X R26, R26, UR5, RZ, P1, !PT ;  /* 0x000000051a1a7c10 */ /* 0x000fe40008ffe4ff */
[----:B------:R-:W-:-:S03]  /*43110*/  IADD3.X R35, R35, UR5, RZ, P2, !PT ;  /* 0x0000000523237c10 */ /* 0x000fc600097fe4ff */
[----:B------:R1:W-:Y:S02]  /*43120*/  STL [R1+0x558], R26 ;  /* 0x0005581a01007387 */ /* 0x0003e40000100800 */
[----:B-1----:R-:W-:Y:S02]  /*43130*/  MOV R13, R26 ;  /* 0x0000001a000d7202 */ /* 0x002fe40000000f00 */
[----:B------:R1:W-:Y:S01]  /*43140*/  STL [R1+0x59c], R27 ;  /* 0x00059c1b01007387 */ /* 0x0003e20000100800 */
[----:B------:R-:W-:-:S03]  /*43150*/  IMAD.MOV.U32 R12, RZ, RZ, R19 ;  /* 0x000000ffff0c7224 */ /* 0x000fc600078e0013 */
[----:B------:R-:W3:Y:S04]  /*43160*/  LDL.LU R26, [R1+0x4e0] ;  /* 0x0004e000011a7983 */ /* 0x000ee80000300800 */
[----:B------:R-:W-:Y:S04]  /*43170*/  STL [R1+0x598], R35 ;  /* 0x0005982301007387 */ /* 0x000fe80000100800 */
[----:B------:R-:W3:Y:S04]  /*43180*/  LDL.LU R19, [R1+0x520] ;  /* 0x0005200001137983 */ /* 0x000ee80000300800 */
[----:B------:R1:W-:Y:S02]  /*43190*/  LDGSTS.E [R20+0x46600], [R12.64], P0 ;  /* 0x466000000c147fae */ /* 0x0003e40008121846 */
[----:B-1----:R-:W-:Y:S01]  /*431a0*/  IMAD.MOV.U32 R12, RZ, RZ, R27 ;  /* 0x000000ffff0c7224 */ /* 0x002fe200078e001b */
[----:B------:R-:W-:Y:S01]  /*431b0*/  MOV R13, R35 ;  /* 0x00000023000d7202 */ /* 0x000fe20000000f00 */
[----:B------:R-:W3:Y:S04]  /*431c0*/  LDL.LU R27, [R1+0x564] ;  /* 0x00056400011b7983 */ /* 0x000ee80000300800 */
[----:B------:R1:W-:Y:S04]  /*431d0*/  LDGSTS.E [R20+0x47600], [R12.64], P0 ;  /* 0x476000000c147fae */ /* 0x0003e80008121846 */
[----:B-1----:R-:W3:Y:S01]  /*431e0*/  LDL.LU R20, [R1+0x5a4] ;  /* 0x0005a40001147983 */ /* 0x002ee20000300800 */
[----:B----4-:R-:W-:-:S05]  /*431f0*/  IADD3 R25, P1, R25, UR8, RZ ;  /* 0x0000000819197c10 */ /* 0x010fca000ff3e0ff */
[----:B------:R-:W-:Y:S01]  /*43200*/  STL [R1+0x3e4], R25 ;  /* 0x0003e41901007387 */ /* 0x000fe20000100800 */
[----:B-----5:R-:W-:Y:S02]  /*43210*/  IADD3 R14, P2, R14, UR8, RZ ;  /* 0x000000080e0e7c10 */ /* 0x020fe4000ff5e0ff */
[----:B--2---:R-:W-:Y:S01]  /*43220*/  IADD3.X R32, R32, UR5, RZ, P1, !PT ;  /* 0x0000000520207c10 */ /* 0x004fe20008ffe4ff */
[----:B------:R-:W-:Y:S01]  /*43230*/  IMAD.MOV.U32 R12, RZ, RZ, R25 ;  /* 0x000000ffff0c7224 */ /* 0x000fe200078e0019 */
[----:B------:R-:W-:-:S03]  /*43240*/  IADD3.X R21, R21, UR5, RZ, P2, !PT ;  /* 0x0000000515157c10 */ /* 0x000fc600097fe4ff */
[----:B------:R1:W-:Y:S01]  /*43250*/  STL [R1+0x3e0], R32 ;  /* 0x0003e02001007387 */ /* 0x0003e20000100800 */
[----:B------:R-:W-:-:S03]  /*43260*/  MOV R13, R32 ;  /* 0x00000020000d7202 */ /* 0x000fc60000000f00 */
[----:B------:R-:W-:Y:S04]  /*43270*/  STL [R1+0x424], R14 ;  /* 0x0004240e01007387 */ /* 0x000fe80000100800 */
[----:B------:R2:W-:Y:S04]  /*43280*/  LDGSTS.E [R22+0x40800], [R12.64], P0 ;  /* 0x408000000c167fae */ /* 0x0005e80008121846 */
[----:B-1----:R-:W4:Y:S04]  /*43290*/  LDL.LU R32, [R1+0x560] ;  /* 0x0005600001207983 */ /* 0x002f280000300800 */
[----:B------:R1:W-:Y:S04]  /*432a0*/  STL [R1+0x420], R21 ;  /* 0x0004201501007387 */ /* 0x0003e80000100800 */
[----:B------:R-:W5:Y:S01]  /*432b0*/  LDL.LU R25, [R1+0x5a0] ;  /* 0x0005a00001197983 */ /* 0x000f620000300800 */
[----:B--2---:R-:W-:Y:S01]  /*432c0*/  IMAD.MOV.U32 R12, RZ, RZ, R14 ;  /* 0x000000ffff0c7224 */ /* 0x004fe200078e000e */
[----:B------:R-:W-:-:S02]  /*432d0*/  MOV R13, R21 ;  /* 0x00000015000d7202 */ /* 0x000fc40000000f00 */
[----:B-1----:R-:W2:Y:S04]  /*432e0*/  LDL.LU R21, [R1+0x3ec] ;  /* 0x0003ec0001157983 */ /* 0x002ea80000300800 */
[----:B------:R1:W-:Y:S01]  /*432f0*/  LDGSTS.E [R22+0x41800], [R12.64], P0 ;  /* 0x418000000c167fae */ /* 0x0003e20008121846 */
[----:B---3--:R-:W-:-:S03]  /*43300*/  IADD3 R33, P1, R33, UR8, RZ ;  /* 0x0000000821217c10 */ /* 0x008fc6000ff3e0ff */
[----:B------:R-:W3:Y:S01]  /*43310*/  LDL.LU R14, [R1+0x42c] ;  /* 0x00042c00010e7983 */ /* 0x000ee20000300800 */
[----:B------:R-:W-:Y:S02]  /*43320*/  IADD3 R17, P2, R17, UR8, RZ ;  /* 0x0000000811117c10 */ /* 0x000fe4000ff5e0ff */
[----:B------:R-:W-:Y:S01]  /*43330*/  IADD3.X R34, R34, UR5, RZ, P1, !PT ;  /* 0x0000000522227c10 */ /* 0x000fe20008ffe4ff */
[----:B-1----:R-:W-:-:S03]  /*43340*/  IMAD.MOV.U32 R12, RZ, RZ, R33 ;  /* 0x000000ffff0c7224 */ /* 0x002fc600078e0021 */
[----:B------:R-:W-:Y:S01]  /*43350*/  MOV R13, R34 ;  /* 0x00000022000d7202 */ /* 0x000fe20000000f00 */
[----:B------:R-:W-:Y:S04]  /*43360*/  STL [R1+0x464], R33 ;  /* 0x0004642101007387 */ /* 0x000fe80000100800 */
[----:B------:R-:W-:Y:S04]  /*43370*/  STL [R1+0x460], R34 ;  /* 0x0004602201007387 */ /* 0x000fe80000100800 */
[----:B------:R-:W-:Y:S04]  /*43380*/  STL [R1+0x4a4], R17 ;  /* 0x0004a41101007387 */ /* 0x000fe80000100800 */
[----:B------:R1:W-:Y:S01]  /*43390*/  LDGSTS.E [R22+0x42800], [R12.64], P0 ;  /* 0x428000000c167fae */ /* 0x0003e20008121846 */
[----:B------:R-:W-:-:S05]  /*433a0*/  IADD3.X R23, R23, UR5, RZ, P2, !PT ;  /* 0x0000000517177c10 */ /* 0x000fca00097fe4ff */
[----:B------:R1:W-:Y:S01]  /*433b0*/  STL [R1+0x4a0], R23 ;  /* 0x0004a01701007387 */ /* 0x0003e20000100800 */
[----:B------:R-:W-:Y:S02]  /*433c0*/  IADD3 R24, P1, R24, UR8, RZ ;  /* 0x0000000818187c10 */ /* 0x000fe4000ff3e0ff */
[----:B-1----:R-:W-:Y:S01]  /*433d0*/  MOV R13, R23 ;  /* 0x00000017000d7202 */ /* 0x002fe20000000f00 */
[----:B------:R-:W-:Y:S01]  /*433e0*/  IMAD.MOV.U32 R12, RZ, RZ, R17 ;  /* 0x000000ffff0c7224 */ /* 0x000fe200078e0011 */
[----:B------:R-:W3:Y:S01]  /*433f0*/  LDL.LU R23, [R1+0x3e8] ;  /* 0x0003e80001177983 */ /* 0x000ee20000300800 */
[----:B------:R-:W-:-:S03]  /*43400*/  IADD3 R15, P2, R15, UR8, RZ ;  /* 0x000000080f0f7c10 */ /* 0x000fc6000ff5e0ff */
[----:B------:R-:W3:Y:S04]  /*43410*/  LDL.LU R17, [R1+0x428] ;  /* 0x0004280001117983 */ /* 0x000ee80000300800 */
[----:B------:R1:W-:Y:S04]  /*43420*/  LDGSTS.E [R22+0x43800], [R12.64], P0 ;  /* 0x438000000c167fae */ /* 0x0003e80008121846 */
[----:B------:R-:W-:Y:S01]  /*43430*/  STL [R1+0x4e4], R24 ;  /* 0x0004e41801007387 */ /* 0x000fe20000100800 */
[----:B-1----:R-:W-:Y:S01]  /*43440*/  IMAD.MOV.U32 R12, RZ, RZ, R24 ;  /* 0x000000ffff0c7224 */ /* 0x002fe200078e0018 */
[----:B------:R-:W-:-:S04]  /*43450*/  IADD3.X R26, R26, UR5, RZ, P1, !PT ;  /* 0x000000051a1a7c10 */ /* 0x000fc80008ffe4ff */
[----:B------:R-:W-:Y:S01]  /*43460*/  MOV R13, R26 ;  /* 0x0000001a000d7202 */ /* 0x000fe20000000f00 */
[----:B------:R-:W-:Y:S01]  /*43470*/  STL [R1+0x4e0], R26 ;  /* 0x0004e01a01007387 */ /* 0x000fe20000100800 */
[----:B------:R-:W-:-:S03]  /*43480*/  IADD3.X R19, R19, UR5, RZ, P2, !PT ;  /* 0x0000000513137c10 */ /* 0x000fc600097fe4ff */
[----:B------:R-:W-:Y:S04]  /*43490*/  STL [R1+0x524], R15 ;  /* 0x0005240f01007387 */ /* 0x000fe80000100800 */
[----:B------:R1:W-:Y:S04]  /*434a0*/  LDGSTS.E [R22+0x44800], [R12.64], P0 ;  /* 0x448000000c167fae */ /* 0x0003e80008121846 */
[----:B------:R1:W-:Y:S02]  /*434b0*/  STL [R1+0x520], R19 ;  /* 0x0005201301007387 */ /* 0x0003e40000100800 */
[----:B-1----:R-:W-:Y:S01]  /*434c0*/  MOV R13, R19 ;  /* 0x00000013000d7202 */ /* 0x002fe20000000f00 */
[----:B------:R-:W-:Y:S01]  /*434d0*/  IMAD.MOV.U32 R12, RZ, RZ, R15 ;  /* 0x000000ffff0c7224 */ /* 0x000fe200078e000f */
[----:B------:R-:W3:Y:S04]  /*434e0*/  LDL.LU R19, [R1+0x468] ;  /* 0x0004680001137983 */ /* 0x000ee80000300800 */
[----:B------:R-:W3:Y:S04]  /*434f0*/  LDL.LU R15, [R1+0x46c] ;  /* 0x00046c00010f7983 */ /* 0x000ee80000300800 */
[----:B------:R-:W3:Y:S04]  /*43500*/  LDL.LU R26, [R1+0x4a8] ;  /* 0x0004a800011a7983 */ /* 0x000ee80000300800 */
[----:B------:R-:W3:Y:S01]  /*43510*/  LDL.LU R24, [R1+0x4ac] ;  /* 0x0004ac0001187983 */ /* 0x000ee20000300800 */
[----:B------:R-:W-:-:S02]  /*43520*/  IADD3 R27, P1, R27, UR8, RZ ;  /* 0x000000081b1b7c10 */ /* 0x000fc4000ff3e0ff */
[----:B------:R-:W-:Y:S01]  /*43530*/  IADD3 R20, P2, R20, UR8, RZ ;  /* 0x0000000814147c10 */ /* 0x000fe2000ff5e0ff */
[----:B------:R1:W-:Y:S04]  /*43540*/  LDGSTS.E [R22+0x45800], [R12.64], P0 ;  /* 0x458000000c167fae */ /* 0x0003e80008121846 */
[----:B------:R-:W-:Y:S01]  /*43550*/  STL [R1+0x564], R27 ;  /* 0x0005641b01007387 */ /* 0x000fe20000100800 */
[----:B-1----:R-:W-:Y:S01]  /*43560*/  IMAD.MOV.U32 R12, RZ, RZ, R27 ;  /* 0x000000ffff0c7224 */ /* 0x002fe200078e001b */
[----:B----4-:R-:W-:-:S04]  /*43570*/  IADD3.X R32, R32, UR5, RZ, P1, !PT ;  /* 0x0000000520207c10 */ /* 0x010fc80008ffe4ff */
[----:B------:R-:W-:Y:S01]  /*43580*/  MOV R13, R32 ;  /* 0x00000020000d7202 */ /* 0x000fe20000000f00 */
[----:B------:R-:W-:Y:S01]  /*43590*/  STL [R1+0x560], R32 ;  /* 0x0005602001007387 */ /* 0x000fe20000100800 */
[----:B-----5:R-:W-:-:S03]  /*435a0*/  IADD3.X R25, R25, UR5, RZ, P2, !PT ;  /* 0x0000000519197c10 */ /* 0x020fc600097fe4ff */
[----:B------:R-:W-:Y:S04]  /*435b0*/  STL [R1+0x5a4], R20 ;  /* 0x0005a41401007387 */ /* 0x000fe80000100800 */
[----:B------:R1:W-:Y:S04]  /*435c0*/  LDGSTS.E [R22+0x46800], [R12.64], P0 ;  /* 0x468000000c167fae */ /* 0x0003e80008121846 */
[----:B------:R4:W-:Y:S01]  /*435d0*/  STL [R1+0x5a0], R25 ;  /* 0x0005a01901007387 */ /* 0x0009e20000100800 */
[----:B--2---:R-:W-:Y:S02]  /*435e0*/  IADD3 R21, P1, R21, UR8, RZ ;  /* 0x0000000815157c10 */ /* 0x004fe4000ff3e0ff */
[----:B-1----:R-:W-:Y:S01]  /*435f0*/  MOV R13, R25 ;  /* 0x00000019000d7202 */ /* 0x002fe20000000f00 */
[----:B------:R-:W-:Y:S01]  /*43600*/  IMAD.MOV.U32 R12, RZ, RZ, R20 ;  /* 0x000000ffff0c7224 */ /* 0x000fe200078e0014 */
[----:B----4-:R-:W2:Y:S04]  /*43610*/  LDL.LU R25, [R1+0x4ec] ;  /* 0x0004ec0001197983 */ /* 0x010ea80000300800 */
[----:B------:R-:W4:Y:S01]  /*43620*/  LDL.LU R20, [R1+0x52c] ;  /* 0x00052c0001147983 */ /* 0x000f220000300800 */
[----:B---3--:R-:W-:-:S03]  /*43630*/  IADD3 R14, P2, R14, UR8, RZ ;  /* 0x000000080e0e7c10 */ /* 0x008fc6000ff5e0ff */
[----:B------:R-:W3:Y:S04]  /*43640*/  LDL.LU R27, [R1+0x4e8] ;  /* 0x0004e800011b7983 */ /* 0x000ee80000300800 */
[----:B------:R1:W-:Y:S04]  /*43650*/  LDGSTS.E [R22+0x47800], [R12.64], P0 ;  /* 0x478000000c167fae */ /* 0x0003e80008121846 */
[----:B-1----:R-:W5:Y:S01]  /*43660*/  LDL.LU R22, [R1+0x528] ;  /* 0x0005280001167983 */ /* 0x002f620000300800 */
[----:B------:R-:W-:-:S03]  /*43670*/  IMAD.MOV.U32 R12, RZ, RZ, R21 ;  /* 0x000000ffff0c7224 */ /* 0x000fc600078e0015 */
[----:B------:R1:W-:Y:S04]  /*43680*/  STL [R1+0x3ec], R21 ;  /* 0x0003ec1501007387 */ /* 0x0003e80000100800 */
[----:B------:R-:W-:Y:S01]  /*43690*/  STL [R1+0x42c], R14 ;  /* 0x00042c0e01007387 */ /* 0x000fe20000100800 */
[----:B------:R-:W-:Y:S02]  /*436a0*/  IADD3.X R23, R23, UR5, RZ, P1, !PT ;  /* 0x0000000517177c10 */ /* 0x000fe40008ffe4ff */
[----:B------:R-:W-:-:S03]  /*436b0*/  IADD3.X R17, R17, UR5, RZ, P2, !PT ;  /* 0x0000000511117c10 */ /* 0x000fc600097fe4ff */
[----:B------:R1:W-:Y:S01]  /*436c0*/  STL [R1+0x3e8], R23 ;  /* 0x0003e81701007387 */ /* 0x0003e20000100800 */
[----:B------:R-:W-:-:S03]  /*436d0*/  MOV R13, R23 ;  /* 0x00000017000d7202 */ /* 0x000fc60000000f00 */
[----:B-1----:R-:W5:Y:S04]  /*436e0*/  LDL.LU R21, [R1+0x56c] ;  /* 0x00056c0001157983 */ /* 0x002f680000300800 */
[----:B------:R1:W-:Y:S04]  /*436f0*/  STL [R1+0x428], R17 ;  /* 0x0004281101007387 */ /* 0x0003e80000100800 */
[----:B------:R-:W5:Y:S04]  /*43700*/  LDL.LU R33, [R1+0x5ac] ;  /* 0x0005ac0001217983 */ /* 0x000f680000300800 */
[----:B------:R-:W5:Y:S01]  /*43710*/  LDL.LU R23, [R1+0x568] ;  /* 0x0005680001177983 */ /* 0x000f620000300800 */
[----:B------:R-:W-:-:S03]  /*43720*/  LOP3.LUT R32, R3, 0x50, RZ, 0x3c, !PT ;  /* 0x0000005003207812 */ /* 0x000fc600078e3cff */
[----:B------:R-:W5:Y:S04]  /*43730*/  LDL.LU R34, [R1+0x5a8] ;  /* 0x0005a80001227983 */ /* 0x000f680000300800 */
[----:B------:R1:W-:Y:S02]  /*43740*/  LDGSTS.E [R32+0x40a00], [R12.64], P0 ;  /* 0x40a000000c207fae */ /* 0x0003e40008121846 */
[----:B-1----:R-:W-:Y:S01]  /*43750*/  IMAD.MOV.U32 R12, RZ, RZ, R14 ;  /* 0x000000ffff0c7224 */ /* 0x002fe200078e000e */
[----:B------:R-:W-:Y:S02]  /*43760*/  MOV R13, R17 ;  /* 0x00000011000d7202 */ /* 0x000fe40000000f00 */
[----:B------:R-:W5:Y:S04]  /*43770*/  LDL.LU R17, [R1+0x3f4] ;  /* 0x0003f40001117983 */ /* 0x000f680000300800 */
[----:B------:R-:W5:Y:S04]  /*43780*/  LDL.LU R14, [R1+0x434] ;  /* 0x00043400010e7983 */ /* 0x000f680000300800 */
[----:B------:R1:W-:Y:S01]  /*43790*/  LDGSTS.E [R32+0x41a00], [R12.64], P0 ;  /* 0x41a000000c207fae */ /* 0x0003e20008121846 */
[----:B------:R-:W-:-:S04]  /*437a0*/  IADD3 R15, P1, R15, UR8, RZ ;  /* 0x000000080f0f7c10 */ /* 0x000fc8000ff3e0ff */
[----:B------:R-:W-:Y:S02]  /*437b0*/  IADD3.X R19, R19, UR5, RZ, P1, !PT ;  /* 0x0000000513137c10 */ /* 0x000fe40008ffe4ff */
[----:B------:R-:W-:Y:S01]  /*437c0*/  IADD3 R24, P2, R24, UR8, RZ ;  /* 0x0000000818187c10 */ /* 0x000fe2000ff5e0ff */
[----:B------:R-:W-:Y:S03]  /*437d0*/  STL [R1+0x46c], R15 ;  /* 0x00046c0f01007387 */ /* 0x000fe60000100800 */
[----:B------:R-:W-:Y:S01]  /*437e0*/  IADD3.X R26, R26, UR5, RZ, P2, !PT ;  /* 0x000000051a1a7c10 */ /* 0x000fe200097fe4ff */
[----:B------:R1:W-:Y:S02]  /*437f0*/  STL [R1+0x468], R19 ;  /* 0x0004681301007387 */ /* 0x0003e40000100800 */
[----:B-1----:R-:W-:Y:S01]  /*43800*/  MOV R13, R19 ;  /* 0x00000013000d7202 */ /* 0x002fe20000000f00 */
[----:B------:R-:W-:Y:S01]  /*43810*/  IMAD.MOV.U32 R12, RZ, RZ, R15 ;  /* 0x000000ffff0c7224 */ /* 0x000fe200078e000f */
[----:B------:R-:W-:Y:S04]  /*43820*/  STL [R1+0x4ac], R24 ;  /* 0x0004ac1801007387 */ /* 0x000fe80000100800 */
[----:B------:R1:W-:Y:S04]  /*43830*/  LDGSTS.E [R32+0x42a00], [R12.64], P0 ;  /* 0x42a000000c207fae */ /* 0x0003e80008121846 */
[----:B------:R-:W5:Y:S04]  /*43840*/  LDL.LU R19, [R1+0x3f0] ;  /* 0x0003f00001137983 */ /* 0x000f680000300800 */
[----:B------:R1:W-:Y:S04]  /*43850*/  STL [R1+0x4a8], R26 ;  /* 0x0004a81a01007387 */ /* 0x0003e80000100800 */
[----:B------:R-:W5:Y:S01]  /*43860*/  LDL.LU R15, [R1+0x430] ;  /* 0x00043000010f7983 */ /* 0x000f620000300800 */
[----:B-1----:R-:W-:Y:S01]  /*43870*/  IMAD.MOV.U32 R12, RZ, RZ, R24 ;  /* 0x000000ffff0c7224 */ /* 0x002fe200078e0018 */
[----:B------:R-:W-:-:S02]  /*43880*/  MOV R13, R26 ;  /* 0x0000001a000d7202 */ /* 0x000fc40000000f00 */
[----:B------:R-:W5:Y:S04]  /*43890*/  LDL.LU R26, [R1+0x474] ;  /* 0x00047400011a7983 */ /* 0x000f680000300800 */
[----:B------:R-:W5:Y:S04]  /*438a0*/  LDL.LU R24, [R1+0x4b4] ;  /* 0x0004b40001187983 */ /* 0x000f680000300800 */
[----:B------:R1:W-:Y:S01]  /*438b0*/  LDGSTS.E [R32+0x43a00], [R12.64], P0 ;  /* 0x43a000000c207fae */ /* 0x0003e20008121846 */
[----:B--2---:R-:W-:Y:S02]  /*438c0*/  IADD3 R25, P1, R25, UR8, RZ ;  /* 0x0000000819197c10 */ /* 0x004fe4000ff3e0ff */
[----:B----4-:R-:W-:-:S02]  /*438d0*/  IADD3 R20, P2, R20, UR8, RZ ;  /* 0x0000000814147c10 */ /* 0x010fc4000ff5e0ff */
[----:B---3--:R-:W-:Y:S01]  /*438e0*/  IADD3.X R27, R27, UR5, RZ, P1, !PT ;  /* 0x000000051b1b7c10 */ /* 0x008fe20008ffe4ff */
[----:B------:R-:W-:Y:S01]  /*438f0*/  STL [R1+0x4ec], R25 ;  /* 0x0004ec1901007387 */ /* 0x000fe20000100800 */
[----:B-1----:R-:W-:Y:S02]  /*43900*/  IMAD.MOV.U32 R12, RZ, RZ, R25 ;  /* 0x000000ffff0c7224 */ /* 0x002fe400078e0019 */
[----:B------:R-:W-:Y:S01]  /*43910*/  MOV R13, R27 ;  /* 0x0000001b000d7202 */ /* 0x000fe20000000f00 */
[----:B------:R1:W-:Y:S04]  /*43920*/  STL [R1+0x4e8], R27 ;  /* 0x0004e81b01007387 */ /* 0x0003e80000100800 */
[----:B------:R-:W-:Y:S04]  /*43930*/  STL [R1+0x52c], R20 ;  /* 0x00052c1401007387 */ /* 0x000fe80000100800 */
[----:B------:R2:W-:Y:S01]  /*43940*/  LDGSTS.E [R32+0x44a00], [R12.64], P0 ;  /* 0x44a000000c207fae */ /* 0x0005e20008121846 */
[----:B-----5:R-:W-:-:S03]  /*43950*/  IADD3.X R22, R22, UR5, RZ, P2, !PT ;  /* 0x0000000516167c10 */ /* 0x020fc600097fe4ff */
[----:B-1----:R-:W3:Y:S04]  /*43960*/  LDL.LU R27, [R1+0x470] ;  /* 0x00047000011b7983 */ /* 0x002ee80000300800 */
[----:B------:R1:W-:Y:S04]  /*43970*/  STL [R1+0x528], R22 ;  /* 0x0005281601007387 */ /* 0x0003e80000100800 */
[----:B------:R-:W4:Y:S01]  /*43980*/  LDL.LU R25, [R1+0x4b0] ;  /* 0x0004b00001197983 */ /* 0x000f220000300800 */
[----:B--2---:R-:W-:Y:S01]  /*43990*/  IMAD.MOV.U32 R12, RZ, RZ, R20 ;  /* 0x000000ffff0c7224 */ /* 0x004fe200078e0014 */
[----:B------:R-:W-:-:S02]  /*439a0*/  MOV R13, R22 ;  /* 0x00000016000d7202 */ /* 0x000fc40000000f00 */
[----:B-1----:R-:W2:Y:S04]  /*439b0*/  LDL.LU R22, [R1+0x4f4] ;  /* 0x0004f40001167983 */ /* 0x002ea80000300800 */
[----:B------:R-:W5:Y:S01]  /*439c0*/  LDL.LU R20, [R1+0x534] ;  /* 0x0005340001147983 */ /* 0x000f620000300800 */
[----:B------:R-:W-:-:S03]  /*439d0*/  IADD3 R21, P1, R21, UR8, RZ ;  /* 0x0000000815157c10 */ /* 0x000fc6000ff3e0ff */
[----:B------:R1:W-:Y:S04]  /*439e0*/  LDGSTS.E [R32+0x45a00], [R12.64], P0 ;  /* 0x45a000000c207fae */ /* 0x0003e80008121846 */
[----:B------:R-:W-:Y:S01]  /*439f0*/  STL [R1+0x56c], R21 ;  /* 0x00056c1501007387 */ /* 0x000fe20000100800 */
[----:B------:R-:W-:Y:S02]  /*43a00*/  IADD3 R33, P2, R33, UR8, RZ ;  /* 0x0000000821217c10 */ /* 0x000fe4000ff5e0ff */
[----:B------:R-:W-:Y:S02]  /*43a10*/  IADD3.X R23, R23, UR5, RZ, P1, !PT ;  /* 0x0000000517177c10 */ /* 0x000fe40008ffe4ff */
[----:B------:R-:W-:-:S03]  /*43a20*/  IADD3.X R34, R34, UR5, RZ, P2, !PT ;  /* 0x0000000522227c10 */ /* 0x000fc600097fe4ff */
[----:B------:R1:W-:Y:S02]  /*43a30*/  STL [R1+0x568], R23 ;  /* 0x0005681701007387 */ /* 0x0003e40000100800 */
[----:B-1----:R-:W-:Y:S02]  /*43a40*/  MOV R13, R23 ;  /* 0x00000017000d7202 */ /* 0x002fe40000000f00 */
[----:B------:R-:W-:Y:S01]  /*43a50*/  STL [R1+0x5ac], R33 ;  /* 0x0005ac2101007387 */ /* 0x000fe20000100800 */
[----:B------:R-:W-:-:S03]  /*43a60*/  IMAD.MOV.U32 R12, RZ, RZ, R21 ;  /* 0x000000ffff0c7224 */ /* 0x000fc600078e0015 */
[----:B------:R-:W5:Y:S04]  /*43a70*/  LDL.LU R23, [R1+0x4f0] ;  /* 0x0004f00001177983 */ /* 0x000f680000300800 */
[----:B------:R-:W-:Y:S04]  /*43a80*/  STL [R1+0x5a8], R34 ;  /* 0x0005a82201007387 */ /* 0x000fe80000100800 */
[----:B------:R-:W5:Y:S01]  /*43a90*/  LDL.LU R21, [R1+0x530] ;  /* 0x0005300001157983 */ /* 0x000f620000300800 */
[----:B------:R-:W-:-:S03]  /*43aa0*/  IADD3 R17, P1, R17, UR8, RZ ;  /* 0x0000000811117c10 */ /* 0x000fc6000ff3e0ff */
[----:B------:R1:W-:Y:S01]  /*43ab0*/  LDGSTS.E [R32+0x46a00], [R12.64], P0 ;  /* 0x46a000000c207fae */ /* 0x0003e20008121846 */
[----:B------:R-:W-:-:S03]  /*43ac0*/  IADD3 R14, P2, R14, UR8, RZ ;  /* 0x000000080e0e7c10 */ /* 0x000fc6000ff5e0ff */
[----:B------:R-:W-:Y:S01]  /*43ad0*/  STL [R1+0x3f4], R17 ;  /* 0x0003f41101007387 */ /* 0x000fe20000100800 */
[----:B-1----:R-:W-:Y:S01]  /*43ae0*/  IMAD.MOV.U32 R12, RZ, RZ, R33 ;  /* 0x000000ffff0c7224 */ /* 0x002fe200078e0021 */
[----:B------:R-:W-:-:S05]  /*43af0*/  MOV R13, R34 ;  /* 0x00000022000d7202 */ /* 0x000fca0000000f00 */
[----:B------:R1:W-:Y:S01]  /*43b00*/  LDGSTS.E [R32+0x47a00], [R12.64], P0 ;  /* 0x47a000000c207fae */ /* 0x0003e20008121846 */
[----:B------:R-:W-:Y:S01]  /*43b10*/  IADD3.X R19, R19, UR5, RZ, P1, !PT ;  /* 0x0000000513137c10 */ /* 0x000fe20008ffe4ff */
[----:B-1----:R-:W-:-:S03]  /*43b20*/  IMAD.MOV.U32 R12, RZ, RZ, R17 ;  /* 0x000000ffff0c7224 */ /* 0x002fc600078e0011 */
[----:B------:R-:W-:Y:S01]  /*43b30*/  MOV R13, R19 ;  /* 0x00000013000d7202 */ /* 0x000fe20000000f00 */
[----:B------:R1:W-:Y:S01]  /*43b40*/  STL [R1+0x3f0], R19 ;  /* 0x0003f01301007387 */ /* 0x0003e20000100800 */
[----:B------:R-:W-:-:S03]  /*43b50*/  IADD3.X R15, R15, UR5, RZ, P2, !PT ;  /* 0x000000050f0f7c10 */ /* 0x000fc600097fe4ff */
[----:B------:R-:W-:Y:S04]  /*43b60*/  STL [R1+0x434], R14 ;  /* 0x0004340e01007387 */ /* 0x000fe80000100800 */
[----:B------:R1:W-:Y:S04]  /*43b70*/  STL [R1+0x430], R15 ;  /* 0x0004300f01007387 */ /* 0x0003e80000100800 */
[----:B-1----:R-:W5:Y:S04]  /*43b80*/  LDL.LU R19, [R1+0x570] ;  /* 0x0005700001137983 */ /* 0x002f680000300800 */
[----:B------:R-:W5:Y:S04]  /*43b90*/  LDL.LU R17, [R1+0x574] ;  /* 0x0005740001117983 */ /* 0x000f680000300800 */
[----:B------:R1:W-:Y:S02]  /*43ba0*/  LDGSTS.E [R18+0x40c00], [R12.64], P0 ;  /* 0x40c000000c127fae */ /* 0x0003e40008121846 */
[----:B-1----:R-:W-:Y:S01]  /*43bb0*/  MOV R13, R15 ;  /* 0x0000000f000d7202 */ /* 0x002fe20000000f00 */
[----:B------:R-:W-:Y:S01]  /*43bc0*/  IMAD.MOV.U32 R12, RZ, RZ, R14 ;  /* 0x000000ffff0c7224 */ /* 0x000fe200078e000e */
[----:B------:R-:W5:Y:S04]  /*43bd0*/  LDL.LU R15, [R1+0x5b0] ;  /* 0x0005b000010f7983 */ /* 0x000f680000300800 */
[----:B------:R-:W5:Y:S01]  /*43be0*/  LDL.LU R14, [R1+0x5b4] ;  /* 0x0005b400010e7983 */ /* 0x000f620000300800 */
[----:B------:R-:W-:-:S02]  /*43bf0*/  IADD3 R26, P1, R26, UR8, RZ ;  /* 0x000000081a1a7c10 */ /* 0x000fc4000ff3e0ff */
[----:B------:R-:W-:Y:S01]  /*43c00*/  IADD3 R24, P2, R24, UR8, RZ ;  /* 0x0000000818187c10 */ /* 0x000fe2000ff5e0ff */
[----:B------:R1:W-:Y:S04]  /*43c10*/  LDGSTS.E [R18+0x41c00], [R12.64], P0 ;  /* 0x41c000000c127fae */ /* 0x0003e80008121846 */
[----:B------:R-:W-:Y:S01]  /*43c20*/  STL [R1+0x474], R26 ;  /* 0x0004741a01007387 */ /* 0x000fe20000100800 */
[----:B-1----:R-:W-:Y:S01]  /*43c30*/  IMAD.MOV.U32 R12, RZ, RZ, R26 ;  /* 0x000000ffff0c7224 */ /* 0x002fe200078e001a */
[----:B---3--:R-:W-:-:S05]  /*43c40*/  IADD3.X R27, R27, UR5, RZ, P1, !PT ;  /* 0x000000051b1b7c10 */ /* 0x008fca0008ffe4ff */
[----:B------:R1:W-:Y:S01]  /*43c50*/  STL [R1+0x470], R27 ;  /* 0x0004701b01007387 */ /* 0x0003e20000100800 */
[----:B----4-:R-:W-:-:S03]  /*43c60*/  IADD3.X R25, R25, UR5, RZ, P2, !PT ;  /* 0x0000000519197c10 */ /* 0x010fc600097fe4ff */
[----:B------:R-:W-:Y:S04]  /*43c70*/  STL [R1+0x4b4], R24 ;  /* 0x0004b41801007387 */ /* 0x000fe80000100800 */
[----:B------:R3:W-:Y:S01]  /*43c80*/  STL [R1+0x4b0], R25 ;  /* 0x0004b01901007387 */ /* 0x0007e20000100800 */
[----:B--2---:R-:W-:-:S03]  /*43c90*/  IADD3 R22, P1, R22, UR8, RZ ;  /* 0x0000000816167c10 */ /* 0x004fc6000ff3e0ff */
[----:B------:R-:W2:Y:S04]  /*43ca0*/  LDL.LU R68, [R1+0x3f8] ;  /* 0x0003f80001447983 */ /* 0x000ea80000300800 */
[----:B------:R-:W4:Y:S01]  /*43cb0*/  LDL.LU R35, [R1+0x3fc] ;  /* 0x0003fc0001237983 */ /* 0x000f220000300800 */
[----:B-----5:R-:W-:-:S03]  /*43cc0*/  IADD3 R20, P2, R20, UR8, RZ ;  /* 0x0000000814147c10 */ /* 0x020fc6000ff5e0ff */
[----:B------:R-:W5:Y:S01]  /*43cd0*/  LDL.LU R34, [R1+0x438] ;  /* 0x0004380001227983 */ /* 0x000f620000300800 */
[----:B------:R-:W-:-:S03]  /*43ce0*/  MOV R13, R27 ;  /* 0x0000001b000d7202 */ /* 0x000fc60000000f00 */
[----:B------:R-:W5:Y:S04]  /*43cf0*/  LDL.LU R33, [R1+0x43c] ;  /* 0x00043c0001217983 */ /* 0x000f680000300800 */
[----:B------:R-:W-:Y:S04]  /*43d00*/  STL [R1+0x4f4], R22 ;  /* 0x0004f41601007387 */ /* 0x000fe80000100800 */
[----:B------:R1:W-:Y:S01]  /*43d10*/  LDGSTS.E [R18+0x42c00], [R12.64], P0 ;  /* 0x42c000000c127fae */ /* 0x0003e20008121846 */
[----:B------:R-:W-:-:S05]  /*43d20*/  IADD3.X R23, R23, UR5, RZ, P1, !PT ;  /* 0x0000000517177c10 */ /* 0x000fca0008ffe4ff */
[----:B------:R3:W-:Y:S01]  /*43d30*/  STL [R1+0x4f0], R23 ;  /* 0x0004f01701007387 */ /* 0x0007e20000100800 */
[----:B------:R-:W-:-:S03]  /*43d40*/  IADD3.X R21, R21, UR5, RZ, P2, !PT ;  /* 0x0000000515157c10 */ /* 0x000fc600097fe4ff */
[----:B------:R-:W-:Y:S01]  /*43d50*/  STL [R1+0x534], R20 ;  /* 0x0005341401007387 */ /* 0x000fe20000100800 */
[----:B-1----:R-:W-:-:S03]  /*43d60*/  MOV R13, R25 ;  /* 0x00000019000d7202 */ /* 0x002fc60000000f00 */
[----:B------:R-:W5:Y:S01]  /*43d70*/  LDL.LU R27, [R1+0x47c] ;  /* 0x00047c00011b7983 */ /* 0x000f620000300800 */
[----:B------:R-:W-:-:S03]  /*43d80*/  IMAD.MOV.U32 R12, RZ, RZ, R24 ;  /* 0x000000ffff0c7224 */ /* 0x000fc600078e0018 */
[----:B------:R1:W-:Y:S04]  /*43d90*/  STL [R1+0x530], R21 ;  /* 0x0005301501007387 */ /* 0x0003e80000100800 */
[----:B---3--:R-:W3:Y:S04]  /*43da0*/  LDL.LU R25, [R1+0x4bc] ;  /* 0x0004bc0001197983 */ /* 0x008ee80000300800 */
[----:B------:R-:W3:Y:S04]  /*43db0*/  LDL.LU R32, [R1+0x478] ;  /* 0x0004780001207983 */ /* 0x000ee80000300800 */
[----:B------:R1:W-:Y:S04]  /*43dc0*/  LDGSTS.E [R18+0x43c00], [R12.64], P0 ;  /* 0x43c000000c127fae */ /* 0x0003e80008121846 */
[----:B------:R-:W3:Y:S04]  /*43dd0*/  LDL.LU R26, [R1+0x4b8] ;  /* 0x0004b800011a7983 */ /* 0x000ee80000300800 */
[----:B------:R-:W3:Y:S01]  /*43de0*/  LDL.LU R24, [R1+0x4f8] ;  /* 0x0004f80001187983 */ /* 0x000ee20000300800 */
[----:B-1----:R-:W-:Y:S01]  /*43df0*/  IMAD.MOV.U32 R12, RZ, RZ, R22 ;  /* 0x000000ffff0c7224 */ /* 0x002fe200078e0016 */
[----:B------:R-:W-:-:S02]  /*43e00*/  MOV R13, R23 ;  /* 0x00000017000d7202 */ /* 0x000fc40000000f00 */
[----:B------:R-:W3:Y:S04]  /*43e10*/  LDL.LU R23, [R1+0x4fc] ;  /* 0x0004fc0001177983 */ /* 0x000ee80000300800 */
[----:B------:R1:W-:Y:S04]  /*43e20*/  LDGSTS.E [R18+0x44c00], [R12.64], P0 ;  /* 0x44c000000c127fae */ /* 0x0003e80008121846 */
[----:B------:R-:W3:Y:S01]  /*43e30*/  LDL.LU R22, [R1+0x538] ;  /* 0x0005380001167983 */ /* 0x000ee20000300800 */
[----:B-1----:R-:W-:Y:S01]  /*43e40*/  IMAD.MOV.U32 R12, RZ, RZ, R20 ;  /* 0x000000ffff0c7224 */ /* 0x002fe200078e0014 */
[----:B------:R-:W-:-:S02]  /*43e50*/  MOV R13, R21 ;  /* 0x00000015000d7202 */ /* 0x000fc40000000f00 */
[----:B------:R-:W3:Y:S01]  /*43e60*/  LDL.LU R21, [R1+0x53c] ;  /* 0x00053c0001157983 */ /* 0x000ee20000300800 */
[----:B------:R-:W-:-:S03]  /*43e70*/  IADD3 R17, P1, R17, UR8, RZ ;  /* 0x0000000811117c10 */ /* 0x000fc6000ff3e0ff */
[----:B------:R1:W-:Y:S01]  /*43e80*/  LDGSTS.E [R18+0x45c00], [R12.64], P0 ;  /* 0x45c000000c127fae */ /* 0x0003e20008121846 */
[----:B------:R-:W-:-:S03]  /*43e90*/  IADD3.X R19, R19, UR5, RZ, P1, !PT ;  /* 0x0000000513137c10 */ /* 0x000fc60008ffe4ff */
[----:B------:R-:W-:Y:S04]  /*43ea0*/  STL [R1+0x574], R17 ;  /* 0x0005741101007387 */ /* 0x000fe80000100800 */
[----:B------:R1:W-:Y:S02]  /*43eb0*/  STL [R1+0x570], R19 ;  /* 0x0005701301007387 */ /* 0x0003e40000100800 */
[----:B-1----:R-:W-:Y:S01]  /*43ec0*/  IMAD.MOV.U32 R12, RZ, RZ, R17 ;  /* 0x000000ffff0c7224 */ /* 0x002fe200078e0011 */
[----:B------:R-:W-:-:S05]  /*43ed0*/  MOV R13, R19 ;  /* 0x00000013000d7202 */ /* 0x000fca0000000f00 */
[----:B------:R1:W-:Y:S01]  /*43ee0*/  LDGSTS.E [R18+0x46c00], [R12.64], P0 ;  /* 0x46c000000c127fae */ /* 0x0003e20008121846 */
[----:B------:R-:W-:-:S04]  /*43ef0*/  IADD3 R14, P2, R14, UR8, RZ ;  /* 0x000000080e0e7c10 */ /* 0x000fc8000ff5e0ff */
[----:B------:R-:W-:Y:S01]  /*43f00*/  IADD3.X R15, R15, UR5, RZ, P2, !PT ;  /* 0x000000050f0f7c10 */ /* 0x000fe200097fe4ff */
[----:B------:R1:W-:Y:S04]  /*43f10*/  STL [R1+0x5b4], R14 ;  /* 0x0005b40e01007387 */ /* 0x0003e80000100800 */
[----:B------:R-:W3:Y:S01]  /*43f20*/  LDL.LU R19, [R1+0x57c] ;  /* 0x00057c0001137983 */ /* 0x000ee20000300800 */
[----:B-1----:R-:W-:Y:S01]  /*43f30*/  IMAD.MOV.U32 R12, RZ, RZ, R14 ;  /* 0x000000ffff0c7224 */ /* 0x002fe200078e000e */
[----:B------:R-:W-:Y:S02]  /*43f40*/  MOV R13, R15 ;  /* 0x0000000f000d7202 */ /* 0x000fe40000000f00 */
[----:B------:R1:W-:Y:S04]  /*43f50*/  STL [R1+0x5b0], R15 ;  /* 0x0005b00f01007387 */ /* 0x0003e80000100800 */
[----:B------:R-:W3:Y:S04]  /*43f60*/  LDL.LU R17, [R1+0x5bc] ;  /* 0x0005bc0001117983 */ /* 0x000ee80000300800 */
[----:B------:R-:W3:Y:S04]  /*43f70*/  LDL.LU R20, [R1+0x578] ;  /* 0x0005780001147983 */ /* 0x000ee80000300800 */
[----:B------:R1:W-:Y:S04]  /*43f80*/  LDGSTS.E [R18+0x47c00], [R12.64], P0 ;  /* 0x47c000000c127fae */ /* 0x0003e80008121846 */
[----:B-1----:R-:W3:Y:S04]  /*43f90*/  LDL.LU R18, [R1+0x5b8] ;  /* 0x0005b80001127983 */ /* 0x002ee80000300800 */
[----:B------:R-:W3:Y:S01]  /*43fa0*/  LDL R14, [R1+0x15bc] ;  /* 0x0015bc00010e7983 */ /* 0x000ee20000100800 */
[----:B------:R-:W-:-:S02]  /*43fb0*/  LOP3.LUT R15, R3, 0x70, RZ, 0x3c, !PT ;  /* 0x00000070030f7812 */ /* 0x000fc400078e3cff */
[----:B----4-:R-:W-:-:S04]  /*43fc0*/  IADD3 R35, P1, R35, UR8, RZ ;  /* 0x0000000823237c10 */ /* 0x010fc8000ff3e0ff */
[----:B--2---:R-:W-:Y:S01]  /*43fd0*/  IADD3.X R68, R68, UR5, RZ, P1, !PT ;  /* 0x0000000544447c10 */ /* 0x004fe20008ffe4ff */
[----:B------:R-:W-:Y:S01]  /*43fe0*/  IMAD.MOV.U32 R12, RZ, RZ, R35 ;  /* 0x000000ffff0c7224 */ /* 0x000fe200078e0023 */
[----:B-----5:R-:W-:Y:S02]  /*43ff0*/  IADD3 R33, P2, R33, UR8, RZ ;  /* 0x0000000821217c10 */ /* 0x020fe4000ff5e0ff */
[----:B------:R-:W-:Y:S02]  /*44000*/  MOV R13, R68 ;  /* 0x00000044000d7202 */ /* 0x000fe40000000f00 */
[----:B------:R-:W-:-:S03]  /*44010*/  IADD3.X R34, R34, UR5, RZ, P2, !PT ;  /* 0x0000000522227c10 */ /* 0x000fc600097fe4ff */
[----:B------:R1:W-:Y:S02]  /*44020*/  LDGSTS.E [R15+0x40e00], [R12.64], P0 ;  /* 0x40e000000c0f7fae */ /* 0x0003e40008121846 */
[----:B-1----:R-:W-:Y:S01]  /*44030*/  IMAD.MOV.U32 R12, RZ, RZ, R33 ;  /* 0x000000ffff0c7224 */ /* 0x002fe200078e0021 */
[----:B------:R-:W-:-:S05]  /*44040*/  MOV R13, R34 ;  /* 0x00000022000d7202 */ /* 0x000fca0000000f00 */
[----:B------:R1:W-:Y:S01]  /*44050*/  LDGSTS.E [R15+0x41e00], [R12.64], P0 ;  /* 0x41e000000c0f7fae */ /* 0x0003e20008121846 */
[----:B------:R-:W-:-:S05]  /*44060*/  IADD3 R27, P1, R27, UR8, RZ ;  /* 0x000000081b1b7c10 */ /* 0x000fca000ff3e0ff */
[----:B-1----:R-:W-:Y:S01]  /*44070*/  IMAD.MOV.U32 R12, RZ, RZ, R27 ;  /* 0x000000ffff0c7224 */ /* 0x002fe200078e001b */
[----:B---3--:R-:W-:Y:S02]  /*44080*/  IADD3 R25, P2, R25, UR8, RZ ;  /* 0x0000000819197c10 */ /* 0x008fe4000ff5e0ff */
[----:B------:R-:W-:-:S04]  /*44090*/  IADD3.X R32, R32, UR5, RZ, P1, !PT ;  /* 0x0000000520207c10 */ /* 0x000fc80008ffe4ff */
[----:B------:R-:W-:Y:S02]  /*440a0*/  MOV R13, R32 ;  /* 0x00000020000d7202 */ /* 0x000fe40000000f00 */
[----:B------:R-:W-:-:S03]  /*440b0*/  IADD3.X R26, R26, UR5, RZ, P2, !PT ;  /* 0x000000051a1a7c10 */ /* 0x000fc600097fe4ff */
[----:B------:R1:W-:Y:S01]  /*440c0*/  LDGSTS.E [R15+0x42e00], [R12.64], P0 ;  /* 0x42e000000c0f7fae */ /* 0x0003e20008121846 */
[----:B------:R-:W-:Y:S01]  /*440d0*/  IADD3 R23, P1, R23, UR8, RZ ;  /* 0x0000000817177c10 */ /* 0x000fe2000ff3e0ff */
[----:B-1----:R-:W-:Y:S01]  /*440e0*/  IMAD.MOV.U32 R12, RZ, RZ, R25 ;  /* 0x000000ffff0c7224 */ /* 0x002fe200078e0019 */
[----:B------:R-:W-:Y:S02]  /*440f0*/  MOV R13, R26 ;  /* 0x0000001a000d7202 */ /* 0x000fe40000000f00 */
[----:B------:R-:W-:-:S03]  /*44100*/  IADD3.X R24, R24, UR5, RZ, P1, !PT ;  /* 0x0000000518187c10 */ /* 0x000fc60008ffe4ff */
[----:B------:R1:W-:Y:S04]  /*44110*/  LDGSTS.E [R15+0x43e00], [R12.64], P0 ;  /* 0x43e000000c0f7fae */ /* 0x0003e80008121846 */
[----:B------:R2:W-:Y:S01]  /*44120*/  STL [R1+0x3fc], R35 ;  /* 0x0003fc2301007387 */ /* 0x0005e20000100800 */
[----:B------:R-:W-:Y:S01]  /*44130*/  IADD3 R21, P2, R21, UR8, RZ ;  /* 0x0000000815157c10 */ /* 0x000fe2000ff5e0ff */
[----:B-1----:R-:W-:Y:S01]  /*44140*/  IMAD.MOV.U32 R12, RZ, RZ, R23 ;  /* 0x000000ffff0c7224 */ /* 0x002fe200078e0017 */
[----:B------:R-:W-:Y:S02]  /*44150*/  MOV R13, R24 ;  /* 0x00000018000d7202 */ /* 0x000fe40000000f00 */
[----:B------:R-:W-:Y:S01]  /*44160*/  IADD3.X R22, R22, UR5, RZ, P2, !PT ;  /* 0x0000000516167c10 */ /* 0x000fe200097fe4ff */
[----:B------:R2:W-:Y:S04]  /*44170*/  STL [R1+0x43c], R33 ;  /* 0x00043c2101007387 */ /* 0x0005e80000100800 */
[----:B------:R2:W-:Y:S04]  /*44180*/  STL [R1+0x3f8], R68 ;  /* 0x0003f84401007387 */ /* 0x0005e80000100800 */
[----:B------:R1:W-:Y:S04]  /*44190*/  LDGSTS.E [R15+0x44e00], [R12.64], P0 ;  /* 0x44e000000c0f7fae */ /* 0x0003e80008121846 */
[----:B------:R2:W-:Y:S04]  /*441a0*/  STL [R1+0x438], R34 ;  /* 0x0004382201007387 */ /* 0x0005e80000100800 */
[----:B------:R2:W-:Y:S01]  /*441b0*/  STL [R1+0x47c], R27 ;  /* 0x00047c1b01007387 */ /* 0x0005e20000100800 */
[----:B-1----:R-:W-:Y:S01]  /*441c0*/  IMAD.MOV.U32 R12, RZ, RZ, R21 ;  /* 0x000000ffff0c7224 */ /* 0x002fe200078e0015 */
[----:B------:R-:W-:-:S02]  /*441d0*/  MOV R13, R22 ;  /* 0x00000016000d7202 */ /* 0x000fc40000000f00 */
[----:B------:R2:W-:Y:S01]  /*441e0*/  STL [R1+0x478], R32 ;  /* 0x0004782001007387 */ /* 0x0005e20000100800 */
[----:B------:R-:W-:-:S03]  /*441f0*/  IADD3 R19, P1, R19, UR8, RZ ;  /* 0x0000000813137c10 */ /* 0x000fc6000ff3e0ff */
[----:B------:R2:W-:Y:S04]  /*44200*/  STL [R1+0x4bc], R25 ;  /* 0x0004bc1901007387 */ /* 0x0005e80000100800 */
[----:B------:R2:W-:Y:S01]  /*44210*/  STL [R1+0x4b8], R26 ;  /* 0x0004b81a01007387 */ /* 0x0005e20000100800 */
[----:B------:R-:W-:-:S03]  /*44220*/  IADD3 R17, P2, R17, UR8, RZ ;  /* 0x0000000811117c10 */ /* 0x000fc6000ff5e0ff */
[----:B------:R2:W-:Y:S01]  /*44230*/  STL [R1+0x4fc], R23 ;  /* 0x0004fc1701007387 */ /* 0x0005e20000100800 */
[----:B------:R-:W-:-:S03]  /*44240*/  IADD3.X R20, R20, UR5, RZ, P1, !PT ;  /* 0x0000000514147c10 */ /* 0x000fc60008ffe4ff */
[----:B------:R1:W-:Y:S04]  /*44250*/  LDGSTS.E [R15+0x45e00], [R12.64], P0 ;  /* 0x45e000000c0f7fae */ /* 0x0003e80008121846 */
[----:B------:R2:W-:Y:S04]  /*44260*/  STL [R1+0x4f8], R24 ;  /* 0x0004f81801007387 */ /* 0x0005e80000100800 */
[----:B------:R2:W-:Y:S01]  /*44270*/  STL [R1+0x53c], R21 ;  /* 0x00053c1501007387 */ /* 0x0005e20000100800 */
[----:B-1----:R-:W-:Y:S01]  /*44280*/  IMAD.MOV.U32 R12, RZ, RZ, R19 ;  /* 0x000000ffff0c7224 */ /* 0x002fe200078e0013 */
[----:B------:R-:W-:-:S02]  /*44290*/  MOV R13, R20 ;  /* 0x00000014000d7202 */ /* 0x000fc40000000f00 */
[----:B------:R2:W-:Y:S01]  /*442a0*/  STL [R1+0x538], R22 ;  /* 0x0005381601007387 */ /* 0x0005e20000100800 */
[----:B------:R-:W-:-:S03]  /*442b0*/  IADD3.X R18, R18, UR5, RZ, P2, !PT ;  /* 0x0000000512127c10 */ /* 0x000fc600097fe4ff */
[----:B------:R2:W-:Y:S04]  /*442c0*/  STL [R1+0x57c], R19 ;  /* 0x00057c1301007387 */ /* 0x0005e80000100800 */
[----:B------:R2:W-:Y:S04]  /*442d0*/  STL [R1+0x578], R20 ;  /* 0x0005781401007387 */ /* 0x0005e80000100800 */
[----:B------:R2:W-:Y:S04]  /*442e0*/  STL [R1+0x5bc], R17 ;  /* 0x0005bc1101007387 */ /* 0x0005e80000100800 */
[----:B------:R1:W-:Y:S04]  /*442f0*/  LDGSTS.E [R15+0x46e00], [R12.64], P0 ;  /* 0x46e000000c0f7fae */ /* 0x0003e80008121846 */
[----:B------:R2:W-:Y:S04]  /*44300*/  STL [R1+0x5b8], R18 ;  /* 0x0005b81201007387 */ /* 0x0005e80000100800 */
[----:B------:R2:W-:Y:S01]  /*44310*/  STL [R1+0x3a8], R16 ;  /* 0x0003a81001007387 */ /* 0x0005e20000100800 */
[----:B-1----:R-:W-:Y:S01]  /*44320*/  IMAD.MOV.U32 R12, RZ, RZ, R17 ;  /* 0x000000ffff0c7224 */ /* 0x002fe200078e0011 */
[----:B------:R-:W-:-:S05]  /*44330*/  MOV R13, R18 ;  /* 0x00000012000d7202 */ /* 0x000fca0000000f00 */
[----:B------:R2:W-:Y:S01]  /*44340*/  LDGSTS.E [R15+0x47e00], [R12.64], P0 ;  /* 0x47e000000c0f7fae */ /* 0x0005e20008121846 */
[----:B------:R-:W-:-:S03]  /*44350*/  ISETP.NE.U32.AND P0, PT, R16, R14, PT ;  /* 0x0000000e1000720c */ /* 0x000fc60003f05070 */
[----:B------:R-:W0:Y:S10]  /*44360*/  LDGDEPBAR ;  /* 0x00000000000079af */ /* 0x000e340000000000 */
[----:B--2---:R-:W-:Y:S01]  /*44370*/  @!P0 CALL.REL.NOINC `(.L_x_0) ;  /* 0x0000001000008944 */ /* 0x004fe20003c00000 */
[----:B------:R-:W-:Y:S05]  /*44380*/  BRA `(.L_x_1) ;  /* 0xfffd291000007947 */ /* 0x000fea000383ffff */
.L_x_0:
[----:B----4-:R-:W2:Y:S01]  /*44390*/  LDL.LU R16, [R1+0x17ec] ;  /* 0x0017ec0001107983 */ /* 0x010ea20000300800 */
[----:B------:R-:W-:-:S04]  /*443a0*/  DEPBAR.LE SB0, 0x0 ;  /* 0x000080000000791a */ /* 0x000fc80000000000 */
[----:B------:R-:W3:Y:S04]  /*443b0*/  LDL.LU R15, [R1+0x17e8] ;  /* 0x0017e800010f7983 */ /* 0x000ee80000300800 */
[----:B------:R-:W4:Y:S04]  /*443c0*/  LDL.LU R14, [R1+0x17e4] ;  /* 0x0017e400010e7983 */ /* 0x000f280000300800 */
[----:B------:R-:W5:Y:S04]  /*443d0*/  LDL.LU R13, [R1+0x17e0] ;  /* 0x0017e000010d7983 */ /* 0x000f680000300800 */
[----:B------:R-:W5:Y:S04]  /*443e0*/  LDL.LU R12, [R1+0x17dc] ;  /* 0x0017dc00010c7983 */ /* 0x000f680000300800 */
[----:B------:R-:W1:Y:S02]  /*443f0*/  S2R R21, SR_TID.X ;  /* 0x0000000000157919 */ /* 0x000e640000002100 */
[C---:B-1----:R-:W-:Y:S01]  /*44400*/  IMAD.SHL.U32 R2, R21.reuse, 0x8, RZ ;  /* 0x0000000815027824 */ /* 0x042fe200078e00ff */
[----:B------:R-:W-:-:S02]  /*44410*/  SHF.L.U32 R0, R21, 0x2, RZ ;  /* 0x0000000215007819 */ /* 0x000fc400000006ff */
[----:B------:R-:W-:Y:S02]  /*44420*/  SHF.L.U32 R3, R21, 0x5, RZ ;  /* 0x0000000515037819 */ /* 0x000fe400000006ff */
[----:B------:R-:W-:-:S04]  /*44430*/  LOP3.LUT R2, R2, 0x300, RZ, 0xc0, !PT ;  /* 0x0000030002027812 */ /* 0x000fc800078ec0ff */
[----:B------:R-:W-:Y:S01]  /*44440*/  LOP3.LUT R2, R2, 0x70, R0, 0xf8, !PT ;  /* 0x0000007002027812 */ /* 0x000fe200078ef800 */
[----:B------:R-:W-:-:S05]  /*44450*/  IMAD.SHL.U32 R0, R21, 0x100, RZ ;  /* 0x0000010015007824 */ /* 0x000fca00078e00ff */
[----:B------:R-:W-:-:S04]  /*44460*/  LOP3.LUT R0, R0, 0x1800, RZ, 0xc0, !PT ;  /* 0x0000180000007812 */ /* 0x000fc800078ec0ff */
[----:B------:R-:W-:-:S04]  /*44470*/  LOP3.LUT R0, R0, 0x60, R3, 0xf8, !PT ;  /* 0x0000006000007812 */ /* 0x000fc800078ef803 */
[----:B------:R-:W-:Y:S01]  /*44480*/  LOP3.LUT R0, R0, R2, RZ, 0x3c, !PT ;  /* 0x0000000200007212 */ /* 0x000fe200078e3cff */
[----:B------:R-:W-:Y:S01]  /*44490*/  BAR.SYNC.DEFER_BLOCKING 0x0 ;  /* 0x0000000000007b1d */ /* 0x000fe20000010000 */
[----:B--2---:R-:W-:-:S05]  /*444a0*/  ISETP.GE.AND P4, PT, R16, c[0x0][0x17c], PT ;  /* 0x00005f0010007a0c */ /* 0x004fca0003f86270 */
[----:B------:R-:W2:Y:S01]  /*444b0*/  LDL.LU R16, [R1+0x1f0] ;  /* 0x0001f00001107983 */ /* 0x000ea20000300800 */
[----:B---3--:R-:W-:-:S03]  /*444c0*/  ISETP.GE.AND P3, PT, R15, c[0x0][0x17c], PT ;  /* 0x00005f000f007a0c */ /* 0x008fc60003f66270 */
[----:B------:R-:W2:Y:S01]  /*444d0*/  LDL.LU R17, [R1+0x1f4] ;  /* 0x0001f40001117983 */ /* 0x000ea20000300800 */
[----:B----4-:R-:W-:-:S03]  /*444e0*/  ISETP.GE.AND P2, PT, R14, c[0x0][0x17c], PT ;  /* 0x00005f000e007a0c */ /* 0x010fc60003f46270 */
[----:B------:R-:W2:Y:S01]  /*444f0*/  LDL.LU R18, [R1+0x1e0] ;  /* 0x0001e00001127983 */ /* 0x000ea20000300800 */
[----:B-----5:R-:W-:-:S03]  /*44500*/  ISETP.GE.AND P1, PT, R13, c[0x0][0x17c], PT ;  /* 0x00005f000d007a0c */ /* 0x020fc60003f26270 */
[----:B------:R-:W2:Y:S01]  /*44510*/  LDL.LU R19, [R1+0x1e4] ;  /* 0x0001e40001137983 */ /* 0x000ea20000300800 */
[----:B------:R-:W-:-:S03]  /*44520*/  ISETP.GE.AND P0, PT, R12, c[0x0][0x17c], PT ;  /* 0x00005f000c007a0c */ /* 0x000fc60003f06270 */
[----:B------:R-:W3:Y:S04]  /*44530*/  LDL.LU R12, [R1+0x1f8] ;  /* 0x0001f800010c7983 */ /* 0x000ee80000300800 */
[----:B------:R-:W3:Y:S04]  /*44540*/  LDL.LU R13, [R1+0x1fc] ;  /* 0x0001fc00010d7983 */ /* 0x000ee80000300800 */
[----:B------:R-:W3:Y:S04]  /*44550*/  LDL.LU R14, [R1+0x1e8] ;  /* 0x0001e800010e7983 */ /* 0x000ee80000300800 */
[----:B------:R-:W3:Y:S01]  /*44560*/  LDL.LU R15, [R1+0x1ec] ;  /* 0x0001ec00010f7983 */ /* 0x000ee20000300800 */
[C---:B------:R-:W-:Y:S01]  /*44570*/  IMAD.SHL.U32 R2, R21.reuse, 0x400, RZ ;  /* 0x0000040015027824 */ /* 0x040fe200078e00ff */
[----:B------:R-:W-:-:S04]  /*44580*/  LOP3.LUT R20, R21, 0x7f, RZ, 0xc0, !PT ;  /* 0x0000007f15147812 */ /* 0x000fc800078ec0ff */
[----:B------:R-:W-:-:S04]  /*44590*/  LOP3.LUT R2, R2, 0x1800, RZ, 0xc0, !PT ;  /* 0x0000180002027812 */ /* 0x000fc800078ec0ff */
[----:B------:R-:W-:-:S04]  /*445a0*/  LEA R2, R20, R2, 0x4 ;  /* 0x0000000214027211 */ /* 0x000fc800078e20ff */
[C---:B------:R-:W-:Y:S02]  /*445b0*/  LOP3.LUT R3, R2.reuse, 0x40, RZ, 0x3c, !PT ;  /* 0x0000004002037812 */ /* 0x040fe400078e3cff */
[----:B------:R-:W-:Y:S01]  /*445c0*/  LOP3.LUT R252, R2, 0x60, RZ, 0x3c, !PT ;  /* 0x0000006002fc7812 */ /* 0x000fe200078e3cff */
[----:B--2---:R-:W-:Y:S04]  /*445d0*/  STS.128 [R0], R16 ;  /* 0x0000001000007388 */ /* 0x004fe80000000c00 */
[----:B---3--:R1:W-:Y:S02]  /*445e0*/  STS.128 [R0+0x80], R12 ;  /* 0x0000800c00007388 */ /* 0x0083e40000000c00 */
[----:B-1----:R-:W-:Y:S01]  /*445f0*/  IMAD.MOV.U32 R14, RZ, RZ, R136 ;  /* 0x000000ffff0e7224 */ /* 0x002fe200078e0088 */
[----:B------:R-:W-:Y:S01]  /*44600*/  MOV R15, R137 ;  /* 0x00000089000f7202 */ /* 0x000fe20000000f00 */
[----:B------:R-:W-:Y:S01]  /*44610*/  IMAD.MOV.U32 R12, RZ, RZ, R132 ;  /* 0x000000ffff0c7224 */ /* 0x000fe200078e0084 */
[----:B------:R-:W-:Y:S01]  /*44620*/  MOV R13, R133 ;  /* 0x00000085000d7202 */ /* 0x000fe20000000f00 */
[----:B------:R-:W-:Y:S01]  /*44630*/  IMAD.MOV.U32 R136, RZ, RZ, R134 ;  /* 0x000000ffff887224 */ /* 0x000fe200078e0086 */
[----:B------:R-:W-:-:S03]  /*44640*/  MOV R137, R135 ;  /* 0x0000008700897202 */ /* 0x000fc60000000f00 */
[----:B------:R-:W-:Y:S04]  /*44650*/  STS.128 [R0+0x400], R12 ;  /* 0x0004000c00007388 */ /* 0x000fe80000000c00 */
[----:B------:R-:W-:Y:S04]  /*44660*/  STS.128 [R0+0x480], R136 ;  /* 0x0004808800007388 */ /* 0x000fe80000000c00 */
[----:B------:R-:W-:Y:S01]  /*44670*/  BAR.SYNC.DEFER_BLOCKING 0x0 ;  /* 0x0000000000007b1d */ /* 0x000fe20000010000 */
[----:B------:R-:W-:-:S05]  /*44680*/  LOP3.LUT R16, R2, 0x20, RZ, 0x3c, !PT ;  /* 0x0000002002107812 */ /* 0x000fca00078e3cff */
[----:B------:R-:W1:Y:S04]  /*44690*/  LDS.128 R24, [R2] ;  /* 0x0000000002187984 */ /* 0x000e680000000c00 */
[----:B------:R-:W2:Y:S04]  /*446a0*/  LDS.128 R20, [R16] ;  /* 0x0000000010147984 */ /* 0x000ea80000000c00 */
[----:B------:R-:W3:Y:S04]  /*446b0*/  LDS.128 R16, [R3] ;  /* 0x0000000003107984 */ /* 0x000ee80000000c00 */
[----:B------:R-:W-:Y:S04]  /*446c0*/  LDS.128 R240, [R252] ;  /* 0x00000000fcf07984 */ /* 0x000fe80000000c00 */
[----:B-1----:R1:W-:Y:S04]  /*446d0*/  STL.64 [R1+0x40], R24 ;  /* 0x0000401801007387 */ /* 0x0023e80000100a00 */
[----:B------:R4:W-:Y:S04]  /*446e0*/  STL.64 [R1+0x48], R26 ;  /* 0x0000481a01007387 */ /* 0x0009e80000100a00 */
[----:B--2---:R-:W-:Y:S04]  /*446f0*/  STL.64 [R1+0x10], R20 ;  /* 0x0000101401007387 */ /* 0x004fe80000100a00 */
[----:B------:R-:W-:Y:S04]  /*44700*/  STL.64 [R1+0x18], R22 ;  /* 0x0000181601007387 */ /* 0x000fe80000100a00 */
[----:B---3--:R-:W-:Y:S04]  /*44710*/  STL.64 [R1], R16 ;  /* 0x0000001001007387 */ /* 0x008fe80000100a00 */
[----:B------:R-:W-:Y:S04]  /*44720*/  STL.64 [R1+0x8], R18 ;  /* 0x0000081201007387 */ /* 0x000fe80000100a00 */
[----:B------:R-:W2:Y:S04]  /*44730*/  LDL.LU R70, [R1+0xf0] ;  /* 0x0000f00001467983 */ /* 0x000ea80000300800 */
[----:B------:R-:W2:Y:S01]  /*44740*/  LDL.LU R71, [R1+0xf4] ;  /* 0x0000f40001477983 */ /* 0x000ea20000300800 */
[----:B------:R-:W-:Y:S01]  /*44750*/  IMAD.MOV.U32 R12, RZ, RZ, R164 ;  /* 0x000000ffff0c7224 */ /* 0x000fe200078e00a4 */
[----:B------:R-:W-:Y:S01]  /*44760*/  MOV R13, R165 ;  /* 0x000000a5000d7202 */ /* 0x000fe20000000f00 */
[----:B------:R-:W-:Y:S01]  /*44770*/  IMAD.MOV.U32 R14, RZ, RZ, R168 ;  /* 0x000000ffff0e7224 */ /* 0x000fe200078e00a8 */
[----:B------:R-:W-:Y:S01]  /*44780*/  MOV R15, R169 ;  /* 0x000000a9000f7202 */ /* 0x000fe20000000f00 */
[----:B------:R-:W-:Y:S01]  /*44790*/  BAR.SYNC.DEFER_BLOCKING 0x0 ;  /* 0x0000000000007b1d */ /* 0x000fe20000010000 */
[----:B------:R-:W-:Y:S01]  /*447a0*/  IMAD.MOV.U32 R168, RZ, RZ, R166 ;  /* 0x000000ffffa87224 */ /* 0x000fe200078e00a6 */
[----:B------:R-:W-:Y:S01]  /*447b0*/  MOV R169, R167 ;  /* 0x000000a700a97202 */ /* 0x000fe20000000f00 */
[----:B-1----:R-:W-:Y:S01]  /*447c0*/  IMAD.MOV.U32 R24, RZ, RZ, R230 ;  /* 0x000000ffff187224 */ /* 0x002fe200078e00e6 */
[----:B------:R-:W-:Y:S01]  /*447d0*/  MOV R25, R231 ;  /* 0x000000e700197202 */ /* 0x000fe20000000f00 */
[----:B----4-:R-:W-:Y:S01]  /*447e0*/  IMAD.MOV.U32 R26, RZ, RZ, R10 ;  /* 0x000000ffff1a7224 */ /* 0x010fe200078e000a */
[----:B------:R-:W-:Y:S01]  /*447f0*/  MOV R27, R11 ;  /* 0x0000000b001b7202 */ /* 0x000fe20000000f00 */
[----:B------:R1:W-:Y:S04]  /*44800*/  STS.128 [R0], R12 ;  /* 0x0000000c00007388 */ /* 0x0003e80000000c00 */
[----:B------:R-:W-:Y:S04]  /*44810*/  STS.128 [R0+0x80], R168 ;  /* 0x000080a800007388 */ /* 0x000fe80000000c00 */
[----:B------:R-:W-:Y:S01]  /*44820*/  STS.128 [R0+0x480], R24 ;  /* 0x0004801800007388 */ /* 0x000fe20000000c00 */
[----:B-1----:R-:W-:Y:S01]  /*44830*/  IMAD.MOV.U32 R12, RZ, RZ, R228 ;  /* 0x000000ffff0c7224 */ /* 0x002fe200078e00e4 */
[----:B------:R-:W-:Y:S01]  /*44840*/  MOV R13, R229 ;  /* 0x000000e5000d7202 */ /* 0x000fe20000000f00 */
[----:B------:R-:W-:Y:S01]  /*44850*/  IMAD.MOV.U32 R14, RZ, RZ, R8 ;  /* 0x000000ffff0e7224 */ /* 0x000fe200078e0008 */
[----:B------:R-:W-:-:S05]  /*44860*/  MOV R15, R9 ;  /* 0x00000009000f7202 */ /* 0x000fca0000000f00 */
[----:B------:R-:W-:Y:S04]  /*44870*/  STS.128 [R0+0x400], R12 ;  /* 0x0004000c00007388 */ /* 0x000fe80000000c00 */
[----:B------:R-:W-:Y:S01]  /*44880*/  BAR.SYNC.DEFER_BLOCKING 0x0 ;  /* 0x0000000000007b1d */ /* 0x000fe20000010000 */
[----:B------:R-:W-:Y:S01]  /*44890*/  LOP3.LUT R228, R2, 0x20, RZ, 0x3c, !PT ;  /* 0x0000002002e47812 */ /* 0x000fe200078e3cff */
[----:B------:R-:W-:Y:S01]  /*448a0*/  IMAD.MOV.U32 R20, RZ, RZ, R56 ;  /* 0x000000ffff147224 */ /* 0x000fe200078e0038 */
[----:B------:R-:W-:Y:S01]  /*448b0*/  MOV R21, R57 ;  /* 0x0000003900157202 */ /* 0x000fe20000000f00 */
[----:B------:R-:W-:Y:S02]  /*448c0*/  IMAD.MOV.U32 R22, RZ, RZ, R220 ;  /* 0x000000ffff167224 */ /* 0x000fe400078e00dc */
[----:B------:R-:W1:Y:S04]  /*448d0*/  LDS.128 R236, [R2] ;  /* 0x0000000002ec7984 */ /* 0x000e680000000c00 */
[----:B------:R-:W-:Y:S04]  /*448e0*/  LDS.128 R16, [R228] ;  /* 0x00000000e4107984 */ /* 0x000fe80000000c00 */
[----:B------:R-:W-:Y:S04]  /*448f0*/  LDS.128 R12, [R3] ;  /* 0x00000000030c7984 */ /* 0x000fe80000000c00 */
[----:B------:R-:W-:Y:S01]  /*44900*/  LDS.128 R8, [R252] ;  /* 0x00000000fc087984 */ /* 0x000fe20000000c00 */
[----:B------:R-:W-:-:S03]  /*44910*/  MOV R23, R221 ;  /* 0x000000dd00177202 */ /* 0x000fc60000000f00 */
[----:B------:R-:W-:Y:S01]  /*44920*/  BAR.SYNC.DEFER_BLOCKING 0x0 ;  /* 0x0000000000007b1d */ /* 0x000fe20000010000 */
[----:B------:R-:W-:Y:S01]  /*44930*/  IMAD.MOV.U32 R220, RZ, RZ, R58 ;  /* 0x000000ffffdc7224 */ /* 0x000fe200078e003a */
[----:B------:R-:W-:-:S04]  /*44940*/  MOV R221, R59 ;  /* 0x0000003b00dd7202 */ /* 0x000fc80000000f00 */
[----:B------:R3:W-:Y:S04]  /*44950*/  STS.128 [R0], R20 ;  /* 0x0000001400007388 */ /* 0x0007e80000000c00 */
[----:B------:R-:W-:Y:S01]  /*44960*/  STS.128 [R0+0x80], R220 ;  /* 0x000080dc00007388 */ /* 0x000fe20000000c00 */
[----:B---3--:R-:W-:Y:S01]  /*44970*/  IMAD.MOV.U32 R22, RZ, RZ, R204 ;  /* 0x000000ffff167224 */ /* 0x008fe200078e00cc */
        /* <DEDUP_REMOVED lines=8> */
[----:B------:R-:W-:Y:S01]  /*44a00*/  IMAD.MOV.U32 R68, RZ, RZ, R232 ;  /* 0x000000ffff447224 */ /* 0x000fe200078e00e8 */
[----:B------:R-:W-:-:S04]  /*44a10*/  MOV R69, R233 ;  /* 0x000000e900457202 */ /* 0x000fc80000000f00 */
[----:B------:R-:W3:Y:S04]  /*44a20*/  LDS.128 R20, [R2] ;  /* 0x0000000002147984 */ /* 0x000ee80000000c00 */
[----:B------:R-:W-:Y:S04]  /*44a30*/  LDS.128 R56, [R228] ;  /* 0x00000000e4387984 */ /* 0x000fe80000000c00 */
[----:B------:R-:W-:Y:S04]  /*44a40*/  LDS.128 R32, [R3] ;  /* 0x0000000003207984 */ /* 0x000fe80000000c00 */
[----:B------:R-:W-:Y:S04]  /*44a50*/  LDS.128 R24, [R252] ;  /* 0x00000000fc187984 */ /* 0x000fe80000000c00 */
[----:B------:R-:W-:Y:S06]  /*44a60*/  BAR.SYNC.DEFER_BLOCKING 0x0 ;  /* 0x0000000000007b1d */ /* 0x000fec0000010000 */
[----:B--2---:R2:W-:Y:S04]  /*44a70*/  STS.128 [R0], R68 ;  /* 0x0000004400007388 */ /* 0x0045e80000000c00 */
[----:B--2---:R-:W2:Y:S04]  /*44a80*/  LDL.LU R70, [R1+0xf8] ;  /* 0x0000f80001467983 */ /* 0x004ea80000300800 */
[----:B------:R-:W2:Y:S04]  /*44a90*/  LDL.LU R71, [R1+0xfc] ;  /* 0x0000fc0001477983 */ /* 0x000ea80000300800 */
        /* <DEDUP_REMOVED lines=8> */
[----:B------:R-:W3:Y:S04]  /*44b20*/  LDL.LU R84, [R1+0x1d0] ;  /* 0x0001d00001547983 */ /* 0x000ee80000300800 */
[----:B------:R-:W3:Y:S04]  /*44b30*/  LDL.LU R85, [R1+0x1d4] ;  /* 0x0001d40001557983 */ /* 0x000ee80000300800 */
[----:B------:R-:W3:Y:S04]  /*44b40*/  LDL.LU R86, [R1+0x1c0] ;  /* 0x0001c00001567983 */ /* 0x000ee80000300800 */
[----:B------:R-:W3:Y:S01]  /*44b50*/  LDL.LU R87, [R1+0x1c4] ;  /* 0x0001c40001577983 */ /* 0x000ee20000300800 */
[----:B------:R-:W-:Y:S01]  /*44b60*/  IMAD.MOV.U32 R68, RZ, RZ, R234 ;  /* 0x000000ffff447224 */ /* 0x000fe200078e00ea */
[----:B------:R-:W-:-:S05]  /*44b70*/  MOV R69, R235 ;  /* 0x000000eb00457202 */ /* 0x000fca0000000f00 */
[----:B--2---:R-:W-:Y:S04]  /*44b80*/  STS.128 [R0+0x80], R68 ;  /* 0x0000804400007388 */ /* 0x004fe80000000c00 */
[----:B----4-:R-:W-:Y:S04]  /*44b90*/  STS.128 [R0+0x400], R72 ;  /* 0x0004004800007388 */ /* 0x010fe80000000c00 */
[----:B-----5:R-:W-:Y:S04]  /*44ba0*/  STS.128 [R0+0x480], R88 ;  /* 0x0004805800007388 */ /* 0x020fe80000000c00 */
[----:B------:R-:W-:Y:S06]  /*44bb0*/  BAR.SYNC.DEFER_BLOCKING 0x0 ;  /* 0x0000000000007b1d */ /* 0x000fec0000010000 */
[----:B------:R-:W2:Y:S04]  /*44bc0*/  LDS.128 R68, [R2] ;  /* 0x0000000002447984 */ /* 0x000ea80000000c00 */
[----:B------:R-:W4:Y:S04]  /*44bd0*/  LDS.128 R80, [R228] ;  /* 0x00000000e4507984 */ /* 0x000f280000000c00 */
[----:B------:R-:W5:Y:S04]  /*44be0*/  LDS.128 R76, [R3] ;  /* 0x00000000034c7984 */ /* 0x000f680000000c00 */
[----:B------:R-:W1:Y:S04]  /*44bf0*/  LDS.128 R72, [R252] ;  /* 0x00000000fc487984 */ /* 0x000e680000000c00 */
[----:B------:R-:W-:Y:S06]  /*44c00*/  BAR.SYNC.DEFER_BLOCKING 0x0 ;  /* 0x0000000000007b1d */ /* 0x000fec0000010000 */
[----:B---3--:R3:W-:Y:S04]  /*44c10*/  STS.128 [R0], R84 ;  /* 0x0000005400007388 */ /* 0x0087e80000000c00 */
[----:B---3--:R-:W3:Y:S04]  /*44c20*/  LDL.LU R84, [R1+0x1d8] ;  /* 0x0001d80001547983 */ /* 0x008ee80000300800 */
[----:B------:R-:W3:Y:S04]  /*44c30*/  LDL.LU R85, [R1+0x1dc] ;  /* 0x0001dc0001557983 */ /* 0x000ee80000300800 */
[----:B------:R-:W3:Y:S04]  /*44c40*/  LDL.LU R86, [R1+0x1c8] ;  /* 0x0001c80001567983 */ /* 0x000ee80000300800 */
[----:B------:R-:W3:Y:S04]  /*44c50*/  LDL.LU R87, [R1+0x1cc] ;  /* 0x0001cc0001577983 */ /* 0x000ee80000300800 */
[----:B------:R-:W2:Y:S04]  /*44c60*/  LDL.LU R164, [R1+0xe0] ;  /* 0x0000e00001a47983 */ /* 0x000ea80000300800 */
[----:B------:R-:W2:Y:S04]  /*44c70*/  LDL.LU R165, [R1+0xe4] ;  /* 0x0000e40001a57983 */ /* 0x000ea80000300800 */
[----:B------:R-:W2:Y:S04]  /*44c80*/  LDL.LU R166, [R1+0xd0] ;  /* 0x0000d00001a67983 */ /* 0x000ea80000300800 */
[----:B------:R-:W2:Y:S01]  /*44c90*/  LDL.LU R167, [R1+0xd4] ;  /* 0x0000d40001a77983 */ /* 0x000ea20000300800 */
[----:B------:R-:W-:Y:S01]  /*44ca0*/  IMAD.MOV.U32 R90, RZ, RZ, R144 ;  /* 0x000000ffff5a7224 */ /* 0x000fe200078e0090 */
[----:B------:R-:W-:Y:S01]  /*44cb0*/  MOV R91, R145 ;  /* 0x00000091005b7202 */ /* 0x000fe20000000f00 */
[----:B------:R-:W-:Y:S01]  /*44cc0*/  IMAD.MOV.U32 R88, RZ, RZ, R140 ;  /* 0x000000ffff587224 */ /* 0x000fe200078e008c */
[----:B------:R-:W-:Y:S01]  /*44cd0*/  MOV R89, R141 ;  /* 0x0000008d00597202 */ /* 0x000fe20000000f00 */
[----:B------:R-:W-:Y:S01]  /*44ce0*/  IMAD.MOV.U32 R144, RZ, RZ, R142 ;  /* 0x000000ffff907224 */ /* 0x000fe200078e008e */
[----:B------:R-:W-:-:S03]  /*44cf0*/  MOV R145, R143 ;  /* 0x0000008f00917202 */ /* 0x000fc60000000f00 */
[----:B------:R-:W-:Y:S04]  /*44d00*/  STS.128 [R0+0x400], R88 ;  /* 0x0004005800007388 */ /* 0x000fe80000000c00 */
[----:B------:R1:W-:Y:S01]  /*44d10*/  STS.128 [R0+0x480], R144 ;  /* 0x0004809000007388 */ /* 0x0003e20000000c00 */
[----:B------:R-:W-:Y:S01]  /*44d20*/  IMAD.MOV.U32 R132, RZ, RZ, R172 ;  /* 0x000000ffff847224 */ /* 0x000fe200078e00ac */
[----:B------:R-:W-:Y:S01]  /*44d30*/  MOV R133, R173 ;  /* 0x000000ad00857202 */ /* 0x000fe20000000f00 */
[----:B------:R-:W-:Y:S01]  /*44d40*/  IMAD.MOV.U32 R134, RZ, RZ, R176 ;  /* 0x000000ffff867224 */ /* 0x000fe200078e00b0 */
[----:B------:R-:W-:Y:S01]  /*44d50*/  MOV R135, R177 ;  /* 0x000000b100877202 */ /* 0x000fe20000000f00 */
[----:B------:R-:W-:Y:S01]  /*44d60*/  IMAD.MOV.U32 R176, RZ, RZ, R174 ;  /* 0x000000ffffb07224 */ /* 0x000fe200078e00ae */
[----:B------:R-:W-:Y:S01]  /*44d70*/  MOV R177, R175 ;  /* 0x000000af00b17202 */ /* 0x000fe20000000f00 */
[----:B-1----:R-:W-:Y:S01]  /*44d80*/  IMAD.MOV.U32 R144, RZ, RZ, R38 ;  /* 0x000000ffff907224 */ /* 0x002fe200078e0026 */
        /* <DEDUP_REMOVED lines=15> */
[----:B---3--:R-:W-:Y:S04]  /*44e80*/  STS.128 [R0+0x80], R84 ;  /* 0x0000805400007388 */ /* 0x008fe80000000c00 */
[----:B------:R-:W-:Y:S06]  /*44e90*/  BAR.SYNC.DEFER_BLOCKING 0x0 ;  /* 0x0000000000007b1d */ /* 0x000fec0000010000 */
[----:B------:R-:W1:Y:S04]  /*44ea0*/  LDS.128 R104, [R2] ;  /* 0x0000000002687984 */ /* 0x000e680000000c00 */
[----:B------:R-:W-:Y:S04]  /*44eb0*/  LDS.128 R92, [R228] ;  /* 0x00000000e45c7984 */ /* 0x000fe80000000c00 */
[----:B------:R-:W-:Y:S04]  /*44ec0*/  LDS.128 R88, [R3] ;  /* 0x0000000003587984 */ /* 0x000fe80000000c00 */
[----:B------:R-:W-:Y:S04]  /*44ed0*/  LDS.128 R84, [R252] ;  /* 0x00000000fc547984 */ /* 0x000fe80000000c00 */
[----:B------:R-:W-:Y:S06]  /*44ee0*/  BAR.SYNC.DEFER_BLOCKING 0x0 ;  /* 0x0000000000007b1d */ /* 0x000fec0000010000 */
[----:B------:R3:W-:Y:S04]  /*44ef0*/  STS.128 [R0], R132 ;  /* 0x0000008400007388 */ /* 0x0007e80000000c00 */
[----:B------:R-:W-:Y:S04]  /*44f00*/  STS.128 [R0+0x80], R176 ;  /* 0x000080b000007388 */ /* 0x000fe80000000c00 */
[----:B------:R-:W-:Y:S01]  /*44f10*/  STS.128 [R0+0x480], R144 ;  /* 0x0004809000007388 */ /* 0x000fe20000000c00 */
[----:B---3--:R-:W-:Y:S01]  /*44f20*/  IMAD.MOV.U32 R132, RZ, RZ, R36 ;  /* 0x000000ffff847224 */ /* 0x008fe200078e0024 */
[----:B------:R-:W-:Y:S01]  /*44f30*/  MOV R133, R37 ;  /* 0x0000002500857202 */ /* 0x000fe20000000f00 */
[----:B------:R-:W-:Y:S01]  /*44f40*/  IMAD.MOV.U32 R134, RZ, RZ, R40 ;  /* 0x000000ffff867224 */ /* 0x000fe200078e0028 */
[----:B------:R-:W-:-:S05]  /*44f50*/  MOV R135, R41 ;  /* 0x0000002900877202 */ /* 0x000fca0000000f00 */
[----:B------:R-:W-:Y:S04]  /*44f60*/  STS.128 [R0+0x400], R132 ;  /* 0x0004008400007388 */ /* 0x000fe80000000c00 */
[----:B------:R-:W-:Y:S06]  /*44f70*/  BAR.SYNC.DEFER_BLOCKING 0x0 ;  /* 0x0000000000007b1d */ /* 0x000fec0000010000 */
[----:B------:R-:W3:Y:S04]  /*44f80*/  LDS.128 R136, [R2] ;  /* 0x0000000002887984 */ /* 0x000ee80000000c00 */
[----:B------:R-:W-:Y:S04]  /*44f90*/  LDS.128 R132, [R228] ;  /* 0x00000000e4847984 */ /* 0x000fe80000000c00 */
[----:B------:R-:W-:Y:S04]  /*44fa0*/  LDS.128 R40, [R3] ;  /* 0x0000000003287984 */ /* 0x000fe80000000c00 */
[----:B------:R-:W-:Y:S04]  /*44fb0*/  LDS.128 R36, [R252] ;  /* 0x00000000fc247984 */ /* 0x000fe80000000c00 */
[----:B------:R-:W-:Y:S06]  /*44fc0*/  BAR.SYNC.DEFER_BLOCKING 0x0 ;  /* 0x0000000000007b1d */ /* 0x000fec0000010000 */
[----:B------:R-:W-:Y:S04]  /*44fd0*/  STS.128 [R0], R140 ;  /* 0x0000008c00007388 */ /* 0x000fe80000000c00 */
[----:B------:R-:W-:Y:S04]  /*44fe0*/  STS.128 [R0+0x80], R192 ;  /* 0x000080c000007388 */ /* 0x000fe80000000c00 */
[----:B------:R-:W-:Y:S04]  /*44ff0*/  STS.128 [R0+0x400], R60 ;  /* 0x0004003c00007388 */ /* 0x000fe80000000c00 */
[----:B------:R-:W-:Y:S04]  /*45000*/  STS.128 [R0+0x480], R208 ;  /* 0x000480d000007388 */ /* 0x000fe80000000c00 */
[----:B------:R-:W-:Y:S06]  /*45010*/  BAR.SYNC.DEFER_BLOCKING 0x0 ;  /* 0x0000000000007b1d */ /* 0x000fec0000010000 */
[----:B------:R-:W1:Y:S04]  /*45020*/  LDS.128 R144, [R2] ;  /* 0x0000000002907984 */ /* 0x000e680000000c00 */
[----:B------:R-:W-:Y:S04]  /*45030*/  LDS.128 R140, [R228] ;  /* 0x00000000e48c7984 */ /* 0x000fe80000000c00 */
[----:B------:R-:W-:Y:S04]  /*45040*/  LDS.128 R108, [R3] ;  /* 0x00000000036c7984 */ /* 0x000fe80000000c00 */
[----:B------:R-:W-:Y:S04]  /*45050*/  LDS.128 R60, [R252] ;  /* 0x00000000fc3c7984 */ /* 0x000fe80000000c00 */
[----:B------:R-:W-:Y:S06]  /*45060*/  BAR.SYNC.DEFER_BLOCKING 0x0 ;  /* 0x0000000000007b1d */ /* 0x000fec0000010000 */
[----:B--2---:R2:W-:Y:S04]  /*45070*/  STS.128 [R0], R164 ;  /* 0x000000a400007388 */ /* 0x0045e80000000c00 */
[----:B--2---:R-:W2:Y:S04]  /*45080*/  LDL.LU R164, [R1+0xe8] ;  /* 0x0000e80001a47983 */ /* 0x004ea80000300800 */
        /* <DEDUP_REMOVED lines=11> */
[----:B------:R-:W-:Y:S01]  /*45140*/  IMAD.MOV.U32 R194, RZ, RZ, R120 ;  /* 0x000000ffffc27224 */ /* 0x000fe200078e0078 */
[----:B------:R-:W-:-:S02]  /*45150*/  MOV R195, R121 ;  /* 0x0000007900c37202 */ /* 0x000fc40000000f00 */
[----:B------:R-:W5:Y:S04]  /*45160*/  LDL.LU R192, [R1+0x200] ;  /* 0x0002000001c07983 */ /* 0x000f680000300800 */
[----:B------:R-:W5:Y:S04]  /*45170*/  LDL.LU R193, [R1+0x204] ;  /* 0x0002040001c17983 */ /* 0x000f680000300800 */
[----:B------:R-:W5:Y:S04]  /*45180*/  LDL.LU R120, [R1+0x208] ;  /* 0x0002080001787983 */ /* 0x000f680000300800 */
[----:B------:R-:W5:Y:S01]  /*45190*/  LDL.LU R121, [R1+0x20c] ;  /* 0x00020c0001797983 */ /* 0x000f620000300800 */
[----:B------:R-:W-:Y:S01]  /*451a0*/  IMAD.MOV.U32 R208, RZ, RZ, R150 ;  /* 0x000000ffffd07224 */ /* 0x000fe200078e0096 */
[----:B------:R-:W-:Y:S01]  /*451b0*/  MOV R209, R151 ;  /* 0x0000009700d17202 */ /* 0x000fe20000000f00 */
[----:B------:R-:W-:Y:S01]  /*451c0*/  IMAD.MOV.U32 R210, RZ, RZ, R154 ;  /* 0x000000ffffd27224 */ /* 0x000fe200078e009a */
[----:B------:R-:W-:Y:S01]  /*451d0*/  MOV R211, R155 ;  /* 0x0000009b00d37202 */ /* 0x000fe20000000f00 */
[----:B--2---:R-:W-:Y:S04]  /*451e0*/  STS.128 [R0+0x80], R164 ;  /* 0x000080a400007388 */ /* 0x004fe80000000c00 */
[----:B---3--:R-:W-:Y:S04]  /*451f0*/  STS.128 [R0+0x400], R168 ;  /* 0x000400a800007388 */ /* 0x008fe80000000c00 */
[----:B----4-:R-:W-:Y:S04]  /*45200*/  STS.128 [R0+0x480], R204 ;  /* 0x000480cc00007388 */ /* 0x010fe80000000c00 */
[----:B------:R-:W-:Y:S06]  /*45210*/  BAR.SYNC.DEFER_BLOCKING 0x0 ;  /* 0x0000000000007b1d */ /* 0x000fec0000010000 */
[----:B------:R-:W2:Y:S04]  /*45220*/  LDS.128 R176, [R2] ;  /* 0x0000000002b07984 */ /* 0x000ea80000000c00 */
[----:B------:R-:W3:Y:S04]  /*45230*/  LDS.128 R172, [R228] ;  /* 0x00000000e4ac7984 */ /* 0x000ee80000000c00 */
[----:B------:R-:W4:Y:S04]  /*45240*/  LDS.128 R168, [R3] ;  /* 0x0000000003a87984 */ /* 0x000f280000000c00 */
[----:B------:R-:W1:Y:S04]  /*45250*/  LDS.128 R164, [R252] ;  /* 0x00000000fca47984 */ /* 0x000e680000000c00 */
[----:B------:R-:W-:Y:S06]  /*45260*/  BAR.SYNC.DEFER_BLOCKING 0x0 ;  /* 0x0000000000007b1d */ /* 0x000fec0000010000 */
[----:B-----5:R5:W-:Y:S04]  /*45270*/  STS.128 [R0+0x80], R120 ;  /* 0x0000807800007388 */ /* 0x020be80000000c00 */
[----:B------:R-:W-:Y:S04]  /*45280*/  STS.128 [R0], R192 ;  /* 0x000000c000007388 */ /* 0x000fe80000000c00 */
[----:B------:R1:W-:Y:S01]  /*45290*/  STS.128 [R0+0x480], R208 ;  /* 0x000480d000007388 */ /* 0x0003e20000000c00 */
[----:B-----5:R-:W-:Y:S01]  /*452a0*/  IMAD.MOV.U32 R120, RZ, RZ, R148 ;  /* 0x000000ffff787224 */ /* 0x020fe200078e0094 */
[----:B------:R-:W-:Y:S01]  /*452b0*/  MOV R121, R149 ;  /* 0x0000009500797202 */ /* 0x000fe20000000f00 */
[----:B------:R-:W-:Y:S01]  /*452c0*/  IMAD.MOV.U32 R122, RZ, RZ, R152 ;  /* 0x000000ffff7a7224 */ /* 0x000fe200078e0098 */
[----:B------:R-:W-:-:S05]  /*452d0*/  MOV R123, R153 ;  /* 0x00000099007b7202 */ /* 0x000fca0000000f00 */
[----:B------:R-:W-:Y:S04]  /*452e0*/  STS.128 [R0+0x400], R120 ;  /* 0x0004007800007388 */ /* 0x000fe80000000c00 */
[----:B------:R-:W-:Y:S01]  /*452f0*/  BAR.SYNC.DEFER_BLOCKING 0x0 ;  /* 0x0000000000007b1d */ /* 0x000fe20000010000 */
[----:B-1----:R-:W-:Y:S01]  /*45300*/  IMAD.MOV.U32 R208, RZ, RZ, R46 ;  /* 0x000000ffffd07224 */ /* 0x002fe200078e002e */
[----:B------:R-:W-:Y:S01]  /*45310*/  MOV R209, R47 ;  /* 0x0000002f00d17202 */ /* 0x000fe20000000f00 */
[----:B------:R-:W-:Y:S01]  /*45320*/  IMAD.MOV.U32 R210, RZ, RZ, R50 ;  /* 0x000000ffffd27224 */ /* 0x000fe200078e0032 */
[----:B------:R-:W-:Y:S02]  /*45330*/  MOV R211, R51 ;  /* 0x0000003300d37202 */ /* 0x000fe40000000f00 */
[----:B------:R-:W1:Y:S04]  /*45340*/  LDS.128 R192, [R2] ;  /* 0x0000000002c07984 */ /* 0x000e680000000c00 */
[----:B------:R-:W-:Y:S04]  /*45350*/  LDS.128 R152, [R228] ;  /* 0x00000000e4987984 */ /* 0x000fe80000000c00 */
[----:B------:R-:W-:Y:S04]  /*45360*/  LDS.128 R148, [R3] ;  /* 0x0000000003947984 */ /* 0x000fe80000000c00 */
[----:B------:R-:W-:Y:S04]  /*45370*/  LDS.128 R120, [R252] ;  /* 0x00000000fc787984 */ /* 0x000fe80000000c00 */
[----:B------:R-:W-:Y:S06]  /*45380*/  BAR.SYNC.DEFER_BLOCKING 0x0 ;  /* 0x0000000000007b1d */ /* 0x000fec0000010000 */
[----:B------:R5:W-:Y:S04]  /*45390*/  STS.128 [R0+0x480], R208 ;  /* 0x000480d000007388 */ /* 0x000be80000000c00 */
[----:B-----5:R-:W5:Y:S04]  /*453a0*/  LDL.LU R208, [R1+0xc0] ;  /* 0x0000c00001d07983 */ /* 0x020f680000300800 */
[----:B------:R-:W5:Y:S04]  /*453b0*/  LDL.LU R209, [R1+0xc4] ;  /* 0x0000c40001d17983 */ /* 0x000f680000300800 */
[----:B------:R-:W5:Y:S04]  /*453c0*/  LDL.LU R210, [R1+0xb0] ;  /* 0x0000b00001d27983 */ /* 0x000f680000300800 */
[----:B------:R-:W5:Y:S01]  /*453d0*/  LDL.LU R211, [R1+0xb4] ;  /* 0x0000b40001d37983 */ /* 0x000f620000300800 */
        /* <DEDUP_REMOVED lines=10> */
[----:B------:R1:W-:Y:S04]  /*45480*/  STS.128 [R0], R204 ;  /* 0x000000cc00007388 */ /* 0x0003e80000000c00 */
[----:B------:R-:W-:Y:S04]  /*45490*/  STS.128 [R0+0x80], R184 ;  /* 0x000080b800007388 */ /* 0x000fe80000000c00 */
[----:B------:R-:W-:Y:S04]  /*454a0*/  STS.128 [R0+0x400], R180 ;  /* 0x000400b400007388 */ /* 0x000fe80000000c00 */
[----:B------:R-:W-:Y:S01]  /*454b0*/  BAR.SYNC.DEFER_BLOCKING 0x0 ;  /* 0x0000000000007b1d */ /* 0x000fe20000010000 */
[----:B-1----:R-:W-:Y:S01]  /*454c0*/  IMAD.MOV.U32 R206, RZ, RZ, R196 ;  /* 0x000000ffffce7224 */ /* 0x002fe200078e00c4 */
[----:B------:R-:W-:Y:S01]  /*454d0*/  MOV R207, R197 ;  /* 0x000000c500cf7202 */ /* 0x000fe20000000f00 */
[----:B------:R-:W-:-:S03]  /*454e0*/  IMAD.MOV.U32 R196, RZ, RZ, R66 ;  /* 0x000000ffffc47224 */ /* 0x000fc600078e0042 */
[----:B------:R-:W1:Y:S04]  /*454f0*/  LDS.128 R184, [R2] ;  /* 0x0000000002b87984 */ /* 0x000e680000000c00 */
[----:B------:R-:W-:Y:S04]  /*45500*/  LDS.128 R180, [R228] ;  /* 0x00000000e4b47984 */ /* 0x000fe80000000c00 */
[----:B------:R-:W-:Y:S04]  /*45510*/  LDS.128 R48, [R3] ;  /* 0x0000000003307984 */ /* 0x000fe80000000c00 */
[----:B------:R-:W-:Y:S01]  /*45520*/  LDS.128 R44, [R252] ;  /* 0x00000000fc2c7984 */ /* 0x000fe20000000c00 */
[----:B------:R-:W-:-:S03]  /*45530*/  MOV R197, R67 ;  /* 0x0000004300c57202 */ /* 0x000fc60000000f00 */
[----:B------:R-:W-:Y:S01]  /*45540*/  BAR.SYNC.DEFER_BLOCKING 0x0 ;  /* 0x0000000000007b1d */ /* 0x000fe20000010000 */
        /* <DEDUP_REMOVED lines=18> */
[----:B-----5:R5:W-:Y:S04]  /*45670*/  STS.128 [R0], R208 ;  /* 0x000000d000007388 */ /* 0x020be80000000c00 */
        /* <DEDUP_REMOVED lines=12> */
[----:B------:R-:W-:Y:S01]  /*45740*/  LOP3.LUT R248, R2, 0x20, RZ, 0x3c, !PT ;  /* 0x0000002002f87812 */ /* 0x000fe200078e3cff */
        /* <DEDUP_REMOVED lines=14> */
[----:B-----5:R-:W-:Y:S04]  /*45830*/  STS.128 [R0+0x80], R208 ;  /* 0x000080d000007388 */ /* 0x020fe80000000c00 */
[----:B------:R-:W-:Y:S06]  /*45840*/  BAR.SYNC.DEFER_BLOCKING 0x0 ;  /* 0x0000000000007b1d */ /* 0x000fec0000010000 */
[----:B------:R-:W1:Y:S04]  /*45850*/  LDS.128 R228, [R2] ;  /* 0x0000000002e47984 */ /* 0x000e680000000c00 */
[----:B------:R-:W5:Y:S04]  /*45860*/  LDS.128 R220, [R248] ;  /* 0x00000000f8dc7984 */ /* 0x000f680000000c00 */
[----:B------:R-:W1:Y:S04]  /*45870*/  LDS.128 R212, [R3] ;  /* 0x0000000003d47984 */ /* 0x000e680000000c00 */
[----:B------:R-:W1:Y:S04]  /*45880*/  LDS.128 R208, [R252] ;  /* 0x00000000fcd07984 */ /* 0x000e680000000c00 */
[----:B------:R-:W-:Y:S06]  /*45890*/  BAR.SYNC.DEFER_BLOCKING 0x0 ;  /* 0x0000000000007b1d */ /* 0x000fec0000010000 */
[----:B------:R1:W-:Y:S04]  /*458a0*/  STS.128 [R0], R232 ;  /* 0x000000e800007388 */ /* 0x0003e80000000c00 */
[----:B------:R-:W-:Y:S04]  /*458b0*/  STS.128 [R0+0x80], R128 ;  /* 0x0000808000007388 */ /* 0x000fe80000000c00 */
[----:B------:R-:W-:Y:S04]  /*458c0*/  STS.128 [R0+0x400], R124 ;  /* 0x0004007c00007388 */ /* 0x000fe80000000c00 */
[----:B------:R2:W-:Y:S04]  /*458d0*/  STS.128 [R0+0x480], R244 ;  /* 0x000480f400007388 */ /* 0x0005e80000000c00 */
[----:B------:R-:W-:Y:S01]  /*458e0*/  BAR.SYNC.DEFER_BLOCKING 0x0 ;  /* 0x0000000000007b1d */ /* 0x000fe20000010000 */
[----:B-1----:R-:W-:Y:S01]  /*458f0*/  IMAD.MOV.U32 R234, RZ, RZ, R224 ;  /* 0x000000ffffea7224 */ /* 0x002fe200078e00e0 */
[----:B------:R-:W-:Y:S01]  /*45900*/  MOV R235, R225 ;  /* 0x000000e100eb7202 */ /* 0x000fe20000000f00 */
[----:B------:R-:W-:Y:S01]  /*45910*/  IMAD.MOV.U32 R232, RZ, RZ, R188 ;  /* 0x000000ffffe87224 */ /* 0x000fe200078e00bc */
[----:B------:R-:W-:Y:S01]  /*45920*/  MOV R233, R189 ;  /* 0x000000bd00e97202 */ /* 0x000fe20000000f00 */
[----:B------:R-:W-:Y:S01]  /*45930*/  IMAD.MOV.U32 R224, RZ, RZ, R190 ;  /* 0x000000ffffe07224 */ /* 0x000fe200078e00be */
[----:B------:R-:W1:Y:S04]  /*45940*/  LDS.128 R160, [R2] ;  /* 0x0000000002a07984 */ /* 0x000e680000000c00 */
[----:B------:R-:W-:Y:S04]  /*45950*/  LDS.128 R128, [R248] ;  /* 0x00000000f8807984 */ /* 0x000fe80000000c00 */
[----:B------:R-:W-:Y:S04]  /*45960*/  LDS.128 R124, [R3] ;  /* 0x00000000037c7984 */ /* 0x000fe80000000c00 */
[----:B------:R-:W-:Y:S04]  /*45970*/  LDS.128 R156, [R252] ;  /* 0x00000000fc9c7984 */ /* 0x000fe80000000c00 */
[----:B------:R-:W-:Y:S01]  /*45980*/  BAR.SYNC.DEFER_BLOCKING 0x0 ;  /* 0x0000000000007b1d */ /* 0x000fe20000010000 */
[----:B------:R-:W-:Y:S01]  /*45990*/  MOV R225, R191 ;  /* 0x000000bf00e17202 */ /* 0x000fe20000000f00 */
[----:B------:R-:W-:Y:S01]  /*459a0*/  IMAD.MOV.U32 R188, RZ, RZ, R52 ;  /* 0x000000ffffbc7224 */ /* 0x000fe200078e0034 */
[----:B------:R-:W-:Y:S01]  /*459b0*/  MOV R189, R53 ;  /* 0x0000003500bd7202 */ /* 0x000fe20000000f00 */
[----:B------:R-:W-:Y:S01]  /*459c0*/  IMAD.MOV.U32 R190, RZ, RZ, R4 ;  /* 0x000000ffffbe7224 */ /* 0x000fe200078e0004 */
[----:B------:R-:W-:Y:S01]  /*459d0*/  MOV R191, R5 ;  /* 0x0000000500bf7202 */ /* 0x000fe20000000f00 */
[----:B--2---:R-:W-:Y:S01]  /*459e0*/  IMAD.MOV.U32 R244, RZ, RZ, R54 ;  /* 0x000000fffff47224 */ /* 0x004fe200078e0036 */
[----:B------:R-:W-:Y:S01]  /*459f0*/  MOV R245, R55 ;  /* 0x0000003700f57202 */ /* 0x000fe20000000f00 */
[----:B------:R-:W-:Y:S01]  /*45a00*/  IMAD.MOV.U32 R246, RZ, RZ, R6 ;  /* 0x000000fffff67224 */ /* 0x000fe200078e0006 */
[----:B------:R-:W-:Y:S01]  /*45a10*/  MOV R247, R7 ;  /* 0x0000000700f77202 */ /* 0x000fe20000000f00 */
[----:B------:R2:W-:Y:S04]  /*45a20*/  STS.128 [R0], R232 ;  /* 0x000000e800007388 */ /* 0x0005e80000000c00 */
[----:B------:R-:W-:Y:S04]  /*45a30*/  STS.128 [R0+0x80], R224 ;  /* 0x000080e000007388 */ /* 0x000fe80000000c00 */
[----:B------:R-:W-:Y:S04]  /*45a40*/  STS.128 [R0+0x400], R188 ;  /* 0x000400bc00007388 */ /* 0x000fe80000000c00 */
[----:B------:R-:W-:Y:S04]  /*45a50*/  STS.128 [R0+0x480], R244 ;  /* 0x000480f400007388 */ /* 0x000fe80000000c00 */
[----:B------:R-:W-:Y:S01]  /*45a60*/  BAR.SYNC.DEFER_BLOCKING 0x0 ;  /* 0x0000000000007b1d */ /* 0x000fe20000010000 */
[----:B--2---:R-:W-:Y:S01]  /*45a70*/  IMAD.MOV.U32 R234, RZ, RZ, R200 ;  /* 0x000000ffffea7224 */ /* 0x004fe200078e00c8 */
[----:B------:R-:W-:Y:S01]  /*45a80*/  MOV R235, R201 ;  /* 0x000000c900eb7202 */ /* 0x000fe20000000f00 */
[----:B------:R-:W-:Y:S01]  /*45a90*/  IMAD.MOV.U32 R232, RZ, RZ, R100 ;  /* 0x000000ffffe87224 */ /* 0x000fe200078e0064 */
[----:B------:R-:W-:Y:S01]  /*45aa0*/  MOV R233, R101 ;  /* 0x0000006500e97202 */ /* 0x000fe20000000f00 */
[----:B------:R-:W-:Y:S01]  /*45ab0*/  IMAD.MOV.U32 R200, RZ, RZ, R102 ;  /* 0x000000ffffc87224 */ /* 0x000fe200078e0066 */
[----:B------:R-:W2:Y:S04]  /*45ac0*/  LDS.128 R52, [R2] ;  /* 0x0000000002347984 */ /* 0x000ea80000000c00 */
        /* <DEDUP_REMOVED lines=8> */
[----:B------:R-:W-:-:S05]  /*45b50*/  MOV R103, R217 ;  /* 0x000000d900677202 */ /* 0x000fca0000000f00 */
[----:B------:R1:W-:Y:S04]  /*45b60*/  STS.128 [R0+0x400], R100 ;  /* 0x0004006400007388 */ /* 0x0003e80000000c00 */
[----:B-1----:R-:W2:Y:S04]  /*45b70*/  LDL.LU R100, [R1+0xa0] ;  /* 0x0000a00001647983 */ /* 0x002ea80000300800 */
[----:B------:R-:W2:Y:S04]  /*45b80*/  LDL.LU R101, [R1+0xa4] ;  /* 0x0000a40001657983 */ /* 0x000ea80000300800 */
[----:B------:R-:W2:Y:S04]  /*45b90*/  LDL.LU R102, [R1+0x90] ;  /* 0x0000900001667983 */ /* 0x000ea80000300800 */
[----:B------:R-:W2:Y:S01]  /*45ba0*/  LDL.LU R103, [R1+0x94] ;  /* 0x0000940001677983 */ /* 0x000ea20000300800 */
[----:B------:R-:W-:Y:S01]  /*45bb0*/  IMAD.MOV.U32 R244, RZ, RZ, R118 ;  /* 0x000000fffff47224 */ /* 0x000fe200078e0076 */
[----:B------:R-:W-:Y:S01]  /*45bc0*/  MOV R245, R119 ;  /* 0x0000007700f57202 */ /* 0x000fe20000000f00 */
[----:B------:R-:W-:Y:S01]  /*45bd0*/  IMAD.MOV.U32 R246, RZ, RZ, R218 ;  /* 0x000000fffff67224 */ /* 0x000fe200078e00da */
[----:B------:R-:W-:Y:S01]  /*45be0*/  MOV R247, R219 ;  /* 0x000000db00f77202 */ /* 0x000fe20000000f00 */
[----:B------:R-:W-:Y:S04]  /*45bf0*/  STS.128 [R0], R232 ;  /* 0x000000e800007388 */ /* 0x000fe80000000c00 */
        /* <DEDUP_REMOVED lines=13> */
[----:B------:R-:W2:Y:S04]  /*45cd0*/  LDL.LU R103, [R1+0x9c] ;  /* 0x00009c0001677983 */ /* 0x000ea80000300800 */
[----:B------:R-:W3:Y:S04]  /*45ce0*/  LDL.LU R250, [R1+0x3b0] ;  /* 0x0003b00001fa7983 */ /* 0x000ee80000300800 */
[----:B------:R-:W3:Y:S04]  /*45cf0*/  LDL.LU R249, [R1+0x3b4] ;  /* 0x0003b40001f97983 */ /* 0x000ee80000300800 */
[----:B------:R-:W3:Y:S01]  /*45d00*/  LDL.LU R248, [R1+0x3b8] ;  /* 0x0003b80001f87983 */ /* 0x000ee20000300800 */
[----:B------:R-:W-:Y:S01]  /*45d10*/  IMAD.MOV.U32 R244, RZ, RZ, R28 ;  /* 0x000000fffff47224 */ /* 0x000fe200078e001c */
[----:B------:R-:W-:Y:S01]  /*45d20*/  MOV R245, R29 ;  /* 0x0000001d00f57202 */ /* 0x000fe20000000f00 */
[----:B------:R-:W-:Y:S01]  /*45d30*/  IMAD.MOV.U32 R246, RZ, RZ, R96 ;  /* 0x000000fffff67224 */ /* 0x000fe200078e0060 */
[----:B------:R-:W-:Y:S01]  /*45d40*/  MOV R247, R97 ;  /* 0x0000006100f77202 */ /* 0x000fe20000000f00 */
[----:B--2---:R2:W-:Y:S04]  /*45d50*/  STS.128 [R0+0x80], R100 ;  /* 0x0000806400007388 */ /* 0x0045e80000000c00 */
[----:B--2---:R-:W2:Y:S04]  /*45d60*/  LDL.LU R101, [R1+0x40] ;  /* 0x0000400001657983 */ /* 0x004ea80000300800 */
[----:B------:R-:W2:Y:S04]  /*45d70*/  LDL.LU R103, [R1+0x3ac] ;  /* 0x0003ac0001677983 */ /* 0x000ea80000300800 */
[----:B------:R-:W3:Y:S01]  /*45d80*/  LDL.LU R102, [R1+0x44] ;  /* 0x0000440001667983 */ /* 0x000ee20000300800 */
[----:B------:R-:W-:-:S03]  /*45d90*/  IMAD.MOV.U32 R96, RZ, RZ, R30 ;  /* 0x000000ffff607224 */ /* 0x000fc600078e001e */
[----:B------:R1:W-:Y:S01]  /*45da0*/  STS.128 [R0+0x400], R244 ;  /* 0x000400f400007388 */ /* 0x0003e20000000c00 */
[----:B------:R-:W-:-:S05]  /*45db0*/  MOV R97, R31 ;  /* 0x0000001f00617202 */ /* 0x000fca0000000f00 */
[----:B------:R4:W-:Y:S04]  /*45dc0*/  STS.128 [R0+0x480], R96 ;  /* 0x0004806000007388 */ /* 0x0009e80000000c00 */
[----:B-1----:R-:W5:Y:S04]  /*45dd0*/  LDL.LU R247, [R1+0x10] ;  /* 0x0000100001f77983 */ /* 0x002f680000300800 */
[----:B------:R-:W-:Y:S01]  /*45de0*/  BAR.SYNC.DEFER_BLOCKING 0x0 ;  /* 0x0000000000007b1d */ /* 0x000fe20000010000 */
[C---:B----4-:R-:W-:Y:S01]  /*45df0*/  IMAD R0, R251.reuse, c[0x0][0x194], RZ ;  /* 0x00006500fb007a24 */ /* 0x050fe200078e02ff */
[----:B------:R-:W-:-:S04]  /*45e00*/  ISETP.GE.AND P5, PT, R251, c[0x0][0x178], PT ;  /* 0x00005e00fb007a0c */ /* 0x000fc80003fa6270 */
[----:B------:R-:W-:-:S04]  /*45e10*/  LEA R98, P6, R0, c[0x0][0x170], 0x2 ;  /* 0x00005c0000627a11 */ /* 0x000fc800078c10ff */
[----:B------:R-:W-:Y:S01]  /*45e20*/  LEA.HI.X.SX32 R99, R0, c[0x0][0x174], 0x2, P6 ;  /* 0x00005d0000637a11 */ /* 0x000fe200030f16ff */
[----:B------:R-:W-:-:S05]  /*45e30*/  IMAD.MOV.U32 R100, RZ, RZ, c[0x0][0x194] ;  /* 0x00006500ff647624 */ /* 0x000fca00078e00ff */
[----:B------:R-:W-:-:S04]  /*45e40*/  LEA R0, R100, R0, 0x7 ;  /* 0x0000000064007211 */ /* 0x000fc800078e38ff */
[----:B------:R-:W-:-:S04]  /*45e50*/  LEA R96, P6, R0, c[0x0][0x170], 0x2 ;  /* 0x00005c0000607a11 */ /* 0x000fc800078c10ff */
[----:B------:R-:W-:Y:S01]  /*45e60*/  LEA.HI.X.SX32 R97, R0, c[0x0][0x174], 0x2, P6 ;  /* 0x00005d0000617a11 */ /* 0x000fe200030f16ff */
[----:B------:R-:W-:Y:S01]  /*45e70*/  IMAD R0, R100, 0x80, R0 ;  /* 0x0000008064007824 */ /* 0x000fe200078e0200 */
[C---:B--2---:R-:W-:Y:S01]  /*45e80*/  ISETP.LT.AND P5, PT, R103.reuse, c[0x0][0x17c], !P5 ;  /* 0x00005f0067007a0c */ /* 0x044fe20006fa1270 */
[----:B------:R-:W-:-:S04]  /*45e90*/  IMAD R3, R103, c[0x0][0x198], RZ ;  /* 0x0000660067037a24 */ /* 0x000fc800078e02ff */
[----:B------:R-:W-:-:S08]  /*45ea0*/  IMAD.WIDE R28, R3, 0x4, R98 ;  /* 0x00000004031c7825 */ /* 0x000fd000078e0262 */
[----:B------:R1:W-:Y:S01]  /*45eb0*/  @P5 STG.E [R28.64], R101 ;  /* 0x000000651c005986 */ /* 0x0003e2000c101906 */
[----:B------:R-:W-:-:S03]  /*45ec0*/  ISETP.GE.AND P5, PT, R103, c[0x0][0x17c], PT ;  /* 0x00005f0067007a0c */ /* 0x000fc60003fa6270 */
[----:B------:R-:W2:Y:S01]  /*45ed0*/  LDL.LU R103, [R1+0x14] ;  /* 0x0000140001677983 */ /* 0x000ea20000300800 */
[----:B---3--:R-:W-:Y:S01]  /*45ee0*/  ISETP.LT.AND P6, PT, R250, c[0x0][0x178], !P5 ;  /* 0x00005e00fa007a0c */ /* 0x008fe20006fc1270 */
[----:B-1----:R-:W-:-:S12]  /*45ef0*/  IMAD.WIDE R28, R3, 0x4, R96 ;  /* 0x00000004031c7825 */ /* 0x002fd800078e0260 */
[----:B------:R1:W-:Y:S01]  /*45f00*/  @P6 STG.E [R28.64], R236 ;  /* 0x000000ec1c006986 */ /* 0x0003e2000c101906 */
[----:B------:R-:W-:-:S04]  /*45f10*/  LEA R30, P6, R0, c[0x0][0x170], 0x2 ;  /* 0x00005c00001e7a11 */ /* 0x000fc800078c10ff */
[----:B------:R-:W-:Y:S02]  /*45f20*/  LEA.HI.X.SX32 R31, R0, c[0x0][0x174], 0x2, P6 ;  /* 0x00005d00001f7a11 */ /* 0x000fe400030f16ff */
[----:B------:R-:W-:Y:S02]  /*45f30*/  ISETP.LT.AND P6, PT, R249, c[0x0][0x178], !P5 ;  /* 0x00005e00f9007a0c */ /* 0x000fe40006fc1270 */
[----:B------:R-:W-:Y:S01]  /*45f40*/  LEA R0, R100, R0, 0x7 ;  /* 0x0000000064007211 */ /* 0x000fe200078e38ff */
[----:B-1----:R-:W-:Y:S01]  /*45f50*/  IMAD.WIDE R28, R3, 0x4, R30 ;  /* 0x00000004031c7825 */ /* 0x002fe200078e021e */
[----:B------:R-:W-:-:S09]  /*45f60*/  ISETP.LT.AND P5, PT, R248, c[0x0][0x178], !P5 ;  /* 0x00005e00f8007a0c */ /* 0x000fd20006fa1270 */
[----:B------:R1:W-:Y:S02]  /*45f70*/  @P6 STG.E [R28.64], R20 ;  /* 0x000000141c006986 */ /* 0x0003e4000c101906 */
[----:B-1----:R-:W-:-:S04]  /*45f80*/  LEA R28, P6, R0, c[0x0][0x170], 0x2 ;  /* 0x00005c00001c7a11 */ /* 0x002fc800078c10ff */
[----:B------:R-:W-:-:S05]  /*45f90*/  LEA.HI.X.SX32 R29, R0, c[0x0][0x174], 0x2, P6 ;  /* 0x00005d00001d7a11 */ /* 0x000fca00030f16ff */
[C---:B------:R-:W-:Y:S01]  /*45fa0*/  IMAD.WIDE R100, R3.reuse, 0x4, R28 ;  /* 0x0000000403647825 */ /* 0x040fe200078e021c */
[----:B------:R-:W-:-:S04]  /*45fb0*/  IADD3 R0, R3, c[0x0][0x198], RZ ;  /* 0x0000660003007a10 */ /* 0x000fc80007ffe0ff */
[----:B------:R1:W-:Y:S01]  /*45fc0*/  @P5 STG.E [R100.64], R68 ;  /* 0x0000004464005986 */ /* 0x0003e2000c101906 */
[----:B------:R-:W-:Y:S02]  /*45fd0*/  ISETP.LT.AND P5, PT, R251, c[0x0][0x178], !P4 ;  /* 0x00005e00fb007a0c */ /* 0x000fe400067a1270 */
[----:B------:R-:W-:Y:S01]  /*45fe0*/  ISETP.LT.AND P6, PT, R250, c[0x0][0x178], !P4 ;  /* 0x00005e00fa007a0c */ /* 0x000fe200067c1270 */
[----:B-1----:R-:W-:-:S10]  /*45ff0*/  IMAD.WIDE R100, R0, 0x4, R98 ;  /* 0x0000000400647825 */ /* 0x002fd400078e0262 */
[----:B------:R1:W-:Y:S01]  /*46000*/  @P5 STG.E [R100.64], R102 ;  /* 0x0000006664005986 */ /* 0x0003e2000c101906 */
[----:B------:R-:W-:Y:S02]  /*46010*/  ISETP.LT.AND P5, PT, R249, c[0x0][0x178], !P4 ;  /* 0x00005e00f9007a0c */ /* 0x000fe400067a1270 */
[----:B------:R-:W-:Y:S01]  /*46020*/  ISETP.LT.AND P4, PT, R248, c[0x0][0x178], !P4 ;  /* 0x00005e00f8007a0c */ /* 0x000fe20006781270 */
[C---:B-1----:R-:W-:Y:S01]  /*46030*/  IMAD.WIDE R100, R0.reuse, 0x4, R96 ;  /* 0x0000000400647825 */ /* 0x042fe200078e0260 */
[----:B------:R-:W3:Y:S04]  /*46040*/  LDL.LU R102, [R1] ;  /* 0x0000000001667983 */ /* 0x000ee80000300800 */
[----:B------:R1:W-:Y:S04]  /*46050*/  @P6 STG.E [R100.64], R237 ;  /* 0x000000ed64006986 */ /* 0x0003e8000c101906 */
[----:B------:R-:W4:Y:S01]  /*46060*/  LDL.LU R68, [R1+0x17f0] ;  /* 0x0017f00001447983 */ /* 0x000f220000300800 */
[----:B-1----:R-:W-:-:S05]  /*46070*/  IMAD.WIDE R100, R0, 0x4, R30 ;  /* 0x0000000400647825 */ /* 0x002fca00078e021e */
[----:B------:R1:W-:Y:S02]  /*46080*/  @P5 STG.E [R100.64], R21 ;  /* 0x0000001564005986 */ /* 0x0003e4000c101906 */
[C---:B-1----:R-:W-:Y:S01]  /*46090*/  IMAD.WIDE R20, R0.reuse, 0x4, R28 ;  /* 0x0000000400147825 */ /* 0x042fe200078e021c */
[----:B------:R-:W-:-:S04]  /*460a0*/  IADD3 R0, R0, c[0x0][0x198], RZ ;  /* 0x0000660000007a10 */ /* 0x000fc80007ffe0ff */
[----:B------:R1:W-:Y:S01]  /*460b0*/  @P4 STG.E [R20.64], R69 ;  /* 0x0000004514004986 */ /* 0x0003e2000c101906 */
[----:B------:R-:W-:Y:S02]  /*460c0*/  ISETP.LT.AND P4, PT, R251, c[0x0][0x178], !P3 ;  /* 0x00005e00fb007a0c */ /* 0x000fe40005f81270 */
[----:B------:R-:W-:Y:S01]  /*460d0*/  ISETP.LT.AND P5, PT, R250, c[0x0][0x178], !P3 ;  /* 0x00005e00fa007a0c */ /* 0x000fe20005fa1270 */
[----:B-1----:R-:W-:-:S10]  /*460e0*/  IMAD.WIDE R20, R0, 0x4, R98 ;  /* 0x0000000400147825 */ /* 0x002fd400078e0262 */
[----:B-----5:R1:W-:Y:S01]  /*460f0*/  @P4 STG.E [R20.64], R247 ;  /* 0x000000f714004986 */ /* 0x0203e2000c101906 */
[----:B------:R-:W-:Y:S02]  /*46100*/  ISETP.LT.AND P4, PT, R249, c[0x0][0x178], !P3 ;  /* 0x00005e00f9007a0c */ /* 0x000fe40005f81270 */
[----:B------:R-:W-:Y:S01]  /*46110*/  ISETP.LT.AND P3, PT, R248, c[0x0][0x178], !P3 ;  /* 0x00005e00f8007a0c */ /* 0x000fe20005f61270 */
[----:B-1----:R-:W-:-:S05]  /*46120*/  IMAD.WIDE R20, R0, 0x4, R96 ;  /* 0x0000000400147825 */ /* 0x002fca00078e0260 */
[----:B------:R1:W-:Y:S02]  /*46130*/  @P5 STG.E [R20.64], R16 ;  /* 0x0000001014005986 */ /* 0x0003e4000c101906 */
[----:B-1----:R-:W-:-:S05]  /*46140*/  IMAD.WIDE R20, R0, 0x4, R30 ;  /* 0x0000000400147825 */ /* 0x002fca00078e021e */
[----:B------:R1:W-:Y:S01]  /*46150*/  @P4 STG.E [R20.64], R56 ;  /* 0x0000003814004986 */ /* 0x0003e2000c101906 */
[C---:B------:R-:W-:Y:S01]  /*46160*/  IADD3 R3, R0.reuse, c[0x0][0x198], RZ ;  /* 0x0000660000037a10 */ /* 0x040fe20007ffe0ff */
[----:B-1----:R-:W-:-:S05]  /*46170*/  IMAD.WIDE R20, R0, 0x4, R28 ;  /* 0x0000000400147825 */ /* 0x002fca00078e021c */
[----:B------:R1:W-:Y:S01]  /*46180*/  @P3 STG.E [R20.64], R80 ;  /* 0x0000005014003986 */ /* 0x0003e2000c101906 */
[----:B------:R-:W-:Y:S01]  /*46190*/  ISETP.LT.AND P3, PT, R251, c[0x0][0x178], !P2 ;  /* 0x00005e00fb007a0c */ /* 0x000fe20005761270 */
[----:B-1----:R-:W-:-:S12]  /*461a0*/  IMAD.WIDE R20, R3, 0x4, R98 ;  /* 0x0000000403147825 */ /* 0x002fd800078e0262 */
[----:B--2---:R1:W-:Y:S04]  /*461b0*/  @P3 STG.E [R20.64], R103 ;  /* 0x0000006714003986 */ /* 0x0043e8000c101906 */
[----:B-1----:R-:W2:Y:S04]  /*461c0*/  LDL.LU R103, [R1+0x4] ;  /* 0x0000040001677983 */ /* 0x002ea80000300800 */
[----:B------:R-:W5:Y:S01]  /*461d0*/  LDL.LU R80, [R1+0x17fc] ;  /* 0x0017fc0001507983 */ /* 0x000f620000300800 */
[----:B------:R-:W-:Y:S02]  /*461e0*/  ISETP.LT.AND P4, PT, R250, c[0x0][0x178], !P2 ;  /* 0x00005e00fa007a0c */ /* 0x000fe40005781270 */
[----:B------:R-:W-:Y:S01]  /*461f0*/  ISETP.LT.AND P3, PT, R249, c[0x0][0x178], !P2 ;  /* 0x00005e00f9007a0c */ /* 0x000fe20005761270 */
[C---:B------:R-:W-:Y:S01]  /*46200*/  IMAD.WIDE R20, R3.reuse, 0x4, R96 ;  /* 0x0000000403147825 */ /* 0x040fe200078e0260 */
[----:B------:R-:W-:Y:S01]  /*46210*/  ISETP.LT.AND P2, PT, R248, c[0x0][0x178], !P2 ;  /* 0x00005e00f8007a0c */ /* 0x000fe20005741270 */
[----:B------:R-:W5:Y:S01]  /*46220*/  LDL.LU R69, [R1+0x1800] ;  /* 0x0018000001457983 */ /* 0x000f620000300800 */
[----:B------:R-:W-:-:S07]  /*46230*/  IADD3 R0, R3, c[0x0][0x198], RZ ;  /* 0x0000660003007a10 */ /* 0x000fce0007ffe0ff */
[----:B------:R1:W-:Y:S01]  /*46240*/  @P4 STG.E [R20.64], R17 ;  /* 0x0000001114004986 */ /* 0x0003e2000c101906 */
[----:B------:R-:W-:Y:S02]  /*46250*/  ISETP.LT.AND P4, PT, R251, c[0x0][0x178], !P1 ;  /* 0x00005e00fb007a0c */ /* 0x000fe40004f81270 */
[----:B------:R-:W-:Y:S02]  /*46260*/  ISETP.LT.AND P5, PT, R250, c[0x0][0x178], !P1 ;  /* 0x00005e00fa007a0c */ /* 0x000fe40004fa1270 */
[----:B------:R-:W-:Y:S01]  /*46270*/  ISETP.LT.AND P6, PT, R249, c[0x0][0x178], !P1 ;  /* 0x00005e00f9007a0c */ /* 0x000fe20004fc1270 */
[----:B-1----:R-:W-:-:S05]  /*46280*/  IMAD.WIDE R16, R3, 0x4, R30 ;  /* 0x0000000403107825 */ /* 0x002fca00078e021e */
[----:B------:R1:W-:Y:S01]  /*46290*/  @P3 STG.E [R16.64], R57 ;  /* 0x0000003910003986 */ /* 0x0003e2000c101906 */
[----:B------:R-:W-:Y:S01]  /*462a0*/  IMAD.WIDE R20, R0, 0x4, R98 ;  /* 0x0000000400147825 */ /* 0x000fe200078e0262 */
[----:B------:R-:W-:Y:S02]  /*462b0*/  ISETP.LT.AND P1, PT, R248, c[0x0][0x178], !P1 ;  /* 0x00005e00f8007a0c */ /* 0x000fe40004f21270 */
[----:B------:R-:W-:Y:S01]  /*462c0*/  ISETP.LT.AND P3, PT, R250, c[0x0][0x178], !P0 ;  /* 0x00005e00fa007a0c */ /* 0x000fe20004761270 */
[----:B-1----:R-:W-:Y:S01]  /*462d0*/  IMAD.WIDE R16, R3, 0x4, R28 ;  /* 0x0000000403107825 */ /* 0x002fe200078e021c */
[----:B------:R-:W-:-:S04]  /*462e0*/  IADD3 R3, R0, c[0x0][0x198], RZ ;  /* 0x0000660000037a10 */ /* 0x000fc80007ffe0ff */
[----:B------:R1:W-:Y:S01]  /*462f0*/  @P2 STG.E [R16.64], R81 ;  /* 0x0000005110002986 */ /* 0x0003e2000c101906 */
[----:B------:R-:W-:Y:S01]  /*46300*/  ISETP.LT.AND P2, PT, R251, c[0x0][0x178], !P0 ;  /* 0x00005e00fb007a0c */ /* 0x000fe20004741270 */
[----:B------:R-:W-:-:S04]  /*46310*/  IMAD.WIDE R56, R3, 0x4, R96 ;  /* 0x0000000403387825 */ /* 0x000fc800078e0260 */
[----:B-1----:R-:W-:Y:S01]  /*46320*/  IMAD.WIDE R16, R0, 0x4, R96 ;  /* 0x0000000400107825 */ /* 0x002fe200078e0260 */
[----:B---3--:R1:W-:Y:S04]  /*46330*/  @P4 STG.E [R20.64], R102 ;  /* 0x0000006614004986 */ /* 0x0083e8000c101906 */
[----:B------:R3:W-:Y:S01]  /*46340*/  @P5 STG.E [R16.64], R12 ;  /* 0x0000000c10005986 */ /* 0x0007e2000c101906 */
[----:B------:R-:W-:Y:S02]  /*46350*/  ISETP.LT.AND P5, PT, R249, c[0x0][0x178], !P0 ;  /* 0x00005e00f9007a0c */ /* 0x000fe400047a1270 */
[----:B----4-:R-:W-:Y:S01]  /*46360*/  ISETP.GE.AND P4, PT, R68, c[0x0][0x17c], PT ;  /* 0x00005f0044007a0c */ /* 0x010fe20003f86270 */
[----:B-1----:R-:W-:Y:S01]  /*46370*/  IMAD.WIDE R20, R0, 0x4, R30 ;  /* 0x0000000400147825 */ /* 0x002fe200078e021e */
[----:B------:R-:W-:Y:S01]  /*46380*/  ISETP.LT.AND P0, PT, R248, c[0x0][0x178], !P0 ;  /* 0x00005e00f8007a0c */ /* 0x000fe20004701270 */
[----:B------:R-:W4:Y:S02]  /*46390*/  LDL.LU R68, [R1+0x180c] ;  /* 0x00180c0001447983 */ /* 0x000f240000300800 */
[----:B---3--:R-:W-:-:S02]  /*463a0*/  IMAD.WIDE R16, R0, 0x4, R28 ;  /* 0x0000000400107825 */ /* 0x008fc400078e021c */
[----:B------:R1:W-:Y:S01]  /*463b0*/  @P6 STG.E [R20.64], R32 ;  /* 0x0000002014006986 */ /* 0x0003e2000c101906 */
[----:B------:R-:W-:Y:S02]  /*463c0*/  ISETP.LT.AND P6, PT, R251, c[0x0][0x178], !P4 ;  /* 0x00005e00fb007a0c */ /* 0x000fe400067c1270 */
[C---:B------:R-:W-:Y:S01]  /*463d0*/  IADD3 R0, R3.reuse, c[0x0][0x198], RZ ;  /* 0x0000660003007a10 */ /* 0x040fe20007ffe0ff */
[----:B------:R3:W-:Y:S01]  /*463e0*/  @P1 STG.E [R16.64], R76 ;  /* 0x0000004c10001986 */ /* 0x0007e2000c101906 */
[----:B------:R-:W-:Y:S01]  /*463f0*/  ISETP.LT.AND P1, PT, R250, c[0x0][0x178], !P4 ;  /* 0x00005e00fa007a0c */ /* 0x000fe20006721270 */
[C---:B-1----:R-:W-:Y:S02]  /*46400*/  IMAD.WIDE R20, R3.reuse, 0x4, R98 ;  /* 0x0000000403147825 */ /* 0x042fe400078e0262 */
[----:B------:R-:W4:Y:S02]  /*46410*/  LDL.LU R32, [R1+0x1818] ;  /* 0x0018180001207983 */ /* 0x000f240000300800 */
[----:B---3--:R-:W-:-:S02]  /*46420*/  IMAD.WIDE R16, R3, 0x4, R28 ;  /* 0x0000000403107825 */ /* 0x008fc400078e021c */
[----:B------:R-:W3:Y:S04]  /*46430*/  LDL.LU R246, [R1+0x48] ;  /* 0x0000480001f67983 */ /* 0x000ee80000300800 */
[----:B------:R-:W3:Y:S04]  /*46440*/  LDL.LU R247, [R1+0x4c] ;  /* 0x00004c0001f77983 */ /* 0x000ee80000300800 */
[----:B--2---:R1:W-:Y:S04]  /*46450*/  @P2 STG.E [R20.64], R103 ;  /* 0x0000006714002986 */ /* 0x0043e8000c101906 */
[----:B------:R2:W-:Y:S01]  /*46460*/  @P3 STG.E [R56.64], R13 ;  /* 0x0000000d38003986 */ /* 0x0005e2000c101906 */
[----:B------:R-:W-:-:S02]  /*46470*/  ISETP.LT.AND P3, PT, R249, c[0x0][0x178], !P4 ;  /* 0x00005e00f9007a0c */ /* 0x000fc40006761270 */
[----:B-----5:R-:W-:Y:S01]  /*46480*/  ISETP.GE.AND P2, PT, R80, c[0x0][0x17c], PT ;  /* 0x00005f0050007a0c */ /* 0x020fe20003f46270 */
[----:B-1----:R-:W-:-:S04]  /*46490*/  IMAD.WIDE R20, R0, 0x4, R98 ;  /* 0x0000000400147825 */ /* 0x002fc800078e0262 */
[----:B--2---:R-:W-:Y:S01]  /*464a0*/  IMAD.WIDE R12, R3, 0x4, R30 ;  /* 0x00000004030c7825 */ /* 0x004fe200078e021e */
[----:B------:R-:W-:-:S04]  /*464b0*/  ISETP.LT.AND P4, PT, R248, c[0x0][0x178], !P4 ;  /* 0x00005e00f8007a0c */ /* 0x000fc80006781270 */
[----:B------:R1:W-:Y:S01]  /*464c0*/  @P5 STG.E [R12.64], R33 ;  /* 0x000000210c005986 */ /* 0x0003e2000c101906 */
[----:B------:R-:W-:-:S03]  /*464d0*/  ISETP.LT.AND P5, PT, R251, c[0x0][0x178], !P2 ;  /* 0x00005e00fb007a0c */ /* 0x000fc600057a1270 */
[----:B------:R2:W-:Y:S01]  /*464e0*/  @P0 STG.E [R16.64], R77 ;  /* 0x0000004d10000986 */ /* 0x0005e2000c101906 */
[----:B------:R-:W-:-:S03]  /*464f0*/  IADD3 R3, R0, c[0x0][0x198], RZ ;  /* 0x0000660000037a10 */ /* 0x000fc60007ffe0ff */
[----:B------:R5:W-:Y:S01]  /*46500*/  @P6 STG.E [R20.64], R240 ;  /* 0x000000f014006986 */ /* 0x000be2000c101906 */
[----:B------:R-:W-:Y:S01]  /*46510*/  ISETP.LT.AND P6, PT, R250, c[0x0][0x178], !P2 ;  /* 0x00005e00fa007a0c */ /* 0x000fe200057c1270 */
[----:B-1----:R-:W-:-:S04]  /*46520*/  IMAD.WIDE R12, R0, 0x4, R96 ;  /* 0x00000004000c7825 */ /* 0x002fc800078e0260 */
[----:B--2---:R-:W-:Y:S01]  /*46530*/  IMAD.WIDE R16, R0, 0x4, R30 ;  /* 0x0000000400107825 */ /* 0x004fe200078e021e */
[----:B------:R1:W-:Y:S04]  /*46540*/  @P1 STG.E [R12.64], R8 ;  /* 0x000000080c001986 */ /* 0x0003e8000c101906 */
[----:B------:R2:W-:Y:S01]  /*46550*/  @P3 STG.E [R16.64], R24 ;  /* 0x0000001810003986 */ /* 0x0005e2000c101906 */
[----:B-----5:R-:W-:-:S04]  /*46560*/  IMAD.WIDE R20, R3, 0x4, R96 ;  /* 0x0000000403147825 */ /* 0x020fc800078e0260 */
[----:B-1----:R-:W-:-:S04]  /*46570*/  IMAD.WIDE R12, R0, 0x4, R28 ;  /* 0x00000004000c7825 */ /* 0x002fc800078e021c */
[----:B--2---:R-:W-:Y:S01]  /*46580*/  IMAD.WIDE R16, R3, 0x4, R98 ;  /* 0x0000000403107825 */ /* 0x004fe200078e0262 */
[----:B------:R-:W-:Y:S04]  /*46590*/  @P4 STG.E [R12.64], R72 ;  /* 0x000000480c004986 */ /* 0x000fe8000c101906 */
[----:B------:R-:W-:Y:S04]  /*465a0*/  @P5 STG.E [R16.64], R241 ;  /* 0x000000f110005986 */ /* 0x000fe8000c101906 */
[----:B------:R1:W-:Y:S04]  /*465b0*/  @P6 STG.E [R20.64], R9 ;  /* 0x0000000914006986 */ /* 0x0003e8000c101906 */
[----:B-1----:R-:W2:Y:S04]  /*465c0*/  LDL.LU R20, [R1+0x1830] ;  /* 0x0018300001147983 */ /* 0x002ea80000300800 */
[----:B------:R-:W5:Y:S04]  /*465d0*/  LDL.LU R102, [R1+0x18] ;  /* 0x0000180001667983 */ /* 0x000f680000300800 */
[----:B------:R-:W5:Y:S04]  /*465e0*/  LDL.LU R24, [R1+0x182c] ;  /* 0x00182c0001187983 */ /* 0x000f680000300800 */
[----:B------:R-:W5:Y:S04]  /*465f0*/  LDL.LU R21, [R1+0x1840] ;  /* 0x0018400001157983 */ /* 0x000f680000300800 */
[----:B------:R-:W5:Y:S01]  /*46600*/  LDL.LU R103, [R1+0x1c] ;  /* 0x00001c0001677983 */ /* 0x000f620000300800 */
[----:B------:R-:W-:-:S02]  /*46610*/  ISETP.LT.AND P3, PT, R249, c[0x0][0x178], !P2 ;  /* 0x00005e00f9007a0c */ /* 0x000fc40005761270 */
[----:B------:R-:W-:Y:S02]  /*46620*/  ISETP.LT.AND P2, PT, R248, c[0x0][0x178], !P2 ;  /* 0x00005e00f8007a0c */ /* 0x000fe40005741270 */
[----:B------:R-:W-:Y:S01]  /*46630*/  ISETP.GE.AND P0, PT, R69, c[0x0][0x17c], PT ;  /* 0x00005f0045007a0c */ /* 0x000fe20003f06270 */
[----:B------:R-:W-:-:S03]  /*46640*/  IMAD.WIDE R8, R3, 0x4, R30 ;  /* 0x0000000403087825 */ /* 0x000fc600078e021e */
[----:B------:R-:W-:Y:S01]  /*46650*/  ISETP.LT.AND P4, PT, R251, c[0x0][0x178], !P0 ;  /* 0x00005e00fb007a0c */ /* 0x000fe20004781270 */
[C---:B------:R-:W-:Y:S01]  /*46660*/  IMAD.WIDE R12, R3.reuse, 0x4, R28 ;  /* 0x00000004030c7825 */ /* 0x040fe200078e021c */
[----:B------:R-:W-:Y:S02]  /*46670*/  ISETP.LT.AND P5, PT, R250, c[0x0][0x178], !P0 ;  /* 0x00005e00fa007a0c */ /* 0x000fe400047a1270 */
[----:B----4-:R-:W-:Y:S02]  /*46680*/  ISETP.GE.AND P1, PT, R68, c[0x0][0x17c], PT ;  /* 0x00005f0044007a0c */ /* 0x010fe40003f26270 */
[----:B------:R-:W-:Y:S01]  /*46690*/  IADD3 R3, R3, c[0x0][0x198], RZ ;  /* 0x0000660003037a10 */ /* 0x000fe20007ffe0ff */
[----:B------:R1:W-:Y:S01]  /*466a0*/  @P3 STG.E [R8.64], R25 ;  /* 0x0000001908003986 */ /* 0x0003e2000c101906 */
[----:B------:R-:W-:Y:S02]  /*466b0*/  ISETP.LT.AND P6, PT, R249, c[0x0][0x178], !P0 ;  /* 0x00005e00f9007a0c */ /* 0x000fe400047c1270 */
[----:B------:R-:W-:Y:S01]  /*466c0*/  ISETP.LT.AND P0, PT, R248, c[0x0][0x178], !P0 ;  /* 0x00005e00f8007a0c */ /* 0x000fe20004701270 */
[----:B------:R4:W-:Y:S01]  /*466d0*/  @P2 STG.E [R12.64], R73 ;  /* 0x000000490c002986 */ /* 0x0009e2000c101906 */
[----:B------:R-:W-:-:S02]  /*466e0*/  ISETP.LT.AND P2, PT, R251, c[0x0][0x178], !P1 ;  /* 0x00005e00fb007a0c */ /* 0x000fc40004f41270 */
[C---:B------:R-:W-:Y:S01]  /*466f0*/  IADD3 R0, R3.reuse, c[0x0][0x198], RZ ;  /* 0x0000660003007a10 */ /* 0x040fe20007ffe0ff */
[----:B-1----:R-:W-:-:S04]  /*46700*/  IMAD.WIDE R8, R3, 0x4, R98 ;  /* 0x0000000403087825 */ /* 0x002fc800078e0262 */
[C---:B----4-:R-:W-:Y:S01]  /*46710*/  IMAD.WIDE R12, R3.reuse, 0x4, R96 ;  /* 0x00000004030c7825 */ /* 0x050fe200078e0260 */
[----:B---3--:R1:W-:Y:S03]  /*46720*/  @P4 STG.E [R8.64], R246 ;  /* 0x000000f608004986 */ /* 0x0083e6000c101906 */
[C---:B------:R-:W-:Y:S01]  /*46730*/  IMAD.WIDE R16, R3.reuse, 0x4, R30 ;  /* 0x0000000403107825 */ /* 0x040fe200078e021e */
[----:B------:R3:W-:Y:S04]  /*46740*/  @P5 STG.E [R12.64], R238 ;  /* 0x000000ee0c005986 */ /* 0x0007e8000c101906 */
[----:B------:R4:W-:Y:S01]  /*46750*/  @P6 STG.E [R16.64], R22 ;  /* 0x0000001610006986 */ /* 0x0009e2000c101906 */
[----:B-1----:R-:W-:-:S04]  /*46760*/  IMAD.WIDE R8, R3, 0x4, R28 ;  /* 0x0000000403087825 */ /* 0x002fc800078e021c */
[----:B---3--:R-:W-:Y:S01]  /*46770*/  IMAD.WIDE R12, R0, 0x4, R98 ;  /* 0x00000004000c7825 */ /* 0x008fe200078e0262 */
[----:B------:R1:W-:Y:S04]  /*46780*/  @P0 STG.E [R8.64], R70 ;  /* 0x0000004608000986 */ /* 0x0003e8000c101906 */
[----:B------:R3:W-:Y:S01]  /*46790*/  @P2 STG.E [R12.64], R247 ;  /* 0x000000f70c002986 */ /* 0x0007e2000c101906 */
[----:B------:R-:W-:Y:S02]  /*467a0*/  ISETP.LT.AND P4, PT, R250, c[0x0][0x178], !P1 ;  /* 0x00005e00fa007a0c */ /* 0x000fe40004f81270 */
[----:B------:R-:W-:Y:S02]  /*467b0*/  ISETP.GE.AND P3, PT, R32, c[0x0][0x17c], PT ;  /* 0x00005f0020007a0c */ /* 0x000fe40003f66270 */
[----:B------:R-:W-:-:S02]  /*467c0*/  ISETP.LT.AND P5, PT, R249, c[0x0][0x178], !P1 ;  /* 0x00005e00f9007a0c */ /* 0x000fc40004fa1270 */
[----:B------:R-:W-:Y:S01]  /*467d0*/  ISETP.LT.AND P1, PT, R248, c[0x0][0x178], !P1 ;  /* 0x00005e00f8007a0c */ /* 0x000fe20004f21270 */
[C---:B----4-:R-:W-:Y:S01]  /*467e0*/  IMAD.WIDE R16, R0.reuse, 0x4, R96 ;  /* 0x0000000400107825 */ /* 0x050fe200078e0260 */
[----:B------:R-:W-:Y:S02]  /*467f0*/  ISETP.LT.AND P6, PT, R251, c[0x0][0x178], !P3 ;  /* 0x00005e00fb007a0c */ /* 0x000fe40005fc1270 */
[C---:B------:R-:W-:Y:S01]  /*46800*/  IADD3 R3, R0.reuse, c[0x0][0x198], RZ ;  /* 0x0000660000037a10 */ /* 0x040fe20007ffe0ff */
[----:B-1----:R-:W-:Y:S01]  /*46810*/  IMAD.WIDE R8, R0, 0x4, R30 ;  /* 0x0000000400087825 */ /* 0x002fe200078e021e */
[----:B------:R-:W-:Y:S01]  /*46820*/  ISETP.LT.AND P0, PT, R250, c[0x0][0x178], !P3 ;  /* 0x00005e00fa007a0c */ /* 0x000fe20005f01270 */
[----:B------:R1:W-:Y:S01]  /*46830*/  @P4 STG.E [R16.64], R239 ;  /* 0x000000ef10004986 */ /* 0x0003e2000c101906 */
[----:B------:R-:W-:Y:S01]  /*46840*/  ISETP.LT.AND P4, PT, R249, c[0x0][0x178], !P3 ;  /* 0x00005e00f9007a0c */ /* 0x000fe20005f81270 */
[----:B---3--:R-:W-:Y:S01]  /*46850*/  IMAD.WIDE R12, R0, 0x4, R28 ;  /* 0x00000004000c7825 */ /* 0x008fe200078e021c */
[----:B------:R-:W-:Y:S01]  /*46860*/  ISETP.LT.AND P3, PT, R248, c[0x0][0x178], !P3 ;  /* 0x00005e00f8007a0c */ /* 0x000fe20005f61270 */
[----:B------:R3:W-:Y:S04]  /*46870*/  @P5 STG.E [R8.64], R23 ;  /* 0x0000001708005986 */ /* 0x0007e8000c101906 */
[----:B------:R4:W-:Y:S01]  /*46880*/  @P1 STG.E [R12.64], R71 ;  /* 0x000000470c001986 */ /* 0x0009e2000c101906 */
[C---:B-1----:R-:W-:Y:S01]  /*46890*/  IMAD.WIDE R16, R3.reuse, 0x4, R98 ;  /* 0x0000000403107825 */ /* 0x042fe200078e0262 */
[----:B------:R-:W-:-:S03]  /*468a0*/  IADD3 R0, R3, c[0x0][0x198], RZ ;  /* 0x0000660003007a10 */ /* 0x000fc60007ffe0ff */
[----:B---3--:R-:W-:-:S04]  /*468b0*/  IMAD.WIDE R8, R3, 0x4, R96 ;  /* 0x0000000403087825 */ /* 0x008fc800078e0260 */
[----:B----4-:R-:W-:Y:S01]  /*468c0*/  IMAD.WIDE R12, R3, 0x4, R30 ;  /* 0x00000004030c7825 */ /* 0x010fe200078e021e */
[----:B--2---:R-:W-:Y:S02]  /*468d0*/  ISETP.GE.AND P2, PT, R20, c[0x0][0x17c], PT ;  /* 0x00005f0014007a0c */ /* 0x004fe40003f46270 */
[----:B------:R-:W2:Y:S02]  /*468e0*/  LDL.LU R20, [R1+0x1848] ;  /* 0x0018480001147983 */ /* 0x000ea40000300800 */
[----:B------:R-:W-:Y:S02]  /*468f0*/  ISETP.LT.AND P5, PT, R251, c[0x0][0x178], !P2 ;  /* 0x00005e00fb007a0c */ /* 0x000fe400057a1270 */
[----:B-----5:R1:W-:Y:S04]  /*46900*/  @P6 STG.E [R16.64], R102 ;  /* 0x0000006610006986 */ /* 0x0203e8000c101906 */
[----:B------:R3:W-:Y:S04]  /*46910*/  @P0 STG.E [R8.64], R18 ;  /* 0x0000001208000986 */ /* 0x0007e8000c101906 */
[----:B-1----:R-:W4:Y:S04]  /*46920*/  LDL.LU R102, [R1+0x8] ;  /* 0x0000080001667983 */ /* 0x002f280000300800 */
[----:B------:R1:W-:Y:S01]  /*46930*/  @P4 STG.E [R12.64], R58 ;  /* 0x0000003a0c004986 */ /* 0x0003e2000c101906 */
[----:B---3--:R-:W-:-:S05]  /*46940*/  IMAD.WIDE R8, R3, 0x4, R28 ;  /* 0x0000000403087825 */ /* 0x008fca00078e021c */
[----:B------:R-:W-:Y:S01]  /*46950*/  @P3 STG.E [R8.64], R82 ;  /* 0x0000005208003986 */ /* 0x000fe2000c101906 */
[----:B-1----:R-:W-:Y:S01]  /*46960*/  IMAD.WIDE R12, R0, 0x4, R98 ;  /* 0x00000004000c7825 */ /* 0x002fe200078e0262 */
[----:B------:R-:W-:-:S04]  /*46970*/  ISETP.GE.AND P0, PT, R21, c[0x0][0x17c], PT ;  /* 0x00005f0015007a0c */ /* 0x000fc80003f06270 */
[----:B------:R1:W-:Y:S04]  /*46980*/  @P5 STG.E [R12.64], R103 ;  /* 0x000000670c005986 */ /* 0x0003e8000c101906 */
[----:B-1----:R-:W3:Y:S04]  /*46990*/  LDL.LU R103, [R1+0xc] ;  /* 0x00000c0001677983 */ /* 0x002ee80000300800 */
[----:B------:R-:W5:Y:S01]  /*469a0*/  LDL.LU R21, [R1+0x1860] ;  /* 0x0018600001157983 */ /* 0x000f620000300800 */
[----:B------:R-:W-:Y:S02]  /*469b0*/  ISETP.LT.AND P6, PT, R250, c[0x0][0x178], !P2 ;  /* 0x00005e00fa007a0c */ /* 0x000fe400057c1270 */
[----:B------:R-:W-:Y:S01]  /*469c0*/  ISETP.LT.AND P4, PT, R249, c[0x0][0x178], !P2 ;  /* 0x00005e00f9007a0c */ /* 0x000fe20005781270 */
[----:B------:R-:W-:-:S04]  /*469d0*/  IMAD.WIDE R16, R0, 0x4, R96 ;  /* 0x0000000400107825 */ /* 0x000fc800078e0260 */
[----:B------:R-:W-:-:S06]  /*469e0*/  IMAD.WIDE R8, R0, 0x4, R30 ;  /* 0x0000000400087825 */ /* 0x000fcc00078e021e */
[----:B------:R-:W-:Y:S04]  /*469f0*/  @P6 STG.E [R16.64], R19 ;  /* 0x0000001310006986 */ /* 0x000fe8000c101906 */
[----:B------:R1:W-:Y:S01]  /*46a00*/  @P4 STG.E [R8.64], R59 ;  /* 0x0000003b08004986 */ /* 0x0003e2000c101906 */
[----:B------:R-:W-:Y:S02]  /*46a10*/  ISETP.GE.AND P1, PT, R24, c[0x0][0x17c], PT ;  /* 0x00005f0018007a0c */ /* 0x000fe40003f26270 */
[----:B------:R-:W-:Y:S02]  /*46a20*/  ISETP.LT.AND P2, PT, R248, c[0x0][0x178], !P2 ;  /* 0x00005e00f8007a0c */ /* 0x000fe40005741270 */
[----:B------:R-:W-:Y:S01]  /*46a30*/  ISETP.LT.AND P3, PT, R251, c[0x0][0x178], !P1 ;  /* 0x00005e00fb007a0c */ /* 0x000fe20004f61270 */
[C---:B------:R-:W-:Y:S01]  /*46a40*/  IMAD.WIDE R12, R0.reuse, 0x4, R28 ;  /* 0x00000004000c7825 */ /* 0x040fe200078e021c */
[----:B------:R-:W-:-:S02]  /*46a50*/  IADD3 R0, R0, c[0x0][0x198], RZ ;  /* 0x0000660000007a10 */ /* 0x000fc40007ffe0ff */
[----:B------:R-:W-:Y:S02]  /*46a60*/  ISETP.LT.AND P5, PT, R250, c[0x0][0x178], !P1 ;  /* 0x00005e00fa007a0c */ /* 0x000fe40004fa1270 */
[----:B------:R-:W-:Y:S01]  /*46a70*/  ISETP.LT.AND P6, PT, R249, c[0x0][0x178], !P1 ;  /* 0x00005e00f9007a0c */ /* 0x000fe20004fc1270 */
[----:B-1----:R-:W-:Y:S01]  /*46a80*/  IMAD.WIDE R8, R0, 0x4, R98 ;  /* 0x0000000400087825 */ /* 0x002fe200078e0262 */
[----:B------:R-:W-:-:S03]  /*46a90*/  ISETP.LT.AND P1, PT, R248, c[0x0][0x178], !P1 ;  /* 0x00005e00f8007a0c */ /* 0x000fc60004f21270 */
[----:B------:R1:W-:Y:S01]  /*46aa0*/  @P2 STG.E [R12.64], R83 ;  /* 0x000000530c002986 */ /* 0x0003e2000c101906 */
[----:B------:R-:W-:Y:S01]  /*46ab0*/  ISETP.LT.AND P2, PT, R251, c[0x0][0x178], !P0 ;  /* 0x00005e00fb007a0c */ /* 0x000fe20004741270 */
[C---:B------:R-:W-:Y:S01]  /*46ac0*/  IMAD.WIDE R16, R0.reuse, 0x4, R30 ;  /* 0x0000000400107825 */ /* 0x040fe200078e021e */
[----:B------:R-:W-:-:S03]  /*46ad0*/  IADD3 R3, R0, c[0x0][0x198], RZ ;  /* 0x0000660000037a10 */ /* 0x000fc60007ffe0ff */
[----:B-1----:R-:W-:Y:S01]  /*46ae0*/  IMAD.WIDE R12, R0, 0x4, R96 ;  /* 0x00000004000c7825 */ /* 0x002fe200078e0260 */
[----:B--2---:R-:W-:Y:S02]  /*46af0*/  ISETP.GE.AND P4, PT, R20, c[0x0][0x17c], PT ;  /* 0x00005f0014007a0c */ /* 0x004fe40003f86270 */
[----:B------:R-:W2:Y:S04]  /*46b00*/  LDL.LU R20, [R1+0x185c] ;  /* 0x00185c0001147983 */ /* 0x000ea80000300800 */
[----:B------:R-:W2:Y:S04]  /*46b10*/  LDL.LU R19, [R1+0x1870] ;  /* 0x0018700001137983 */ /* 0x000ea80000300800 */
[----:B------:R-:W2:Y:S04]  /*46b20*/  LDL.LU R18, [R1+0x1878] ;  /* 0x0018780001127983 */ /* 0x000ea80000300800 */
[----:B----4-:R1:W-:Y:S01]  /*46b30*/  @P3 STG.E [R8.64], R102 ;  /* 0x0000006608003986 */ /* 0x0103e2000c101906 */
[----:B------:R-:W-:-:S03]  /*46b40*/  ISETP.LT.AND P3, PT, R250, c[0x0][0x178], !P0 ;  /* 0x00005e00fa007a0c */ /* 0x000fc60004761270 */
[----:B------:R4:W-:Y:S01]  /*46b50*/  @P5 STG.E [R12.64], R14 ;  /* 0x0000000e0c005986 */ /* 0x0009e2000c101906 */
[----:B------:R-:W-:Y:S02]  /*46b60*/  ISETP.LT.AND P5, PT, R249, c[0x0][0x178], !P0 ;  /* 0x00005e00f9007a0c */ /* 0x000fe400047a1270 */
[----:B------:R-:W-:Y:S01]  /*46b70*/  ISETP.LT.AND P0, PT, R248, c[0x0][0x178], !P0 ;  /* 0x00005e00f8007a0c */ /* 0x000fe20004701270 */
[----:B------:R4:W-:Y:S01]  /*46b80*/  @P6 STG.E [R16.64], R34 ;  /* 0x0000002210006986 */ /* 0x0009e2000c101906 */
[----:B------:R-:W-:Y:S01]  /*46b90*/  ISETP.LT.AND P6, PT, R251, c[0x0][0x178], !P4 ;  /* 0x00005e00fb007a0c */ /* 0x000fe200067c1270 */
[----:B-1----:R-:W-:Y:S01]  /*46ba0*/  IMAD.WIDE R8, R0, 0x4, R28 ;  /* 0x0000000400087825 */ /* 0x002fe200078e021c */
[----:B------:R-:W-:-:S03]  /*46bb0*/  IADD3 R0, R3, c[0x0][0x198], RZ ;  /* 0x0000660003007a10 */ /* 0x000fc60007ffe0ff */
[C---:B----4-:R-:W-:Y:S01]  /*46bc0*/  IMAD.WIDE R12, R3.reuse, 0x4, R98 ;  /* 0x00000004030c7825 */ /* 0x050fe200078e0262 */
[----:B------:R1:W-:Y:S03]  /*46bd0*/  @P1 STG.E [R8.64], R78 ;  /* 0x0000004e08001986 */ /* 0x0003e6000c101906 */
[----:B------:R-:W-:Y:S01]  /*46be0*/  IMAD.WIDE R16, R3, 0x4, R96 ;  /* 0x0000000403107825 */ /* 0x000fe200078e0260 */
[----:B------:R-:W-:-:S03]  /*46bf0*/  ISETP.LT.AND P1, PT, R250, c[0x0][0x178], !P4 ;  /* 0x00005e00fa007a0c */ /* 0x000fc60006721270 */
[----:B-1----:R-:W-:Y:S01]  /*46c00*/  IMAD.WIDE R8, R3, 0x4, R30 ;  /* 0x0000000403087825 */ /* 0x002fe200078e021e */
[----:B---3--:R1:W-:Y:S04]  /*46c10*/  @P2 STG.E [R12.64], R103 ;  /* 0x000000670c002986 */ /* 0x0083e8000c101906 */
[----:B------:R3:W-:Y:S01]  /*46c20*/  @P3 STG.E [R16.64], R15 ;  /* 0x0000000f10003986 */ /* 0x0007e2000c101906 */
[----:B------:R-:W-:Y:S02]  /*46c30*/  ISETP.LT.AND P3, PT, R249, c[0x0][0x178], !P4 ;  /* 0x00005e00f9007a0c */ /* 0x000fe40006761270 */
[----:B-----5:R-:W-:Y:S01]  /*46c40*/  ISETP.GE.AND P2, PT, R21, c[0x0][0x17c], PT ;  /* 0x00005f0015007a0c */ /* 0x020fe20003f46270 */
[----:B------:R4:W-:Y:S01]  /*46c50*/  @P5 STG.E [R8.64], R35 ;  /* 0x0000002308005986 */ /* 0x0009e2000c101906 */
[----:B-1----:R-:W-:-:S04]  /*46c60*/  IMAD.WIDE R12, R3, 0x4, R28 ;  /* 0x00000004030c7825 */ /* 0x002fc800078e021c */
[----:B---3--:R-:W-:Y:S01]  /*46c70*/  IMAD.WIDE R14, R0, 0x4, R98 ;  /* 0x00000004000e7825 */ /* 0x008fe200078e0262 */
[----:B------:R-:W3:Y:S01]  /*46c80*/  LDL.LU R17, [R1+0x1890] ;  /* 0x0018900001117983 */ /* 0x000ee20000300800 */
[----:B------:R-:W-:Y:S02]  /*46c90*/  ISETP.LT.AND P4, PT, R248, c[0x0][0x178], !P4 ;  /* 0x00005e00f8007a0c */ /* 0x000fe40006781270 */
[----:B------:R-:W-:Y:S01]  /*46ca0*/  ISETP.LT.AND P5, PT, R251, c[0x0][0x178], !P2 ;  /* 0x00005e00fb007a0c */ /* 0x000fe200057a1270 */
[----:B------:R1:W-:Y:S01]  /*46cb0*/  @P0 STG.E [R12.64], R79 ;  /* 0x0000004f0c000986 */ /* 0x0003e2000c101906 */
[----:B----4-:R-:W-:-:S03]  /*46cc0*/  IMAD.WIDE R8, R0, 0x4, R96 ;  /* 0x0000000400087825 */ /* 0x010fc600078e0260 */
[----:B------:R4:W-:Y:S01]  /*46cd0*/  @P6 STG.E [R14.64], R242 ;  /* 0x000000f20e006986 */ /* 0x0009e2000c101906 */
[----:B------:R-:W-:Y:S02]  /*46ce0*/  ISETP.LT.AND P6, PT, R250, c[0x0][0x178], !P2 ;  /* 0x00005e00fa007a0c */ /* 0x000fe400057c1270 */
[C---:B------:R-:W-:Y:S01]  /*46cf0*/  IADD3 R3, R0.reuse, c[0x0][0x198], RZ ;  /* 0x0000660000037a10 */ /* 0x040fe20007ffe0ff */
[----:B------:R5:W-:Y:S01]  /*46d00*/  @P1 STG.E [R8.64], R10 ;  /* 0x0000000a08001986 */ /* 0x000be2000c101906 */
[----:B-1----:R-:W-:-:S03]  /*46d10*/  IMAD.WIDE R12, R0, 0x4, R30 ;  /* 0x00000004000c7825 */ /* 0x002fc600078e021e */
[----:B------:R-:W3:Y:S04]  /*46d20*/  LDL.LU R16, [R1+0x188c] ;  /* 0x00188c0001107983 */ /* 0x000ee80000300800 */
[----:B------:R1:W-:Y:S01]  /*46d30*/  @P3 STG.E [R12.64], R26 ;  /* 0x0000001a0c003986 */ /* 0x0003e2000c101906 */
[----:B----4-:R-:W-:-:S04]  /*46d40*/  IMAD.WIDE R14, R3, 0x4, R96 ;  /* 0x00000004030e7825 */ /* 0x010fc800078e0260 */
[----:B-----5:R-:W-:-:S04]  /*46d50*/  IMAD.WIDE R8, R0, 0x4, R28 ;  /* 0x0000000400087825 */ /* 0x020fc800078e021c */
[----:B-1----:R-:W-:Y:S01]  /*46d60*/  IMAD.WIDE R12, R3, 0x4, R98 ;  /* 0x00000004030c7825 */ /* 0x002fe200078e0262 */
[----:B------:R-:W-:Y:S04]  /*46d70*/  @P4 STG.E [R8.64], R74 ;  /* 0x0000004a08004986 */ /* 0x000fe8000c101906 */
[----:B------:R-:W-:Y:S04]  /*46d80*/  @P5 STG.E [R12.64], R243 ;  /* 0x000000f30c005986 */ /* 0x000fe8000c101906 */
[----:B------:R1:W-:Y:S04]  /*46d90*/  @P6 STG.E [R14.64], R11 ;  /* 0x0000000b0e006986 */ /* 0x0003e8000c101906 */
[----:B-1----:R-:W4:Y:S04]  /*46da0*/  LDL.LU R14, [R1+0x18a0] ;  /* 0x0018a000010e7983 */ /* 0x002f280000300800 */
[----:B------:R-:W5:Y:S01]  /*46db0*/  LDL.LU R0, [R1+0x18a8] ;  /* 0x0018a80001007983 */ /* 0x000f620000300800 */
[----:B------:R-:W-:-:S02]  /*46dc0*/  ISETP.LT.AND P3, PT, R249, c[0x0][0x178], !P2 ;  /* 0x00005e00f9007a0c */ /* 0x000fc40005761270 */
[----:B------:R-:W-:Y:S01]  /*46dd0*/  ISETP.LT.AND P2, PT, R248, c[0x0][0x178], !P2 ;  /* 0x00005e00f8007a0c */ /* 0x000fe20005741270 */
[----:B------:R-:W-:-:S04]  /*46de0*/  IMAD.WIDE R8, R3, 0x4, R30 ;  /* 0x0000000403087825 */ /* 0x000fc800078e021e */
[C---:B------:R-:W-:Y:S01]  /*46df0*/  IMAD.WIDE R10, R3.reuse, 0x4, R28 ;  /* 0x00000004030a7825 */ /* 0x040fe200078e021c */
[----:B------:R-:W-:-:S05]  /*46e00*/  IADD3 R3, R3, c[0x0][0x198], RZ ;  /* 0x0000660003037a10 */ /* 0x000fca0007ffe0ff */
[----:B------:R1:W-:Y:S04]  /*46e10*/  @P3 STG.E [R8.64], R27 ;  /* 0x0000001b08003986 */ /* 0x0003e8000c101906 */
[----:B------:R1:W-:Y:S02]  /*46e20*/  @P2 STG.E [R10.64], R75 ;  /* 0x0000004b0a002986 */ /* 0x0003e4000c101906 */
[C---:B-1----:R-:W-:Y:S01]  /*46e30*/  IMAD.WIDE R8, R3.reuse, 0x4, R98 ;  /* 0x0000000403087825 */ /* 0x042fe200078e0262 */
[----:B------:R-:W-:-:S03]  /*46e40*/  IADD3 R15, R3, c[0x0][0x198], RZ ;  /* 0x00006600030f7a10 */ /* 0x000fc60007ffe0ff */
[----:B------:R-:W-:-:S04]  /*46e50*/  IMAD.WIDE R10, R3, 0x4, R96 ;  /* 0x00000004030a7825 */ /* 0x000fc800078e0260 */
[----:B------:R-:W-:Y:S01]  /*46e60*/  IMAD.WIDE R12, R3, 0x4, R30 ;  /* 0x00000004030c7825 */ /* 0x000fe200078e021e */
[----:B--2---:R-:W-:-:S04]  /*46e70*/  ISETP.GE.AND P0, PT, R20, c[0x0][0x17c], PT ;  /* 0x00005f0014007a0c */ /* 0x004fc80003f06270 */
[----:B------:R-:W-:Y:S02]  /*46e80*/  ISETP.LT.AND P4, PT, R251, c[0x0][0x178], !P0 ;  /* 0x00005e00fb007a0c */ /* 0x000fe40004781270 */
[----:B------:R-:W-:Y:S02]  /*46e90*/  ISETP.LT.AND P5, PT, R250, c[0x0][0x178], !P0 ;  /* 0x00005e00fa007a0c */ /* 0x000fe400047a1270 */
[----:B------:R-:W-:Y:S02]  /*46ea0*/  ISETP.LT.AND P6, PT, R249, c[0x0][0x178], !P0 ;  /* 0x00005e00f9007a0c */ /* 0x000fe400047c1270 */
[----:B------:R-:W-:Y:S02]  /*46eb0*/  ISETP.GE.AND P1, PT, R19, c[0x0][0x17c], PT ;  /* 0x00005f0013007a0c */ /* 0x000fe40003f26270 */
[----:B------:R-:W-:Y:S02]  /*46ec0*/  ISETP.LT.AND P0, PT, R248, c[0x0][0x178], !P0 ;  /* 0x00005e00f8007a0c */ /* 0x000fe40004701270 */
[----:B------:R-:W-:-:S03]  /*46ed0*/  ISETP.LT.AND P2, PT, R251, c[0x0][0x178], !P1 ;  /* 0x00005e00fb007a0c */ /* 0x000fc60004f41270 */
[----:B------:R1:W-:Y:S01]  /*46ee0*/  @P4 STG.E [R8.64], R104 ;  /* 0x0000006808004986 */ /* 0x0003e2000c101906 */
[----:B------:R-:W-:-:S03]  /*46ef0*/  ISETP.LT.AND P4, PT, R250, c[0x0][0x178], !P1 ;  /* 0x00005e00fa007a0c */ /* 0x000fc60004f81270 */
[----:B------:R2:W-:Y:S01]  /*46f00*/  @P5 STG.E [R10.64], R136 ;  /* 0x000000880a005986 */ /* 0x0005e2000c101906 */
[----:B------:R-:W-:Y:S02]  /*46f10*/  ISETP.LT.AND P5, PT, R249, c[0x0][0x178], !P1 ;  /* 0x00005e00f9007a0c */ /* 0x000fe40004fa1270 */
[----:B------:R-:W-:Y:S01]  /*46f20*/  ISETP.GE.AND P3, PT, R18, c[0x0][0x17c], PT ;  /* 0x00005f0012007a0c */ /* 0x000fe20003f66270 */
[----:B------:R2:W-:Y:S01]  /*46f30*/  @P6 STG.E [R12.64], R144 ;  /* 0x000000900c006986 */ /* 0x0005e2000c101906 */
[----:B------:R-:W-:Y:S01]  /*46f40*/  ISETP.LT.AND P1, PT, R248, c[0x0][0x178], !P1 ;  /* 0x00005e00f8007a0c */ /* 0x000fe20004f21270 */
[----:B-1----:R-:W-:-:S04]  /*46f50*/  IMAD.WIDE R8, R3, 0x4, R28 ;  /* 0x0000000403087825 */ /* 0x002fc800078e021c */
[C---:B--2---:R-:W-:Y:S01]  /*46f60*/  IMAD.WIDE R10, R15.reuse, 0x4, R98 ;  /* 0x000000040f0a7825 */ /* 0x044fe200078e0262 */
[----:B------:R1:W-:Y:S03]  /*46f70*/  @P0 STG.E [R8.64], R176 ;  /* 0x000000b008000986 */ /* 0x0003e6000c101906 */
[----:B------:R-:W-:Y:S01]  /*46f80*/  IMAD.WIDE R12, R15, 0x4, R96 ;  /* 0x000000040f0c7825 */ /* 0x000fe200078e0260 */
[----:B------:R-:W-:Y:S01]  /*46f90*/  ISETP.LT.AND P6, PT, R251, c[0x0][0x178], !P3 ;  /* 0x00005e00fb007a0c */ /* 0x000fe20005fc1270 */
[----:B------:R2:W-:Y:S01]  /*46fa0*/  @P2 STG.E [R10.64], R105 ;  /* 0x000000690a002986 */ /* 0x0005e2000c101906 */
[----:B------:R-:W-:-:S03]  /*46fb0*/  ISETP.LT.AND P0, PT, R250, c[0x0][0x178], !P3 ;  /* 0x00005e00fa007a0c */ /* 0x000fc60005f01270 */
[----:B------:R2:W-:Y:S01]  /*46fc0*/  @P4 STG.E [R12.64], R137 ;  /* 0x000000890c004986 */ /* 0x0005e2000c101906 */
[----:B------:R-:W-:Y:S02]  /*46fd0*/  ISETP.LT.AND P4, PT, R249, c[0x0][0x178], !P3 ;  /* 0x00005e00f9007a0c */ /* 0x000fe40005f81270 */
[C---:B------:R-:W-:Y:S01]  /*46fe0*/  IADD3 R3, R15.reuse, c[0x0][0x198], RZ ;  /* 0x000066000f037a10 */ /* 0x040fe20007ffe0ff */
[----:B-1----:R-:W-:-:S04]  /*46ff0*/  IMAD.WIDE R8, R15, 0x4, R30 ;  /* 0x000000040f087825 */ /* 0x002fc800078e021e */
[----:B--2---:R-:W-:Y:S01]  /*47000*/  IMAD.WIDE R10, R15, 0x4, R28 ;  /* 0x000000040f0a7825 */ /* 0x004fe200078e021c */
[----:B------:R1:W-:Y:S01]  /*47010*/  @P5 STG.E [R8.64], R145 ;  /* 0x0000009108005986 */ /* 0x0003e2000c101906 */
[----:B------:R-:W-:Y:S02]  /*47020*/  ISETP.LT.AND P3, PT, R248, c[0x0][0x178], !P3 ;  /* 0x00005e00f8007a0c */ /* 0x000fe40005f61270 */
[C---:B------:R-:W-:Y:S01]  /*47030*/  IMAD.WIDE R12, R3.reuse, 0x4, R98 ;  /* 0x00000004030c7825 */ /* 0x040fe200078e0262 */
[----:B------:R2:W-:Y:S04]  /*47040*/  @P1 STG.E [R10.64], R177 ;  /* 0x000000b10a001986 */ /* 0x0005e8000c101906 */
[----:B------:R-:W-:Y:S01]  /*47050*/  @P6 STG.E [R12.64], R92 ;  /* 0x0000005c0c006986 */ /* 0x000fe2000c101906 */
[----:B-1----:R-:W-:Y:S01]  /*47060*/  IMAD.WIDE R8, R3, 0x4, R96 ;  /* 0x0000000403087825 */ /* 0x002fe200078e0260 */
[----:B---3--:R-:W-:-:S02]  /*47070*/  ISETP.GE.AND P2, PT, R17, c[0x0][0x17c], PT ;  /* 0x00005f0011007a0c */ /* 0x008fc40003f46270 */
[----:B------:R-:W3:Y:S01]  /*47080*/  LDL.LU R17, [R1+0x18c0] ;  /* 0x0018c00001117983 */ /* 0x000ee20000300800 */
[----:B--2---:R-:W-:Y:S01]  /*47090*/  IMAD.WIDE R10, R3, 0x4, R30 ;  /* 0x00000004030a7825 */ /* 0x004fe200078e021e */
[----:B------:R-:W-:Y:S02]  /*470a0*/  ISETP.LT.AND P5, PT, R251, c[0x0][0x178], !P2 ;  /* 0x00005e00fb007a0c */ /* 0x000fe400057a1270 */
[----:B------:R1:W-:Y:S01]  /*470b0*/  @P0 STG.E [R8.64], R132 ;  /* 0x0000008408000986 */ /* 0x0003e2000c101906 */
[----:B------:R-:W-:-:S03]  /*470c0*/  ISETP.LT.AND P6, PT, R250, c[0x0][0x178], !P2 ;  /* 0x00005e00fa007a0c */ /* 0x000fc600057c1270 */
[----:B------:R2:W-:Y:S01]  /*470d0*/  @P4 STG.E [R10.64], R140 ;  /* 0x0000008c0a004986 */ /* 0x0005e2000c101906 */
[----:B------:R-:W-:Y:S02]  /*470e0*/  ISETP.LT.AND P4, PT, R249, c[0x0][0x178], !P2 ;  /* 0x00005e00f9007a0c */ /* 0x000fe40005781270 */
[C---:B------:R-:W-:Y:S01]  /*470f0*/  IADD3 R15, R3.reuse, c[0x0][0x198], RZ ;  /* 0x00006600030f7a10 */ /* 0x040fe20007ffe0ff */
[----:B-1----:R-:W-:-:S04]  /*47100*/  IMAD.WIDE R8, R3, 0x4, R28 ;  /* 0x0000000403087825 */ /* 0x002fc800078e021c */
[C---:B--2---:R-:W-:Y:S01]  /*47110*/  IMAD.WIDE R10, R15.reuse, 0x4, R98 ;  /* 0x000000040f0a7825 */ /* 0x044fe200078e0262 */
[----:B------:R1:W-:Y:S03]  /*47120*/  @P3 STG.E [R8.64], R172 ;  /* 0x000000ac08003986 */ /* 0x0003e6000c101906 */
[----:B------:R-:W-:Y:S01]  /*47130*/  IMAD.WIDE R12, R15, 0x4, R96 ;  /* 0x000000040f0c7825 */ /* 0x000fe200078e0260 */
[----:B------:R2:W-:Y:S01]  /*47140*/  @P5 STG.E [R10.64], R93 ;  /* 0x0000005d0a005986 */ /* 0x0005e2000c101906 */
[----:B------:R-:W-:-:S03]  /*47150*/  ISETP.GE.AND P1, PT, R16, c[0x0][0x17c], PT ;  /* 0x00005f0010007a0c */ /* 0x000fc60003f26270 */
[----:B------:R-:W-:Y:S01]  /*47160*/  @P6 STG.E [R12.64], R133 ;  /* 0x000000850c006986 */ /* 0x000fe2000c101906 */
[----:B-1----:R-:W-:-:S03]  /*47170*/  IMAD.WIDE R8, R15, 0x4, R30 ;  /* 0x000000040f087825 */ /* 0x002fc600078e021e */
[----:B------:R-:W3:Y:S04]  /*47180*/  LDL.LU R16, [R1+0x18bc] ;  /* 0x0018bc0001107983 */ /* 0x000ee80000300800 */
[----:B------:R1:W-:Y:S01]  /*47190*/  @P4 STG.E [R8.64], R141 ;  /* 0x0000008d08004986 */ /* 0x0003e2000c101906 */
[----:B----4-:R-:W-:-:S03]  /*471a0*/  ISETP.GE.AND P0, PT, R14, c[0x0][0x17c], PT ;  /* 0x00005f000e007a0c */ /* 0x010fc60003f06270 */
[----:B------:R-:W4:Y:S01]  /*471b0*/  LDL.LU R14, [R1+0x18d0] ;  /* 0x0018d000010e7983 */ /* 0x000f220000300800 */
[----:B-----5:R-:W-:-:S03]  /*471c0*/  ISETP.GE.AND P4, PT, R0, c[0x0][0x17c], PT ;  /* 0x00005f0000007a0c */ /* 0x020fc60003f86270 */
[----:B------:R-:W5:Y:S01]  /*471d0*/  LDL.LU R0, [R1+0x18d4] ;  /* 0x0018d40001007983 */ /* 0x000f620000300800 */
[----:B------:R-:W-:Y:S02]  /*471e0*/  ISETP.LT.AND P2, PT, R248, c[0x0][0x178], !P2 ;  /* 0x00005e00f8007a0c */ /* 0x000fe40005741270 */
[----:B------:R-:W-:Y:S01]  /*471f0*/  ISETP.LT.AND P3, PT, R251, c[0x0][0x178], !P1 ;  /* 0x00005e00fb007a0c */ /* 0x000fe20004f61270 */
[C---:B--2---:R-:W-:Y:S01]  /*47200*/  IMAD.WIDE R10, R15.reuse, 0x4, R28 ;  /* 0x000000040f0a7825 */ /* 0x044fe200078e021c */
[----:B------:R-:W-:Y:S01]  /*47210*/  IADD3 R15, R15, c[0x0][0x198], RZ ;  /* 0x000066000f0f7a10 */ /* 0x000fe20007ffe0ff */
[----:B------:R-:W2:Y:S01]  /*47220*/  LDL.LU R23, [R1+0x18cc] ;  /* 0x0018cc0001177983 */ /* 0x000ea20000300800 */
[----:B------:R-:W-:Y:S02]  /*47230*/  ISETP.LT.AND P5, PT, R250, c[0x0][0x178], !P1 ;  /* 0x00005e00fa007a0c */ /* 0x000fe40004fa1270 */
[----:B------:R-:W-:Y:S01]  /*47240*/  ISETP.LT.AND P6, PT, R249, c[0x0][0x178], !P1 ;  /* 0x00005e00f9007a0c */ /* 0x000fe20004fc1270 */
[----:B-1----:R-:W-:Y:S01]  /*47250*/  IMAD.WIDE R8, R15, 0x4, R98 ;  /* 0x000000040f087825 */ /* 0x002fe200078e0262 */
[----:B------:R-:W-:Y:S01]  /*47260*/  ISETP.LT.AND P1, PT, R248, c[0x0][0x178], !P1 ;  /* 0x00005e00f8007a0c */ /* 0x000fe20004f21270 */
[----:B------:R-:W2:Y:S04]  /*47270*/  LDL.LU R22, [R1+0x18c8] ;  /* 0x0018c80001167983 */ /* 0x000ea80000300800 */
[----:B------:R1:W-:Y:S01]  /*47280*/  @P2 STG.E [R10.64], R173 ;  /* 0x000000ad0a002986 */ /* 0x0003e2000c101906 */
[----:B------:R-:W-:-:S03]  /*47290*/  ISETP.LT.AND P2, PT, R251, c[0x0][0x178], !P0 ;  /* 0x00005e00fb007a0c */ /* 0x000fc60004741270 */
[----:B------:R1:W-:Y:S01]  /*472a0*/  @P3 STG.E [R8.64], R88 ;  /* 0x0000005808003986 */ /* 0x0003e2000c101906 */
[----:B------:R-:W-:Y:S01]  /*472b0*/  ISETP.LT.AND P3, PT, R250, c[0x0][0x178], !P0 ;  /* 0x00005e00fa007a0c */ /* 0x000fe20004761270 */
[C---:B------:R-:W-:Y:S01]  /*472c0*/  IMAD.WIDE R12, R15.reuse, 0x4, R30 ;  /* 0x000000040f0c7825 */ /* 0x040fe200078e021e */
[C---:B------:R-:W-:Y:S01]  /*472d0*/  IADD3 R3, R15.reuse, c[0x0][0x198], RZ ;  /* 0x000066000f037a10 */ /* 0x040fe20007ffe0ff */
[----:B------:R-:W2:Y:S02]  /*472e0*/  LDL.LU R20, [R1+0x18c4] ;  /* 0x0018c40001147983 */ /* 0x000ea40000300800 */
[----:B-1----:R-:W-:-:S04]  /*472f0*/  IMAD.WIDE R10, R15, 0x4, R96 ;  /* 0x000000040f0a7825 */ /* 0x002fc800078e0260 */
[----:B------:R-:W-:Y:S01]  /*47300*/  IMAD.WIDE R8, R15, 0x4, R28 ;  /* 0x000000040f087825 */ /* 0x000fe200078e021c */
[----:B------:R1:W-:Y:S01]  /*47310*/  @P5 STG.E [R10.64], R40 ;  /* 0x000000280a005986 */ /* 0x0003e2000c101906 */
[----:B------:R-:W-:Y:S02]  /*47320*/  ISETP.LT.AND P5, PT, R249, c[0x0][0x178], !P0 ;  /* 0x00005e00f9007a0c */ /* 0x000fe400047a1270 */
[----:B------:R-:W-:Y:S01]  /*47330*/  ISETP.LT.AND P0, PT, R248, c[0x0][0x178], !P0 ;  /* 0x00005e00f8007a0c */ /* 0x000fe20004701270 */
[----:B------:R1:W-:Y:S01]  /*47340*/  @P6 STG.E [R12.64], R108 ;  /* 0x0000006c0c006986 */ /* 0x0003e2000c101906 */
[----:B------:R-:W-:-:S03]  /*47350*/  ISETP.LT.AND P6, PT, R251, c[0x0][0x178], !P4 ;  /* 0x00005e00fb007a0c */ /* 0x000fc600067c1270 */
[----:B------:R1:W-:Y:S02]  /*47360*/  @P1 STG.E [R8.64], R168 ;  /* 0x000000a808001986 */ /* 0x0003e4000c101906 */
[----:B-1----:R-:W-:-:S04]  /*47370*/  IMAD.WIDE R10, R3, 0x4, R98 ;  /* 0x00000004030a7825 */ /* 0x002fc800078e0262 */
[----:B------:R-:W-:Y:S01]  /*47380*/  IMAD.WIDE R12, R3, 0x4, R96 ;  /* 0x00000004030c7825 */ /* 0x000fe200078e0260 */
[----:B------:R1:W-:Y:S01]  /*47390*/  @P2 STG.E [R10.64], R89 ;  /* 0x000000590a002986 */ /* 0x0003e2000c101906 */
[----:B------:R-:W-:-:S03]  /*473a0*/  ISETP.LT.AND P1, PT, R250, c[0x0][0x178], !P4 ;  /* 0x00005e00fa007a0c */ /* 0x000fc60006721270 */
[----:B------:R1:W-:Y:S01]  /*473b0*/  @P3 STG.E [R12.64], R41 ;  /* 0x000000290c003986 */ /* 0x0003e2000c101906 */
[----:B------:R-:W-:Y:S01]  /*473c0*/  ISETP.LT.AND P3, PT, R249, c[0x0][0x178], !P4 ;  /* 0x00005e00f9007a0c */ /* 0x000fe20006761270 */
[C---:B------:R-:W-:Y:S01]  /*473d0*/  IMAD.WIDE R8, R3.reuse, 0x4, R30 ;  /* 0x0000000403087825 */ /* 0x040fe200078e021e */
[----:B------:R-:W-:-:S03]  /*473e0*/  IADD3 R15, R3, c[0x0][0x198], RZ ;  /* 0x00006600030f7a10 */ /* 0x000fc60007ffe0ff */
[----:B-1----:R-:W-:Y:S01]  /*473f0*/  IMAD.WIDE R10, R3, 0x4, R28 ;  /* 0x00000004030a7825 */ /* 0x002fe200078e021c */
[----:B------:R1:W-:Y:S01]  /*47400*/  @P5 STG.E [R8.64], R109 ;  /* 0x0000006d08005986 */ /* 0x0003e2000c101906 */
[----:B------:R-:W-:Y:S02]  /*47410*/  ISETP.LT.AND P4, PT, R248, c[0x0][0x178], !P4 ;  /* 0x00005e00f8007a0c */ /* 0x000fe40006781270 */
[C---:B------:R-:W-:Y:S01]  /*47420*/  IMAD.WIDE R12, R15.reuse, 0x4, R98 ;  /* 0x000000040f0c7825 */ /* 0x040fe200078e0262 */
[----:B------:R1:W-:Y:S04]  /*47430*/  @P0 STG.E [R10.64], R169 ;  /* 0x000000a90a000986 */ /* 0x0003e8000c101906 */
[----:B------:R1:W-:Y:S02]  /*47440*/  @P6 STG.E [R12.64], R84 ;  /* 0x000000540c006986 */ /* 0x0003e4000c101906 */
[----:B-1----:R-:W-:-:S04]  /*47450*/  IMAD.WIDE R8, R15, 0x4, R96 ;  /* 0x000000040f087825 */ /* 0x002fc800078e0260 */
[C---:B------:R-:W-:Y:S01]  /*47460*/  IMAD.WIDE R10, R15.reuse, 0x4, R30 ;  /* 0x000000040f0a7825 */ /* 0x040fe200078e021e */
[----:B------:R1:W-:Y:S01]  /*47470*/  @P1 STG.E [R8.64], R36 ;  /* 0x0000002408001986 */ /* 0x0003e2000c101906 */
[----:B------:R-:W-:-:S03]  /*47480*/  IADD3 R3, R15, c[0x0][0x198], RZ ;  /* 0x000066000f037a10 */ /* 0x000fc60007ffe0ff */
[----:B------:R1:W-:Y:S02]  /*47490*/  @P3 STG.E [R10.64], R60 ;  /* 0x0000003c0a003986 */ /* 0x0003e4000c101906 */
[----:B------:R-:W-:-:S04]  /*474a0*/  IMAD.WIDE R12, R3, 0x4, R96 ;  /* 0x00000004030c7825 */ /* 0x000fc800078e0260 */
[----:B-1----:R-:W-:-:S04]  /*474b0*/  IMAD.WIDE R8, R15, 0x4, R28 ;  /* 0x000000040f087825 */ /* 0x002fc800078e021c */
[C---:B------:R-:W-:Y:S01]  /*474c0*/  IMAD.WIDE R10, R3.reuse, 0x4, R98 ;  /* 0x00000004030a7825 */ /* 0x040fe200078e0262 */
[----:B------:R1:W-:Y:S03]  /*474d0*/  @P4 STG.E [R8.64], R164 ;  /* 0x000000a408004986 */ /* 0x0003e6000c101906 */
[----:B-1----:R-:W-:Y:S01]  /*474e0*/  IMAD.WIDE R8, R3, 0x4, R30 ;  /* 0x0000000403087825 */ /* 0x002fe200078e021e */
[----:B---3--:R-:W-:-:S04]  /*474f0*/  ISETP.GE.AND P2, PT, R17, c[0x0][0x17c], PT ;  /* 0x00005f0011007a0c */ /* 0x008fc80003f46270 */
[----:B------:R-:W-:Y:S02]  /*47500*/  ISETP.LT.AND P5, PT, R251, c[0x0][0x178], !P2 ;  /* 0x00005e00fb007a0c */ /* 0x000fe400057a1270 */
[----:B------:R-:W-:Y:S02]  /*47510*/  ISETP.LT.AND P6, PT, R250, c[0x0][0x178], !P2 ;  /* 0x00005e00fa007a0c */ /* 0x000fe400057c1270 */
[----:B------:R-:W-:-:S09]  /*47520*/  ISETP.LT.AND P3, PT, R249, c[0x0][0x178], !P2 ;  /* 0x00005e00f9007a0c */ /* 0x000fd20005761270 */
[----:B------:R1:W-:Y:S04]  /*47530*/  @P5 STG.E [R10.64], R85 ;  /* 0x000000550a005986 */ /* 0x0003e8000c101906 */
[----:B------:R3:W-:Y:S04]  /*47540*/  @P6 STG.E [R12.64], R37 ;  /* 0x000000250c006986 */ /* 0x0007e8000c101906 */
[----:B------:R-:W-:Y:S01]  /*47550*/  @P3 STG.E [R8.64], R61 ;  /* 0x0000003d08003986 */ /* 0x000fe2000c101906 */
[----:B-----5:R-:W-:-:S03]  /*47560*/  ISETP.GE.AND P3, PT, R0, c[0x0][0x17c], PT ;  /* 0x00005f0000007a0c */ /* 0x020fc60003f66270 */
[----:B------:R-:W5:Y:S01]  /*47570*/  LDL.LU R0, [R1+0x18b8] ;  /* 0x0018b80001007983 */ /* 0x000f620000300800 */
[----:B------:R-:W-:Y:S02]  /*47580*/  ISETP.GE.AND P0, PT, R16, c[0x0][0x17c], PT ;  /* 0x00005f0010007a0c */ /* 0x000fe40003f06270 */
[----:B------:R-:W-:Y:S02]  /*47590*/  ISETP.LT.AND P2, PT, R248, c[0x0][0x178], !P2 ;  /* 0x00005e00f8007a0c */ /* 0x000fe40005741270 */
[----:B------:R-:W-:Y:S01]  /*475a0*/  ISETP.LT.AND P4, PT, R251, c[0x0][0x178], !P0 ;  /* 0x00005e00fb007a0c */ /* 0x000fe20004781270 */
[C---:B-1----:R-:W-:Y:S01]  /*475b0*/  IMAD.WIDE R10, R3.reuse, 0x4, R28 ;  /* 0x00000004030a7825 */ /* 0x042fe200078e021c */
[----:B------:R-:W-:Y:S02]  /*475c0*/  IADD3 R3, R3, c[0x0][0x198], RZ ;  /* 0x0000660003037a10 */ /* 0x000fe40007ffe0ff */
[----:B----4-:R-:W-:-:S03]  /*475d0*/  ISETP.GE.AND P1, PT, R14, c[0x0][0x17c], PT ;  /* 0x00005f000e007a0c */ /* 0x010fc60003f26270 */
[----:B------:R-:W-:Y:S01]  /*475e0*/  IMAD.WIDE R16, R3, 0x4, R98 ;  /* 0x0000000403107825 */ /* 0x000fe200078e0262 */
[----:B------:R-:W-:Y:S02]  /*475f0*/  ISETP.LT.AND P5, PT, R250, c[0x0][0x178], !P0 ;  /* 0x00005e00fa007a0c */ /* 0x000fe400047a1270 */
[----:B------:R-:W-:Y:S01]  /*47600*/  ISETP.LT.AND P6, PT, R249, c[0x0][0x178], !P0 ;  /* 0x00005e00f9007a0c */ /* 0x000fe200047c1270 */
[----:B------:R1:W-:Y:S01]  /*47610*/  @P2 STG.E [R10.64], R165 ;  /* 0x000000a50a002986 */ /* 0x0003e2000c101906 */
[----:B------:R-:W-:Y:S02]  /*47620*/  ISETP.LT.AND P0, PT, R248, c[0x0][0x178], !P0 ;  /* 0x00005e00f8007a0c */ /* 0x000fe40004701270 */
[----:B------:R-:W-:Y:S01]  /*47630*/  ISETP.LT.AND P2, PT, R251, c[0x0][0x178], !P1 ;  /* 0x00005e00fb007a0c */ /* 0x000fe20004f41270 */
[----:B------:R-:W-:Y:S01]  /*47640*/  @P4 STG.E [R16.64], R106 ;  /* 0x0000006a10004986 */ /* 0x000fe2000c101906 */
[----:B------:R-:W-:Y:S02]  /*47650*/  ISETP.LT.AND P4, PT, R250, c[0x0][0x178], !P1 ;  /* 0x00005e00fa007a0c */ /* 0x000fe40004f81270 */
[C---:B------:R-:W-:Y:S01]  /*47660*/  IADD3 R21, R3.reuse, c[0x0][0x198], RZ ;  /* 0x0000660003157a10 */ /* 0x040fe20007ffe0ff */
[----:B------:R-:W-:-:S04]  /*47670*/  IMAD.WIDE R14, R3, 0x4, R96 ;  /* 0x00000004030e7825 */ /* 0x000fc800078e0260 */
[C---:B---3--:R-:W-:Y:S01]  /*47680*/  IMAD.WIDE R12, R3.reuse, 0x4, R30 ;  /* 0x00000004030c7825 */ /* 0x048fe200078e021e */
[----:B------:R-:W-:Y:S03]  /*47690*/  @P5 STG.E [R14.64], R138 ;  /* 0x0000008a0e005986 */ /* 0x000fe6000c101906 */
[----:B-1----:R-:W-:Y:S01]  /*476a0*/  IMAD.WIDE R10, R3, 0x4, R28 ;  /* 0x00000004030a7825 */ /* 0x002fe200078e021c */
[----:B------:R1:W-:Y:S03]  /*476b0*/  @P6 STG.E [R12.64], R146 ;  /* 0x000000920c006986 */ /* 0x0003e6000c101906 */
[----:B------:R-:W-:Y:S01]  /*476c0*/  IMAD.WIDE R18, R21, 0x4, R98 ;  /* 0x0000000415127825 */ /* 0x000fe200078e0262 */
[----:B------:R-:W-:-:S03]  /*476d0*/  ISETP.LT.AND P5, PT, R249, c[0x0][0x178], !P1 ;  /* 0x00005e00f9007a0c */ /* 0x000fc60004fa1270 */
[----:B------:R-:W-:Y:S01]  /*476e0*/  IMAD.WIDE R8, R21, 0x4, R96 ;  /* 0x0000000415087825 */ /* 0x000fe200078e0260 */
[----:B------:R-:W-:Y:S01]  /*476f0*/  ISETP.LT.AND P1, PT, R248, c[0x0][0x178], !P1 ;  /* 0x00005e00f8007a0c */ /* 0x000fe20004f21270 */
[----:B------:R-:W-:Y:S01]  /*47700*/  @P0 STG.E [R10.64], R178 ;  /* 0x000000b20a000986 */ /* 0x000fe2000c101906 */
[----:B------:R-:W-:Y:S02]  /*47710*/  ISETP.LT.AND P6, PT, R251, c[0x0][0x178], !P3 ;  /* 0x00005e00fb007a0c */ /* 0x000fe40005fc1270 */
[----:B------:R-:W-:Y:S01]  /*47720*/  ISETP.LT.AND P0, PT, R250, c[0x0][0x178], !P3 ;  /* 0x00005e00fa007a0c */ /* 0x000fe20005f01270 */
[----:B------:R-:W-:Y:S01]  /*47730*/  @P2 STG.E [R18.64], R107 ;  /* 0x0000006b12002986 */ /* 0x000fe2000c101906 */
[----:B------:R-:W-:-:S03]  /*47740*/  IADD3 R3, R21, c[0x0][0x198], RZ ;  /* 0x0000660015037a10 */ /* 0x000fc60007ffe0ff */
[----:B------:R3:W-:Y:S01]  /*47750*/  @P4 STG.E [R8.64], R139 ;  /* 0x0000008b08004986 */ /* 0x0007e2000c101906 */
[----:B------:R-:W-:Y:S01]  /*47760*/  ISETP.LT.AND P4, PT, R249, c[0x0][0x178], !P3 ;  /* 0x00005e00f9007a0c */ /* 0x000fe20005f81270 */
[----:B-1----:R-:W-:Y:S01]  /*47770*/  IMAD.WIDE R12, R21, 0x4, R30 ;  /* 0x00000004150c7825 */ /* 0x002fe200078e021e */
[----:B--2---:R-:W-:Y:S02]  /*47780*/  ISETP.GE.AND P2, PT, R23, c[0x0][0x17c], PT ;  /* 0x00005f0017007a0c */ /* 0x004fe40003f46270 */
[----:B------:R-:W2:Y:S01]  /*47790*/  LDL.LU R23, [R1+0x18b4] ;  /* 0x0018b40001177983 */ /* 0x000ea20000300800 */
[----:B------:R-:W-:-:S04]  /*477a0*/  IMAD.WIDE R14, R21, 0x4, R28 ;  /* 0x00000004150e7825 */ /* 0x000fc800078e021c */
[C---:B------:R-:W-:Y:S01]  /*477b0*/  IMAD.WIDE R16, R3.reuse, 0x4, R98 ;  /* 0x0000000403107825 */ /* 0x040fe200078e0262 */
[----:B------:R1:W-:Y:S03]  /*477c0*/  @P5 STG.E [R12.64], R147 ;  /* 0x000000930c005986 */ /* 0x0003e6000c101906 */
[C---:B---3--:R-:W-:Y:S01]  /*477d0*/  IMAD.WIDE R8, R3.reuse, 0x4, R96 ;  /* 0x0000000403087825 */ /* 0x048fe200078e0260 */
[----:B------:R3:W-:Y:S03]  /*477e0*/  @P1 STG.E [R14.64], R179 ;  /* 0x000000b30e001986 */ /* 0x0007e6000c101906 */
[----:B------:R-:W-:Y:S01]  /*477f0*/  IMAD.WIDE R10, R3, 0x4, R30 ;  /* 0x00000004030a7825 */ /* 0x000fe200078e021e */
[----:B------:R4:W-:Y:S01]  /*47800*/  @P6 STG.E [R16.64], R94 ;  /* 0x0000005e10006986 */ /* 0x0009e2000c101906 */
[----:B------:R-:W-:-:S02]  /*47810*/  ISETP.LT.AND P3, PT, R248, c[0x0][0x178], !P3 ;  /* 0x00005e00f8007a0c */ /* 0x000fc40005f61270 */
[----:B------:R-:W-:Y:S01]  /*47820*/  ISETP.LT.AND P5, PT, R251, c[0x0][0x178], !P2 ;  /* 0x00005e00fb007a0c */ /* 0x000fe200057a1270 */
[----:B------:R3:W-:Y:S01]  /*47830*/  @P0 STG.E [R8.64], R134 ;  /* 0x0000008608000986 */ /* 0x0007e2000c101906 */
[----:B------:R-:W-:-:S03]  /*47840*/  ISETP.LT.AND P6, PT, R250, c[0x0][0x178], !P2 ;  /* 0x00005e00fa007a0c */ /* 0x000fc600057c1270 */
[----:B------:R4:W-:Y:S01]  /*47850*/  @P4 STG.E [R10.64], R142 ;  /* 0x0000008e0a004986 */ /* 0x0009e2000c101906 */
[----:B------:R-:W-:Y:S02]  /*47860*/  ISETP.LT.AND P4, PT, R249, c[0x0][0x178], !P2 ;  /* 0x00005e00f9007a0c */ /* 0x000fe40005781270 */
[C---:B------:R-:W-:Y:S01]  /*47870*/  IADD3 R19, R3.reuse, c[0x0][0x198], RZ ;  /* 0x0000660003137a10 */ /* 0x040fe20007ffe0ff */
[----:B-1----:R-:W-:-:S04]  /*47880*/  IMAD.WIDE R12, R3, 0x4, R28 ;  /* 0x00000004030c7825 */ /* 0x002fc800078e021c */
[C---:B---3--:R-:W-:Y:S01]  /*47890*/  IMAD.WIDE R14, R19.reuse, 0x4, R98 ;  /* 0x00000004130e7825 */ /* 0x048fe200078e0262 */
[----:B------:R1:W-:Y:S03]  /*478a0*/  @P3 STG.E [R12.64], R174 ;  /* 0x000000ae0c003986 */ /* 0x0003e6000c101906 */
[C---:B----4-:R-:W-:Y:S01]  /*478b0*/  IMAD.WIDE R16, R19.reuse, 0x4, R96 ;  /* 0x0000000413107825 */ /* 0x050fe200078e0260 */
[----:B------:R3:W-:Y:S03]  /*478c0*/  @P5 STG.E [R14.64], R95 ;  /* 0x0000005f0e005986 */ /* 0x0007e6000c101906 */
[----:B------:R-:W-:Y:S01]  /*478d0*/  IMAD.WIDE R8, R19, 0x4, R30 ;  /* 0x0000000413087825 */ /* 0x000fe200078e021e */
[----:B------:R-:W-:Y:S01]  /*478e0*/  ISETP.GE.AND P1, PT, R22, c[0x0][0x17c], PT ;  /* 0x00005f0016007a0c */ /* 0x000fe20003f26270 */
[----:B------:R4:W-:Y:S01]  /*478f0*/  @P6 STG.E [R16.64], R135 ;  /* 0x0000008710006986 */ /* 0x0009e2000c101906 */
[----:B------:R-:W-:-:S03]  /*47900*/  ISETP.GE.AND P0, PT, R20, c[0x0][0x17c], PT ;  /* 0x00005f0014007a0c */ /* 0x000fc60003f06270 */
[----:B------:R1:W-:Y:S04]  /*47910*/  @P4 STG.E [R8.64], R143 ;  /* 0x0000008f08004986 */ /* 0x0003e8000c101906 */
[----:B------:R-:W2:Y:S04]  /*47920*/  LDL.LU R22, [R1+0x18b0] ;  /* 0x0018b00001167983 */ /* 0x000ea80000300800 */
[----:B------:R-:W2:Y:S01]  /*47930*/  LDL.LU R20, [R1+0x18ac] ;  /* 0x0018ac0001147983 */ /* 0x000ea20000300800 */
[----:B-----5:R-:W-:-:S03]  /*47940*/  ISETP.GE.AND P4, PT, R0, c[0x0][0x17c], PT ;  /* 0x00005f0000007a0c */ /* 0x020fc60003f86270 */
[----:B------:R-:W5:Y:S01]  /*47950*/  LDL.LU R0, [R1+0x18a4] ;  /* 0x0018a40001007983 */ /* 0x000f620000300800 */
[----:B------:R-:W-:Y:S01]  /*47960*/  ISETP.LT.AND P2, PT, R248, c[0x0][0x178], !P2 ;  /* 0x00005e00f8007a0c */ /* 0x000fe20005741270 */
[----:B------:R-:W-:Y:S01]  /*47970*/  IMAD.WIDE R10, R19, 0x4, R28 ;  /* 0x00000004130a7825 */ /* 0x000fe200078e021c */
[----:B------:R-:W-:Y:S02]  /*47980*/  ISETP.LT.AND P3, PT, R251, c[0x0][0x178], !P1 ;  /* 0x00005e00fb007a0c */ /* 0x000fe40004f61270 */
[----:B------:R-:W-:Y:S02]  /*47990*/  ISETP.LT.AND P5, PT, R250, c[0x0][0x178], !P1 ;  /* 0x00005e00fa007a0c */ /* 0x000fe40004fa1270 */
[----:B------:R-:W-:Y:S02]  /*479a0*/  IADD3 R19, R19, c[0x0][0x198], RZ ;  /* 0x0000660013137a10 */ /* 0x000fe40007ffe0ff */
[----:B------:R-:W-:Y:S02]  /*479b0*/  ISETP.LT.AND P6, PT, R249, c[0x0][0x178], !P1 ;  /* 0x00005e00f9007a0c */ /* 0x000fe40004fc1270 */
[----:B------:R-:W-:-:S03]  /*479c0*/  ISETP.LT.AND P1, PT, R248, c[0x0][0x178], !P1 ;  /* 0x00005e00f8007a0c */ /* 0x000fc60004f21270 */
[----:B------:R4:W-:Y:S01]  /*479d0*/  @P2 STG.E [R10.64], R175 ;  /* 0x000000af0a002986 */ /* 0x0009e2000c101906 */
[----:B------:R-:W-:Y:S01]  /*479e0*/  ISETP.LT.AND P2, PT, R251, c[0x0][0x178], !P0 ;  /* 0x00005e00fb007a0c */ /* 0x000fe20004741270 */
[C---:B-1----:R-:W-:Y:S01]  /*479f0*/  IMAD.WIDE R12, R19.reuse, 0x4, R98 ;  /* 0x00000004130c7825 */ /* 0x042fe200078e0262 */
[----:B------:R-:W-:-:S03]  /*47a00*/  IADD3 R3, R19, c[0x0][0x198], RZ ;  /* 0x0000660013037a10 */ /* 0x000fc60007ffe0ff */
[C---:B---3--:R-:W-:Y:S01]  /*47a10*/  IMAD.WIDE R14, R19.reuse, 0x4, R96 ;  /* 0x00000004130e7825 */ /* 0x048fe200078e0260 */
[----:B------:R1:W-:Y:S01]  /*47a20*/  @P3 STG.E [R12.64], R90 ;  /* 0x0000005a0c003986 */ /* 0x0003e2000c101906 */
[----:B------:R-:W-:Y:S02]  /*47a30*/  ISETP.LT.AND P3, PT, R250, c[0x0][0x178], !P0 ;  /* 0x00005e00fa007a0c */ /* 0x000fe40004761270 */
[C---:B----4-:R-:W-:Y:S01]  /*47a40*/  IMAD.WIDE R16, R19.reuse, 0x4, R30 ;  /* 0x0000000413107825 */ /* 0x050fe200078e021e */
[----:B------:R3:W-:Y:S03]  /*47a50*/  @P5 STG.E [R14.64], R42 ;  /* 0x0000002a0e005986 */ /* 0x0007e6000c101906 */
[----:B------:R-:W-:Y:S01]  /*47a60*/  IMAD.WIDE R8, R19, 0x4, R28 ;  /* 0x0000000413087825 */ /* 0x000fe200078e021c */
[----:B------:R-:W-:-:S03]  /*47a70*/  ISETP.LT.AND P5, PT, R249, c[0x0][0x178], !P0 ;  /* 0x00005e00f9007a0c */ /* 0x000fc600047a1270 */
[----:B------:R-:W-:Y:S01]  /*47a80*/  IMAD.WIDE R10, R3, 0x4, R98 ;  /* 0x00000004030a7825 */ /* 0x000fe200078e0262 */
[----:B------:R4:W-:Y:S01]  /*47a90*/  @P6 STG.E [R16.64], R110 ;  /* 0x0000006e10006986 */ /* 0x0009e2000c101906 */
[----:B------:R-:W-:Y:S02]  /*47aa0*/  ISETP.LT.AND P0, PT, R248, c[0x0][0x178], !P0 ;  /* 0x00005e00f8007a0c */ /* 0x000fe40004701270 */
[----:B------:R-:W-:Y:S01]  /*47ab0*/  ISETP.LT.AND P6, PT, R251, c[0x0][0x178], !P4 ;  /* 0x00005e00fb007a0c */ /* 0x000fe200067c1270 */
[----:B------:R2:W-:Y:S01]  /*47ac0*/  @P1 STG.E [R8.64], R170 ;  /* 0x000000aa08001986 */ /* 0x0005e2000c101906 */
[----:B------:R-:W-:-:S03]  /*47ad0*/  ISETP.LT.AND P1, PT, R250, c[0x0][0x178], !P4 ;  /* 0x00005e00fa007a0c */ /* 0x000fc60006721270 */
[----:B------:R2:W-:Y:S01]  /*47ae0*/  @P2 STG.E [R10.64], R91 ;  /* 0x0000005b0a002986 */ /* 0x0005e2000c101906 */
[----:B------:R-:W-:Y:S01]  /*47af0*/  ISETP.LT.AND P2, PT, R249, c[0x0][0x178], !P4 ;  /* 0x00005e00f9007a0c */ /* 0x000fe20006741270 */
[C---:B------:R-:W-:Y:S01]  /*47b00*/  IMAD.WIDE R18, R3.reuse, 0x4, R96 ;  /* 0x0000000403127825 */ /* 0x040fe200078e0260 */
[----:B------:R-:W-:-:S03]  /*47b10*/  IADD3 R21, R3, c[0x0][0x198], RZ ;  /* 0x0000660003157a10 */ /* 0x000fc60007ffe0ff */
[C---:B-1----:R-:W-:Y:S01]  /*47b20*/  IMAD.WIDE R12, R3.reuse, 0x4, R30 ;  /* 0x00000004030c7825 */ /* 0x042fe200078e021e */
[----:B------:R-:W-:Y:S03]  /*47b30*/  @P3 STG.E [R18.64], R43 ;  /* 0x0000002b12003986 */ /* 0x000fe6000c101906 */
[----:B---3--:R-:W-:Y:S01]  /*47b40*/  IMAD.WIDE R14, R3, 0x4, R28 ;  /* 0x00000004030e7825 */ /* 0x008fe200078e021c */
[----:B------:R1:W-:Y:S01]  /*47b50*/  @P5 STG.E [R12.64], R111 ;  /* 0x0000006f0c005986 */ /* 0x0003e2000c101906 */
[----:B--2---:R-:W-:Y:S02]  /*47b60*/  ISETP.GE.AND P3, PT, R23, c[0x0][0x17c], PT ;  /* 0x00005f0017007a0c */ /* 0x004fe40003f66270 */
[C---:B----4-:R-:W-:Y:S01]  /*47b70*/  IMAD.WIDE R16, R21.reuse, 0x4, R98 ;  /* 0x0000000415107825 */ /* 0x050fe200078e0262 */
[----:B------:R2:W-:Y:S03]  /*47b80*/  @P0 STG.E [R14.64], R171 ;  /* 0x000000ab0e000986 */ /* 0x0005e6000c101906 */
[C---:B------:R-:W-:Y:S01]  /*47b90*/  IMAD.WIDE R8, R21.reuse, 0x4, R96 ;  /* 0x0000000415087825 */ /* 0x040fe200078e0260 */
[----:B------:R3:W-:Y:S03]  /*47ba0*/  @P6 STG.E [R16.64], R86 ;  /* 0x0000005610006986 */ /* 0x0007e6000c101906 */
[----:B------:R-:W-:Y:S01]  /*47bb0*/  IMAD.WIDE R10, R21, 0x4, R30 ;  /* 0x00000004150a7825 */ /* 0x000fe200078e021e */
[----:B------:R-:W-:Y:S01]  /*47bc0*/  ISETP.LT.AND P4, PT, R248, c[0x0][0x178], !P4 ;  /* 0x00005e00f8007a0c */ /* 0x000fe20006781270 */
[----:B------:R4:W-:Y:S01]  /*47bd0*/  @P1 STG.E [R8.64], R38 ;  /* 0x0000002608001986 */ /* 0x0009e2000c101906 */
[----:B------:R-:W-:-:S02]  /*47be0*/  ISETP.LT.AND P5, PT, R251, c[0x0][0x178], !P3 ;  /* 0x00005e00fb007a0c */ /* 0x000fc40005fa1270 */
[----:B------:R-:W-:Y:S01]  /*47bf0*/  ISETP.LT.AND P6, PT, R250, c[0x0][0x178], !P3 ;  /* 0x00005e00fa007a0c */ /* 0x000fe20005fc1270 */
[----:B------:R2:W-:Y:S01]  /*47c00*/  @P2 STG.E [R10.64], R62 ;  /* 0x0000003e0a002986 */ /* 0x0005e2000c101906 */
[----:B------:R-:W-:Y:S02]  /*47c10*/  ISETP.LT.AND P2, PT, R249, c[0x0][0x178], !P3 ;  /* 0x00005e00f9007a0c */ /* 0x000fe40005f41270 */
[C---:B------:R-:W-:Y:S01]  /*47c20*/  IADD3 R3, R21.reuse, c[0x0][0x198], RZ ;  /* 0x0000660015037a10 */ /* 0x040fe20007ffe0ff */
[----:B-1----:R-:W-:Y:S01]  /*47c30*/  IMAD.WIDE R12, R21, 0x4, R28 ;  /* 0x00000004150c7825 */ /* 0x002fe200078e021c */
[----:B------:R-:W5:Y:S03]  /*47c40*/  LDL.LU R23, [R1+0x189c] ;  /* 0x00189c0001177983 */ /* 0x000f660000300800 */
[C---:B--2---:R-:W-:Y:S01]  /*47c50*/  IMAD.WIDE R14, R3.reuse, 0x4, R98 ;  /* 0x00000004030e7825 */ /* 0x044fe200078e0262 */
[----:B------:R1:W-:Y:S03]  /*47c60*/  @P4 STG.E [R12.64], R166 ;  /* 0x000000a60c004986 */ /* 0x0003e6000c101906 */
[C---:B---3--:R-:W-:Y:S01]  /*47c70*/  IMAD.WIDE R16, R3.reuse, 0x4, R96 ;  /* 0x0000000403107825 */ /* 0x048fe200078e0260 */
[----:B------:R2:W-:Y:S03]  /*47c80*/  @P5 STG.E [R14.64], R87 ;  /* 0x000000570e005986 */ /* 0x0005e6000c101906 */
[----:B----4-:R-:W-:Y:S01]  /*47c90*/  IMAD.WIDE R8, R3, 0x4, R30 ;  /* 0x0000000403087825 */ /* 0x010fe200078e021e */
[----:B------:R3:W-:Y:S04]  /*47ca0*/  @P6 STG.E [R16.64], R39 ;  /* 0x0000002710006986 */ /* 0x0007e8000c101906 */
[----:B------:R4:W-:Y:S01]  /*47cb0*/  @P2 STG.E [R8.64], R63 ;  /* 0x0000003f08002986 */ /* 0x0009e2000c101906 */
[----:B------:R-:W-:-:S03]  /*47cc0*/  ISETP.GE.AND P0, PT, R22, c[0x0][0x17c], PT ;  /* 0x00005f0016007a0c */ /* 0x000fc60003f06270 */
[----:B------:R-:W5:Y:S02]  /*47cd0*/  LDL.LU R22, [R1+0x1898] ;  /* 0x0018980001167983 */ /* 0x000f640000300800 */
[----:B-----5:R-:W-:Y:S02]  /*47ce0*/  ISETP.GE.AND P2, PT, R0, c[0x0][0x17c], PT ;  /* 0x00005f0000007a0c */ /* 0x020fe40003f46270 */
[----:B------:R-:W5:Y:S01]  /*47cf0*/  LDL.LU R0, [R1+0x1894] ;  /* 0x0018940001007983 */ /* 0x000f620000300800 */
[----:B------:R-:W-:Y:S02]  /*47d00*/  ISETP.LT.AND P3, PT, R248, c[0x0][0x178], !P3 ;  /* 0x00005e00f8007a0c */ /* 0x000fe40005f61270 */
[----:B------:R-:W-:Y:S01]  /*47d10*/  ISETP.LT.AND P4, PT, R251, c[0x0][0x178], !P0 ;  /* 0x00005e00fb007a0c */ /* 0x000fe20004781270 */
[C---:B------:R-:W-:Y:S01]  /*47d20*/  IMAD.WIDE R10, R3.reuse, 0x4, R28 ;  /* 0x00000004030a7825 */ /* 0x040fe200078e021c */
[----:B------:R-:W-:Y:S02]  /*47d30*/  IADD3 R3, R3, c[0x0][0x198], RZ ;  /* 0x0000660003037a10 */ /* 0x000fe40007ffe0ff */
[----:B------:R-:W-:-:S02]  /*47d40*/  ISETP.GE.AND P1, PT, R20, c[0x0][0x17c], PT ;  /* 0x00005f0014007a0c */ /* 0x000fc40003f26270 */
[----:B------:R-:W-:Y:S01]  /*47d50*/  ISETP.LT.AND P5, PT, R250, c[0x0][0x178], !P0 ;  /* 0x00005e00fa007a0c */ /* 0x000fe200047a1270 */
[----:B-1----:R-:W-:Y:S01]  /*47d60*/  IMAD.WIDE R12, R3, 0x4, R98 ;  /* 0x00000004030c7825 */ /* 0x002fe200078e0262 */
[----:B------:R-:W-:Y:S01]  /*47d70*/  ISETP.LT.AND P6, PT, R249, c[0x0][0x178], !P0 ;  /* 0x00005e00f9007a0c */ /* 0x000fe200047c1270 */
[----:B------:R-:W5:Y:S01]  /*47d80*/  LDL.LU R20, [R1+0x1888] ;  /* 0x0018880001147983 */ /* 0x000f620000300800 */
[----:B------:R-:W-:-:S03]  /*47d90*/  ISETP.LT.AND P0, PT, R248, c[0x0][0x178], !P0 ;  /* 0x00005e00f8007a0c */ /* 0x000fc60004701270 */
[----:B------:R1:W-:Y:S01]  /*47da0*/  @P3 STG.E [R10.64], R167 ;  /* 0x000000a70a003986 */ /* 0x0003e2000c101906 */
[----:B------:R-:W-:-:S03]  /*47db0*/  ISETP.LT.AND P3, PT, R251, c[0x0][0x178], !P1 ;  /* 0x00005e00fb007a0c */ /* 0x000fc60004f61270 */
[----:B------:R1:W-:Y:S01]  /*47dc0*/  @P4 STG.E [R12.64], R192 ;  /* 0x000000c00c004986 */ /* 0x0003e2000c101906 */
[----:B------:R-:W-:Y:S02]  /*47dd0*/  ISETP.LT.AND P4, PT, R250, c[0x0][0x178], !P1 ;  /* 0x00005e00fa007a0c */ /* 0x000fe40004f81270 */
[C---:B------:R-:W-:Y:S01]  /*47de0*/  IADD3 R21, R3.reuse, c[0x0][0x198], RZ ;  /* 0x0000660003157a10 */ /* 0x040fe20007ffe0ff */
[----:B--2---:R-:W-:-:S04]  /*47df0*/  IMAD.WIDE R14, R3, 0x4, R96 ;  /* 0x00000004030e7825 */ /* 0x004fc800078e0260 */
[C---:B---3--:R-:W-:Y:S01]  /*47e00*/  IMAD.WIDE R16, R3.reuse, 0x4, R30 ;  /* 0x0000000403107825 */ /* 0x048fe200078e021e */
[----:B------:R2:W-:Y:S03]  /*47e10*/  @P5 STG.E [R14.64], R184 ;  /* 0x000000b80e005986 */ /* 0x0005e6000c101906 */
[----:B----4-:R-:W-:Y:S01]  /*47e20*/  IMAD.WIDE R8, R3, 0x4, R28 ;  /* 0x0000000403087825 */ /* 0x010fe200078e021c */
[----:B------:R3:W-:Y:S03]  /*47e30*/  @P6 STG.E [R16.64], R204 ;  /* 0x000000cc10006986 */ /* 0x0007e6000c101906 */
[----:B-1----:R-:W-:Y:S01]  /*47e40*/  IMAD.WIDE R10, R21, 0x4, R98 ;  /* 0x00000004150a7825 */ /* 0x002fe200078e0262 */
[----:B------:R-:W-:-:S03]  /*47e50*/  ISETP.LT.AND P5, PT, R249, c[0x0][0x178], !P1 ;  /* 0x00005e00f9007a0c */ /* 0x000fc60004fa1270 */
[----:B------:R-:W-:Y:S01]  /*47e60*/  IMAD.WIDE R18, R21, 0x4, R96 ;  /* 0x0000000415127825 */ /* 0x000fe200078e0260 */
[----:B------:R-:W-:Y:S01]  /*47e70*/  ISETP.LT.AND P1, PT, R248, c[0x0][0x178], !P1 ;  /* 0x00005e00f8007a0c */ /* 0x000fe20004f21270 */
[----:B------:R1:W-:Y:S01]  /*47e80*/  @P0 STG.E [R8.64], R228 ;  /* 0x000000e408000986 */ /* 0x0003e2000c101906 */
[----:B------:R-:W-:-:S03]  /*47e90*/  ISETP.LT.AND P6, PT, R251, c[0x0][0x178], !P2 ;  /* 0x00005e00fb007a0c */ /* 0x000fc600057c1270 */
[----:B------:R4:W-:Y:S01]  /*47ea0*/  @P3 STG.E [R10.64], R193 ;  /* 0x000000c10a003986 */ /* 0x0009e2000c101906 */
[----:B------:R-:W-:-:S03]  /*47eb0*/  ISETP.LT.AND P3, PT, R250, c[0x0][0x178], !P2 ;  /* 0x00005e00fa007a0c */ /* 0x000fc60005761270 */
[----:B------:R1:W-:Y:S01]  /*47ec0*/  @P4 STG.E [R18.64], R185 ;  /* 0x000000b912004986 */ /* 0x0003e2000c101906 */
[----:B------:R-:W-:Y:S02]  /*47ed0*/  ISETP.LT.AND P4, PT, R249, c[0x0][0x178], !P2 ;  /* 0x00005e00f9007a0c */ /* 0x000fe40005781270 */
[C---:B------:R-:W-:Y:S01]  /*47ee0*/  IADD3 R3, R21.reuse, c[0x0][0x198], RZ ;  /* 0x0000660015037a10 */ /* 0x040fe20007ffe0ff */
[----:B------:R-:W-:-:S04]  /*47ef0*/  IMAD.WIDE R12, R21, 0x4, R30 ;  /* 0x00000004150c7825 */ /* 0x000fc800078e021e */
[----:B--2---:R-:W-:Y:S01]  /*47f00*/  IMAD.WIDE R14, R21, 0x4, R28 ;  /* 0x00000004150e7825 */ /* 0x004fe200078e021c */
[----:B------:R2:W-:Y:S03]  /*47f10*/  @P5 STG.E [R12.64], R205 ;  /* 0x000000cd0c005986 */ /* 0x0005e6000c101906 */
[C---:B---3--:R-:W-:Y:S01]  /*47f20*/  IMAD.WIDE R16, R3.reuse, 0x4, R98 ;  /* 0x0000000403107825 */ /* 0x048fe200078e0262 */
[----:B------:R3:W-:Y:S03]  /*47f30*/  @P1 STG.E [R14.64], R229 ;  /* 0x000000e50e001986 */ /* 0x0007e6000c101906 */
[C---:B-1----:R-:W-:Y:S01]  /*47f40*/  IMAD.WIDE R8, R3.reuse, 0x4, R96 ;  /* 0x0000000403087825 */ /* 0x042fe200078e0260 */
[----:B------:R1:W-:Y:S03]  /*47f50*/  @P6 STG.E [R16.64], R152 ;  /* 0x0000009810006986 */ /* 0x0003e6000c101906 */
[----:B----4-:R-:W-:Y:S01]  /*47f60*/  IMAD.WIDE R10, R3, 0x4, R30 ;  /* 0x00000004030a7825 */ /* 0x010fe200078e021e */
[----:B------:R-:W-:Y:S01]  /*47f70*/  ISETP.GE.AND P0, PT, R23, c[0x0][0x17c], PT ;  /* 0x00005f0017007a0c */ /* 0x000fe20003f06270 */
[----:B------:R4:W-:Y:S03]  /*47f80*/  @P3 STG.E [R8.64], R180 ;  /* 0x000000b408003986 */ /* 0x0009e6000c101906 */
[----:B------:R-:W-:Y:S01]  /*47f90*/  ISETP.LT.AND P6, PT, R251, c[0x0][0x178], !P0 ;  /* 0x00005e00fb007a0c */ /* 0x000fe200047c1270 */
[----:B------:R1:W-:Y:S01]  /*47fa0*/  @P4 STG.E [R10.64], R196 ;  /* 0x000000c40a004986 */ /* 0x0003e2000c101906 */
[----:B------:R-:W-:-:S02]  /*47fb0*/  ISETP.LT.AND P5, PT, R250, c[0x0][0x178], !P0 ;  /* 0x00005e00fa007a0c */ /* 0x000fc400047a1270 */
[----:B------:R-:W-:Y:S02]  /*47fc0*/  ISETP.LT.AND P3, PT, R249, c[0x0][0x178], !P0 ;  /* 0x00005e00f9007a0c */ /* 0x000fe40004761270 */
[----:B------:R-:W-:Y:S02]  /*47fd0*/  ISETP.LT.AND P4, PT, R248, c[0x0][0x178], !P0 ;  /* 0x00005e00f8007a0c */ /* 0x000fe40004781270 */
[----:B-----5:R-:W-:Y:S02]  /*47fe0*/  ISETP.GE.AND P0, PT, R0, c[0x0][0x17c], PT ;  /* 0x00005f0000007a0c */ /* 0x020fe40003f06270 */
[----:B------:R-:W5:Y:S01]  /*47ff0*/  LDL.LU R0, [R1+0x1884] ;  /* 0x0018840001007983 */ /* 0x000f620000300800 */
[----:B------:R-:W-:Y:S02]  /*48000*/  ISETP.LT.AND P2, PT, R248, c[0x0][0x178], !P2 ;  /* 0x00005e00f8007a0c */ /* 0x000fe40005741270 */
[C---:B------:R-:W-:Y:S01]  /*48010*/  IADD3 R19, R3.reuse, c[0x0][0x198], RZ ;  /* 0x0000660003137a10 */ /* 0x040fe20007ffe0ff */
[----:B--2---:R-:W-:Y:S01]  /*48020*/  IMAD.WIDE R12, R3, 0x4, R28 ;  /* 0x00000004030c7825 */ /* 0x004fe200078e021c */
[----:B------:R-:W-:-:S02]  /*48030*/  ISETP.GE.AND P1, PT, R22, c[0x0][0x17c], PT ;  /* 0x00005f0016007a0c */ /* 0x000fc40003f26270 */
[----:B------:R-:W2:Y:S01]  /*48040*/  LDL.LU R22, [R1+0x1880] ;  /* 0x0018800001167983 */ /* 0x000ea20000300800 */
[----:B---3--:R-:W-:-:S04]  /*48050*/  IMAD.WIDE R14, R19, 0x4, R98 ;  /* 0x00000004130e7825 */ /* 0x008fc800078e0262 */
[C---:B-1----:R-:W-:Y:S02]  /*48060*/  IMAD.WIDE R16, R19.reuse, 0x4, R96 ;  /* 0x0000000413107825 */ /* 0x042fe400078e0260 */
[----:B------:R1:W-:Y:S04]  /*48070*/  @P2 STG.E [R12.64], R220 ;  /* 0x000000dc0c002986 */ /* 0x0003e8000c101906 */
[----:B------:R3:W-:Y:S01]  /*48080*/  @P6 STG.E [R14.64], R153 ;  /* 0x000000990e006986 */ /* 0x0007e2000c101906 */
[----:B----4-:R-:W-:Y:S01]  /*48090*/  IMAD.WIDE R8, R19, 0x4, R30 ;  /* 0x0000000413087825 */ /* 0x010fe200078e021e */
[----:B------:R-:W-:Y:S02]  /*480a0*/  ISETP.LT.AND P6, PT, R250, c[0x0][0x178], !P1 ;  /* 0x00005e00fa007a0c */ /* 0x000fe40004fc1270 */
[----:B------:R4:W-:Y:S01]  /*480b0*/  @P5 STG.E [R16.64], R181 ;  /* 0x000000b510005986 */ /* 0x0009e2000c101906 */
[----:B------:R-:W-:Y:S01]  /*480c0*/  ISETP.LT.AND P5, PT, R251, c[0x0][0x178], !P1 ;  /* 0x00005e00fb007a0c */ /* 0x000fe20004fa1270 */
[----:B------:R-:W-:Y:S01]  /*480d0*/  IMAD.WIDE R10, R19, 0x4, R28 ;  /* 0x00000004130a7825 */ /* 0x000fe200078e021c */
[----:B------:R-:W-:-:S02]  /*480e0*/  ISETP.LT.AND P2, PT, R249, c[0x0][0x178], !P1 ;  /* 0x00005e00f9007a0c */ /* 0x000fc40004f41270 */
[----:B------:R-:W-:Y:S02]  /*480f0*/  IADD3 R19, R19, c[0x0][0x198], RZ ;  /* 0x0000660013137a10 */ /* 0x000fe40007ffe0ff */
[----:B------:R-:W-:Y:S01]  /*48100*/  ISETP.LT.AND P1, PT, R248, c[0x0][0x178], !P1 ;  /* 0x00005e00f8007a0c */ /* 0x000fe20004f21270 */
[----:B------:R4:W-:Y:S01]  /*48110*/  @P3 STG.E [R8.64], R197 ;  /* 0x000000c508003986 */ /* 0x0009e2000c101906 */
[----:B------:R-:W-:Y:S01]  /*48120*/  ISETP.GE.AND P3, PT, R20, c[0x0][0x17c], PT ;  /* 0x00005f0014007a0c */ /* 0x000fe20003f66270 */
[C---:B-1----:R-:W-:Y:S02]  /*48130*/  IMAD.WIDE R12, R19.reuse, 0x4, R98 ;  /* 0x00000004130c7825 */ /* 0x042fe400078e0262 */
[----:B------:R-:W2:Y:S02]  /*48140*/  LDL.LU R20, [R1+0x187c] ;  /* 0x00187c0001147983 */ /* 0x000ea40000300800 */
[C---:B---3--:R-:W-:Y:S02]  /*48150*/  IMAD.WIDE R14, R19.reuse, 0x4, R96 ;  /* 0x00000004130e7825 */ /* 0x048fe400078e0260 */
[----:B------:R1:W-:Y:S02]  /*48160*/  @P4 STG.E [R10.64], R221 ;  /* 0x000000dd0a004986 */ /* 0x0003e4000c101906 */
[----:B----4-:R-:W-:-:S02]  /*48170*/  IMAD.WIDE R16, R19, 0x4, R30 ;  /* 0x0000000413107825 */ /* 0x010fc400078e021e */
[----:B------:R3:W-:Y:S02]  /*48180*/  @P5 STG.E [R12.64], R148 ;  /* 0x000000940c005986 */ /* 0x0007e4000c101906 */
[----:B------:R-:W-:Y:S02]  /*48190*/  IMAD.WIDE R8, R19, 0x4, R28 ;  /* 0x0000000413087825 */ /* 0x000fe400078e021c */
[----:B------:R4:W-:Y:S04]  /*481a0*/  @P6 STG.E [R14.64], R48 ;  /* 0x000000300e006986 */ /* 0x0009e8000c101906 */
[----:B------:R1:W-:Y:S04]  /*481b0*/  @P2 STG.E [R16.64], R112 ;  /* 0x0000007010002986 */ /* 0x0003e8000c101906 */
[----:B------:R-:W-:Y:S01]  /*481c0*/  @P1 STG.E [R8.64], R212 ;  /* 0x000000d408001986 */ /* 0x000fe2000c101906 */
[----:B-----5:R-:W-:-:S03]  /*481d0*/  ISETP.GE.AND P1, PT, R0, c[0x0][0x17c], PT ;  /* 0x00005f0000007a0c */ /* 0x020fc60003f26270 */
[----:B------:R-:W5:Y:S01]  /*481e0*/  LDL.LU R0, [R1+0x1874] ;  /* 0x0018740001007983 */ /* 0x000f620000300800 */
[----:B------:R-:W-:Y:S02]  /*481f0*/  ISETP.LT.AND P4, PT, R251, c[0x0][0x178], !P0 ;  /* 0x00005e00fb007a0c */ /* 0x000fe40004781270 */
[----:B------:R-:W-:Y:S02]  /*48200*/  ISETP.LT.AND P5, PT, R250, c[0x0][0x178], !P0 ;  /* 0x00005e00fa007a0c */ /* 0x000fe400047a1270 */
[----:B------:R-:W-:-:S05]  /*48210*/  IADD3 R3, R19, c[0x0][0x198], RZ ;  /* 0x0000660013037a10 */ /* 0x000fca0007ffe0ff */
[----:B-1----:R-:W-:Y:S01]  /*48220*/  IMAD.WIDE R10, R3, 0x4, R98 ;  /* 0x00000004030a7825 */ /* 0x002fe200078e0262 */
[----:B------:R-:W-:-:S03]  /*48230*/  ISETP.LT.AND P2, PT, R249, c[0x0][0x178], !P0 ;  /* 0x00005e00f9007a0c */ /* 0x000fc60004741270 */
[----:B------:R-:W-:Y:S01]  /*48240*/  IMAD.WIDE R18, R3, 0x4, R96 ;  /* 0x0000000403127825 */ /* 0x000fe200078e0260 */
[----:B------:R-:W-:Y:S01]  /*48250*/  ISETP.LT.AND P0, PT, R248, c[0x0][0x178], !P0 ;  /* 0x00005e00f8007a0c */ /* 0x000fe20004701270 */
[----:B------:R-:W-:Y:S01]  /*48260*/  @P4 STG.E [R10.64], R149 ;  /* 0x000000950a004986 */ /* 0x000fe2000c101906 */
[----:B------:R-:W-:-:S03]  /*48270*/  ISETP.LT.AND P6, PT, R251, c[0x0][0x178], !P3 ;  /* 0x00005e00fb007a0c */ /* 0x000fc60005fc1270 */
[----:B------:R1:W-:Y:S01]  /*48280*/  @P5 STG.E [R18.64], R49 ;  /* 0x0000003112005986 */ /* 0x0003e2000c101906 */
[----:B------:R-:W-:Y:S02]  /*48290*/  ISETP.LT.AND P5, PT, R250, c[0x0][0x178], !P3 ;  /* 0x00005e00fa007a0c */ /* 0x000fe40005fa1270 */
[----:B------:R-:W-:Y:S02]  /*482a0*/  ISETP.LT.AND P4, PT, R249, c[0x0][0x178], !P3 ;  /* 0x00005e00f9007a0c */ /* 0x000fe40005f81270 */
[C---:B------:R-:W-:Y:S01]  /*482b0*/  IADD3 R21, R3.reuse, c[0x0][0x198], RZ ;  /* 0x0000660003157a10 */ /* 0x040fe20007ffe0ff */
[----:B---3--:R-:W-:-:S04]  /*482c0*/  IMAD.WIDE R12, R3, 0x4, R30 ;  /* 0x00000004030c7825 */ /* 0x008fc800078e021e */
[----:B----4-:R-:W-:Y:S01]  /*482d0*/  IMAD.WIDE R14, R3, 0x4, R28 ;  /* 0x00000004030e7825 */ /* 0x010fe200078e021c */
[----:B------:R3:W-:Y:S03]  /*482e0*/  @P2 STG.E [R12.64], R113 ;  /* 0x000000710c002986 */ /* 0x0007e6000c101906 */
[C---:B------:R-:W-:Y:S01]  /*482f0*/  IMAD.WIDE R16, R21.reuse, 0x4, R98 ;  /* 0x0000000415107825 */ /* 0x040fe200078e0262 */
[----:B-1----:R-:W4:Y:S03]  /*48300*/  LDL.LU R18, [R1+0x186c] ;  /* 0x00186c0001127983 */ /* 0x002f260000300800 */
[C---:B------:R-:W-:Y:S01]  /*48310*/  IMAD.WIDE R8, R21.reuse, 0x4, R96 ;  /* 0x0000000415087825 */ /* 0x040fe200078e0260 */
        /* <DEDUP_REMOVED lines=9> */
[C---:B------:R-:W-:Y:S02]  /*483b0*/  IADD3 R3, R21.reuse, c[0x0][0x198], RZ ;  /* 0x0000660015037a10 */ /* 0x040fe40007ffe0ff */
[----:B------:R-:W-:Y:S01]  /*483c0*/  ISETP.LT.AND P5, PT, R248, c[0x0][0x178], !P1 ;  /* 0x00005e00f8007a0c */ /* 0x000fe20004fa1270 */
[----:B---3--:R-:W-:Y:S01]  /*483d0*/  IMAD.WIDE R12, R21, 0x4, R28 ;  /* 0x00000004150c7825 */ /* 0x008fe200078e021c */
[----:B--2---:R-:W-:Y:S02]  /*483e0*/  ISETP.GE.AND P1, PT, R20, c[0x0][0x17c], PT ;  /* 0x00005f0014007a0c */ /* 0x004fe40003f26270 */
[----:B------:R-:W2:Y:S01]  /*483f0*/  LDL.LU R20, [R1+0x1868] ;  /* 0x0018680001147983 */ /* 0x000ea20000300800 */
[----:B-1----:R-:W-:-:S04]  /*48400*/  IMAD.WIDE R14, R3, 0x4, R98 ;  /* 0x00000004030e7825 */ /* 0x002fc800078e0262 */
[C---:B------:R-:W-:Y:S01]  /*48410*/  IMAD.WIDE R16, R3.reuse, 0x4, R96 ;  /* 0x0000000403107825 */ /* 0x040fe200078e0260 */
[----:B------:R1:W-:Y:S03]  /*48420*/  @P3 STG.E [R12.64], R208 ;  /* 0x000000d00c003986 */ /* 0x0003e6000c101906 */
[----:B------:R-:W-:Y:S01]  /*48430*/  IMAD.WIDE R8, R3, 0x4, R30 ;  /* 0x0000000403087825 */ /* 0x000fe200078e021e */
[----:B------:R3:W-:Y:S04]  /*48440*/  @P6 STG.E [R14.64], R121 ;  /* 0x000000790e006986 */ /* 0x0007e8000c101906 */
[----:B------:R1:W-:Y:S04]  /*48450*/  @P2 STG.E [R16.64], R45 ;  /* 0x0000002d10002986 */ /* 0x0003e8000c101906 */
[----:B------:R1:W-:Y:S01]  /*48460*/  @P4 STG.E [R8.64], R65 ;  /* 0x0000004108004986 */ /* 0x0003e2000c101906 */
[----:B-----5:R-:W-:-:S03]  /*48470*/  ISETP.GE.AND P4, PT, R0, c[0x0][0x17c], PT ;  /* 0x00005f0000007a0c */ /* 0x020fc60003f86270 */
[----:B------:R-:W5:Y:S01]  /*48480*/  LDL.LU R0, [R1+0x1864] ;  /* 0x0018640001007983 */ /* 0x000f620000300800 */
[----:B------:R-:W-:Y:S01]  /*48490*/  ISETP.GE.AND P0, PT, R22, c[0x0][0x17c], PT ;  /* 0x00005f0016007a0c */ /* 0x000fe20003f06270 */
[----:B------:R-:W-:-:S03]  /*484a0*/  IMAD.WIDE R10, R3, 0x4, R28 ;  /* 0x00000004030a7825 */ /* 0x000fc600078e021c */
[----:B------:R-:W-:Y:S02]  /*484b0*/  ISETP.LT.AND P3, PT, R251, c[0x0][0x178], !P0 ;  /* 0x00005e00fb007a0c */ /* 0x000fe40004761270 */
[----:B------:R-:W-:Y:S02]  /*484c0*/  IADD3 R3, R3, c[0x0][0x198], RZ ;  /* 0x0000660003037a10 */ /* 0x000fe40007ffe0ff */
[----:B------:R-:W-:Y:S02]  /*484d0*/  ISETP.LT.AND P6, PT, R250, c[0x0][0x178], !P0 ;  /* 0x00005e00fa007a0c */ /* 0x000fe400047c1270 */
[----:B------:R-:W-:Y:S01]  /*484e0*/  ISETP.LT.AND P2, PT, R249, c[0x0][0x178], !P0 ;  /* 0x00005e00f9007a0c */ /* 0x000fe20004741270 */
[----:B-1----:R-:W-:Y:S01]  /*484f0*/  IMAD.WIDE R12, R3, 0x4, R98 ;  /* 0x00000004030c7825 */ /* 0x002fe200078e0262 */
[----:B------:R1:W-:Y:S01]  /*48500*/  @P5 STG.E [R10.64], R209 ;  /* 0x000000d10a005986 */ /* 0x0003e2000c101906 */
[----:B------:R-:W-:Y:S02]  /*48510*/  ISETP.LT.AND P0, PT, R248, c[0x0][0x178], !P0 ;  /* 0x00005e00f8007a0c */ /* 0x000fe40004701270 */
[----:B------:R-:W-:Y:S01]  /*48520*/  ISETP.LT.AND P5, PT, R251, c[0x0][0x178], !P1 ;  /* 0x00005e00fb007a0c */ /* 0x000fe20004fa1270 */
[----:B---3--:R-:W-:Y:S01]  /*48530*/  IMAD.WIDE R14, R3, 0x4, R96 ;  /* 0x00000004030e7825 */ /* 0x008fe200078e0260 */
[----:B------:R3:W-:Y:S01]  /*48540*/  @P3 STG.E [R12.64], R194 ;  /* 0x000000c20c003986 */ /* 0x0007e2000c101906 */
[----:B------:R-:W-:-:S02]  /*48550*/  ISETP.LT.AND P3, PT, R250, c[0x0][0x178], !P1 ;  /* 0x00005e00fa007a0c */ /* 0x000fc40004f61270 */
[C---:B------:R-:W-:Y:S01]  /*48560*/  IMAD.WIDE R16, R3.reuse, 0x4, R30 ;  /* 0x0000000403107825 */ /* 0x040fe200078e021e */
[C---:B------:R-:W-:Y:S01]  /*48570*/  IADD3 R21, R3.reuse, c[0x0][0x198], RZ ;  /* 0x0000660003157a10 */ /* 0x040fe20007ffe0ff */
[----:B------:R3:W-:Y:S02]  /*48580*/  @P6 STG.E [R14.64], R186 ;  /* 0x000000ba0e006986 */ /* 0x0007e4000c101906 */
[----:B------:R-:W-:Y:S02]  /*48590*/  IMAD.WIDE R8, R3, 0x4, R28 ;  /* 0x0000000403087825 */ /* 0x000fe400078e021c */
[----:B------:R2:W-:Y:S02]  /*485a0*/  @P2 STG.E [R16.64], R206 ;  /* 0x000000ce10002986 */ /* 0x0005e4000c101906 */
[----:B-1----:R-:W-:Y:S01]  /*485b0*/  IMAD.WIDE R10, R21, 0x4, R98 ;  /* 0x00000004150a7825 */ /* 0x002fe200078e0262 */
[----:B----4-:R-:W-:-:S03]  /*485c0*/  ISETP.GE.AND P2, PT, R18, c[0x0][0x17c], PT ;  /* 0x00005f0012007a0c */ /* 0x010fc60003f46270 */
        /* <DEDUP_REMOVED lines=9> */
[----:B---3--:R-:W-:-:S04]  /*48660*/  IMAD.WIDE R12, R21, 0x4, R30 ;  /* 0x00000004150c7825 */ /* 0x008fc800078e021e */
[----:B------:R-:W-:Y:S01]  /*48670*/  IMAD.WIDE R14, R21, 0x4, R28 ;  /* 0x00000004150e7825 */ /* 0x000fe200078e021c */
[----:B--2---:R-:W-:Y:S02]  /*48680*/  ISETP.GE.AND P0, PT, R20, c[0x0][0x17c], PT ;  /* 0x00005f0014007a0c */ /* 0x004fe40003f06270 */
[----:B------:R-:W2:Y:S01]  /*48690*/  LDL.LU R20, [R1+0x1858] ;  /* 0x0018580001147983 */ /* 0x000ea20000300800 */
[----:B------:R-:W-:-:S04]  /*486a0*/  IMAD.WIDE R16, R3, 0x4, R98 ;  /* 0x0000000403107825 */ /* 0x000fc800078e0262 */
[----:B-1----:R-:W-:Y:S01]  /*486b0*/  IMAD.WIDE R8, R3, 0x4, R96 ;  /* 0x0000000403087825 */ /* 0x002fe200078e0260 */
[----:B------:R1:W-:Y:S04]  /*486c0*/  @P6 STG.E [R12.64], R207 ;  /* 0x000000cf0c006986 */ /* 0x0003e8000c101906 */
[----:B------:R3:W-:Y:S04]  /*486d0*/  @P1 STG.E [R14.64], R231 ;  /* 0x000000e70e001986 */ /* 0x0007e8000c101906 */
[----:B------:R1:W-:Y:S04]  /*486e0*/  @P5 STG.E [R16.64], R154 ;  /* 0x0000009a10005986 */ /* 0x0003e8000c101906 */
[----:B------:R1:W-:Y:S01]  /*486f0*/  @P3 STG.E [R8.64], R182 ;  /* 0x000000b608003986 */ /* 0x0003e2000c101906 */
[----:B-----5:R-:W-:-:S03]  /*48700*/  ISETP.GE.AND P3, PT, R0, c[0x0][0x17c], PT ;  /* 0x00005f0000007a0c */ /* 0x020fc60003f66270 */
[----:B------:R-:W5:Y:S01]  /*48710*/  LDL.LU R0, [R1+0x1854] ;  /* 0x0018540001007983 */ /* 0x000f620000300800 */
[----:B------:R-:W-:Y:S02]  /*48720*/  ISETP.LT.AND P6, PT, R249, c[0x0][0x178], !P4 ;  /* 0x00005e00f9007a0c */ /* 0x000fe400067c1270 */
[----:B------:R-:W-:Y:S01]  /*48730*/  ISETP.LT.AND P4, PT, R248, c[0x0][0x178], !P4 ;  /* 0x00005e00f8007a0c */ /* 0x000fe20006781270 */
[----:B----4-:R-:W-:Y:S01]  /*48740*/  IMAD.WIDE R10, R3, 0x4, R30 ;  /* 0x00000004030a7825 */ /* 0x010fe200078e021e */
[----:B------:R-:W-:Y:S01]  /*48750*/  ISETP.LT.AND P1, PT, R251, c[0x0][0x178], !P2 ;  /* 0x00005e00fb007a0c */ /* 0x000fe20005721270 */
[----:B------:R-:W4:Y:S01]  /*48760*/  LDL.LU R21, [R1+0x1850] ;  /* 0x0018500001157983 */ /* 0x000f220000300800 */
[----:B------:R-:W-:Y:S02]  /*48770*/  ISETP.LT.AND P5, PT, R250, c[0x0][0x178], !P2 ;  /* 0x00005e00fa007a0c */ /* 0x000fe400057a1270 */
[C---:B------:R-:W-:Y:S01]  /*48780*/  IADD3 R19, R3.reuse, c[0x0][0x198], RZ ;  /* 0x0000660003137a10 */ /* 0x040fe20007ffe0ff */
[----:B-1----:R-:W-:-:S04]  /*48790*/  IMAD.WIDE R12, R3, 0x4, R28 ;  /* 0x00000004030c7825 */ /* 0x002fc800078e021c */
[----:B------:R1:W-:Y:S01]  /*487a0*/  @P6 STG.E [R10.64], R198 ;  /* 0x000000c60a006986 */ /* 0x0003e2000c101906 */
[----:B------:R-:W-:Y:S01]  /*487b0*/  ISETP.LT.AND P6, PT, R249, c[0x0][0x178], !P2 ;  /* 0x00005e00f9007a0c */ /* 0x000fe200057c1270 */
[----:B---3--:R-:W-:-:S04]  /*487c0*/  IMAD.WIDE R14, R19, 0x4, R98 ;  /* 0x00000004130e7825 */ /* 0x008fc800078e0262 */
[----:B------:R-:W-:Y:S01]  /*487d0*/  IMAD.WIDE R16, R19, 0x4, R96 ;  /* 0x0000000413107825 */ /* 0x000fe200078e0260 */
[----:B------:R3:W-:Y:S01]  /*487e0*/  @P4 STG.E [R12.64], R222 ;  /* 0x000000de0c004986 */ /* 0x0007e2000c101906 */
[----:B------:R-:W-:Y:S02]  /*487f0*/  ISETP.LT.AND P2, PT, R248, c[0x0][0x178], !P2 ;  /* 0x00005e00f8007a0c */ /* 0x000fe40005741270 */
[----:B------:R-:W-:Y:S01]  /*48800*/  ISETP.LT.AND P4, PT, R251, c[0x0][0x178], !P0 ;  /* 0x00005e00fb007a0c */ /* 0x000fe20004781270 */
[----:B------:R3:W-:Y:S01]  /*48810*/  @P1 STG.E [R14.64], R155 ;  /* 0x0000009b0e001986 */ /* 0x0007e2000c101906 */
[----:B------:R-:W-:Y:S01]  /*48820*/  IMAD.WIDE R8, R19, 0x4, R30 ;  /* 0x0000000413087825 */ /* 0x000fe200078e021e */
[----:B------:R-:W-:Y:S02]  /*48830*/  ISETP.LT.AND P1, PT, R249, c[0x0][0x178], !P0 ;  /* 0x00005e00f9007a0c */ /* 0x000fe40004721270 */
[----:B------:R3:W-:Y:S01]  /*48840*/  @P5 STG.E [R16.64], R183 ;  /* 0x000000b710005986 */ /* 0x0007e2000c101906 */
[----:B------:R-:W-:-:S02]  /*48850*/  ISETP.LT.AND P5, PT, R250, c[0x0][0x178], !P0 ;  /* 0x00005e00fa007a0c */ /* 0x000fc400047a1270 */
[C---:B------:R-:W-:Y:S02]  /*48860*/  IADD3 R3, R19.reuse, c[0x0][0x198], RZ ;  /* 0x0000660013037a10 */ /* 0x040fe40007ffe0ff */
[----:B------:R-:W-:Y:S01]  /*48870*/  ISETP.LT.AND P0, PT, R248, c[0x0][0x178], !P0 ;  /* 0x00005e00f8007a0c */ /* 0x000fe20004701270 */
[----:B------:R2:W-:Y:S01]  /*48880*/  @P6 STG.E [R8.64], R199 ;  /* 0x000000c708006986 */ /* 0x0005e2000c101906 */
[----:B-1----:R-:W-:-:S04]  /*48890*/  IMAD.WIDE R10, R19, 0x4, R28 ;  /* 0x00000004130a7825 */ /* 0x002fc800078e021c */
[C---:B------:R-:W-:Y:S01]  /*488a0*/  IMAD.WIDE R18, R3.reuse, 0x4, R98 ;  /* 0x0000000403127825 */ /* 0x040fe200078e0262 */
[----:B------:R1:W-:Y:S03]  /*488b0*/  @P2 STG.E [R10.64], R223 ;  /* 0x000000df0a002986 */ /* 0x0003e6000c101906 */
[C---:B---3--:R-:W-:Y:S01]  /*488c0*/  IMAD.WIDE R12, R3.reuse, 0x4, R96 ;  /* 0x00000004030c7825 */ /* 0x048fe200078e0260 */
[----:B------:R-:W-:Y:S03]  /*488d0*/  @P4 STG.E [R18.64], R150 ;  /* 0x0000009612004986 */ /* 0x000fe6000c101906 */
[C---:B------:R-:W-:Y:S01]  /*488e0*/  IMAD.WIDE R14, R3.reuse, 0x4, R30 ;  /* 0x00000004030e7825 */ /* 0x040fe200078e021e */
[----:B------:R3:W-:Y:S03]  /*488f0*/  @P5 STG.E [R12.64], R50 ;  /* 0x000000320c005986 */ /* 0x0007e6000c101906 */
[----:B------:R-:W-:Y:S01]  /*48900*/  IMAD.WIDE R16, R3, 0x4, R28 ;  /* 0x0000000403107825 */ /* 0x000fe200078e021c */
[----:B--2---:R-:W-:-:S02]  /*48910*/  ISETP.GE.AND P6, PT, R20, c[0x0][0x17c], PT ;  /* 0x00005f0014007a0c */ /* 0x004fc40003fc6270 */
[----:B------:R-:W2:Y:S04]  /*48920*/  LDL.LU R20, [R1+0x184c] ;  /* 0x00184c0001147983 */ /* 0x000ea80000300800 */
[----:B------:R1:W-:Y:S04]  /*48930*/  @P1 STG.E [R14.64], R114 ;  /* 0x000000720e001986 */ /* 0x0003e8000c101906 */
[----:B------:R1:W-:Y:S01]  /*48940*/  @P0 STG.E [R16.64], R214 ;  /* 0x000000d610000986 */ /* 0x0003e2000c101906 */
[----:B-----5:R-:W-:-:S03]  /*48950*/  ISETP.GE.AND P0, PT, R0, c[0x0][0x17c], PT ;  /* 0x00005f0000007a0c */ /* 0x020fc60003f06270 */
[----:B------:R-:W5:Y:S01]  /*48960*/  LDL.LU R0, [R1+0x1844] ;  /* 0x0018440001007983 */ /* 0x000f620000300800 */
[----:B------:R-:W-:Y:S02]  /*48970*/  ISETP.LT.AND P4, PT, R251, c[0x0][0x178], !P3 ;  /* 0x00005e00fb007a0c */ /* 0x000fe40005f81270 */
[----:B------:R-:W-:Y:S01]  /*48980*/  IADD3 R3, R3, c[0x0][0x198], RZ ;  /* 0x0000660003037a10 */ /* 0x000fe20007ffe0ff */
[----:B------:R-:W5:Y:S01]  /*48990*/  LDL.LU R24, [R1+0x183c] ;  /* 0x00183c0001187983 */ /* 0x000f620000300800 */
[----:B------:R-:W-:-:S03]  /*489a0*/  ISETP.LT.AND P2, PT, R250, c[0x0][0x178], !P3 ;  /* 0x00005e00fa007a0c */ /* 0x000fc60005f41270 */
[----:B------:R-:W-:Y:S01]  /*489b0*/  IMAD.WIDE R8, R3, 0x4, R98 ;  /* 0x0000000403087825 */ /* 0x000fe200078e0262 */
[----:B------:R-:W-:Y:S02]  /*489c0*/  ISETP.LT.AND P1, PT, R249, c[0x0][0x178], !P3 ;  /* 0x00005e00f9007a0c */ /* 0x000fe40005f21270 */
[----:B------:R-:W-:Y:S02]  /*489d0*/  ISETP.LT.AND P3, PT, R248, c[0x0][0x178], !P3 ;  /* 0x00005e00f8007a0c */ /* 0x000fe40005f61270 */
[----:B------:R-:W-:Y:S01]  /*489e0*/  ISETP.LT.AND P5, PT, R251, c[0x0][0x178], !P6 ;  /* 0x00005e00fb007a0c */ /* 0x000fe200077a1270 */
[----:B------:R-:W-:Y:S01]  /*489f0*/  @P4 STG.E [R8.64], R151 ;  /* 0x0000009708004986 */ /* 0x000fe2000c101906 */
[----:B------:R-:W-:Y:S02]  /*48a00*/  ISETP.LT.AND P4, PT, R250, c[0x0][0x178], !P6 ;  /* 0x00005e00fa007a0c */ /* 0x000fe40007781270 */
[C---:B------:R-:W-:Y:S01]  /*48a10*/  IADD3 R23, R3.reuse, c[0x0][0x198], RZ ;  /* 0x0000660003177a10 */ /* 0x040fe20007ffe0ff */
[----:B-1----:R-:W-:-:S04]  /*48a20*/  IMAD.WIDE R10, R3, 0x4, R96 ;  /* 0x00000004030a7825 */ /* 0x002fc800078e0260 */
[C---:B---3--:R-:W-:Y:S01]  /*48a30*/  IMAD.WIDE R12, R3.reuse, 0x4, R30 ;  /* 0x00000004030c7825 */ /* 0x048fe200078e021e */
[----:B------:R-:W-:Y:S03]  /*48a40*/  @P2 STG.E [R10.64], R51 ;  /* 0x000000330a002986 */ /* 0x000fe6000c101906 */
[----:B------:R-:W-:Y:S01]  /*48a50*/  IMAD.WIDE R14, R3, 0x4, R28 ;  /* 0x00000004030e7825 */ /* 0x000fe200078e021c */
[----:B------:R1:W-:Y:S03]  /*48a60*/  @P1 STG.E [R12.64], R115 ;  /* 0x000000730c001986 */ /* 0x0003e6000c101906 */
[C---:B------:R-:W-:Y:S01]  /*48a70*/  IMAD.WIDE R16, R23.reuse, 0x4, R98 ;  /* 0x0000000417107825 */ /* 0x040fe200078e0262 */
[----:B------:R3:W-:Y:S03]  /*48a80*/  @P3 STG.E [R14.64], R215 ;  /* 0x000000d70e003986 */ /* 0x0007e6000c101906 */
[----:B------:R-:W-:Y:S01]  /*48a90*/  IMAD.WIDE R18, R23, 0x4, R96 ;  /* 0x0000000417127825 */ /* 0x000fe200078e0260 */
[----:B------:R-:W-:Y:S01]  /*48aa0*/  ISETP.LT.AND P1, PT, R249, c[0x0][0x178], !P6 ;  /* 0x00005e00f9007a0c */ /* 0x000fe20007721270 */
[----:B------:R-:W-:Y:S01]  /*48ab0*/  @P5 STG.E [R16.64], R122 ;  /* 0x0000007a10005986 */ /* 0x000fe2000c101906 */
[----:B------:R-:W-:-:S02]  /*48ac0*/  ISETP.LT.AND P6, PT, R248, c[0x0][0x178], !P6 ;  /* 0x00005e00f8007a0c */ /* 0x000fc400077c1270 */
[----:B------:R-:W-:Y:S01]  /*48ad0*/  ISETP.LT.AND P5, PT, R251, c[0x0][0x178], !P0 ;  /* 0x00005e00fb007a0c */ /* 0x000fe200047a1270 */
[----:B------:R-:W-:Y:S01]  /*48ae0*/  @P4 STG.E [R18.64], R46 ;  /* 0x0000002e12004986 */ /* 0x000fe2000c101906 */
[----:B------:R-:W-:Y:S02]  /*48af0*/  ISETP.LT.AND P4, PT, R250, c[0x0][0x178], !P0 ;  /* 0x00005e00fa007a0c */ /* 0x000fe40004781270 */
[----:B------:R-:W-:Y:S01]  /*48b00*/  IADD3 R25, R23, c[0x0][0x198], RZ ;  /* 0x0000660017197a10 */ /* 0x000fe20007ffe0ff */
[----:B------:R3:W5:Y:S01]  /*48b10*/  LDS.128 R8, [R2] ;  /* 0x0000000002087984 */ /* 0x0007620000000c00 */
[----:B----4-:R-:W-:Y:S01]  /*48b20*/  ISETP.GE.AND P2, PT, R21, c[0x0][0x17c], PT ;  /* 0x00005f0015007a0c */ /* 0x010fe20003f46270 */
[----:B-1----:R-:W-:-:S04]  /*48b30*/  IMAD.WIDE R12, R23, 0x4, R28 ;  /* 0x00000004170c7825 */ /* 0x002fc800078e021c */
[----:B---3--:R-:W-:-:S04]  /*48b40*/  IMAD.WIDE R14, R25, 0x4, R98 ;  /* 0x00000004190e7825 */ /* 0x008fc800078e0262 */
[----:B------:R-:W-:Y:S01]  /*48b50*/  IMAD.WIDE R2, R25, 0x4, R96 ;  /* 0x0000000419027825 */ /* 0x000fe200078e0260 */
[----:B--2---:R-:W-:-:S03]  /*48b60*/  ISETP.GE.AND P3, PT, R20, c[0x0][0x17c], PT ;  /* 0x00005f0014007a0c */ /* 0x004fc60003f66270 */
[----:B------:R-:W-:-:S05]  /*48b70*/  IMAD.WIDE R20, R23, 0x4, R30 ;  /* 0x0000000417147825 */ /* 0x000fca00078e021e */
[----:B------:R1:W-:Y:S04]  /*48b80*/  @P1 STG.E [R20.64], R66 ;  /* 0x0000004214001986 */ /* 0x0003e8000c101906 */
[----:B------:R-:W-:Y:S04]  /*48b90*/  @P6 STG.E [R12.64], R210 ;  /* 0x000000d20c006986 */ /* 0x000fe8000c101906 */
[----:B------:R-:W-:Y:S04]  /*48ba0*/  @P5 STG.E [R14.64], R123 ;  /* 0x0000007b0e005986 */ /* 0x000fe8000c101906 */
[----:B------:R2:W-:Y:S01]  /*48bb0*/  @P4 STG.E [R2.64], R47 ;  /* 0x0000002f02004986 */ /* 0x0005e2000c101906 */
[----:B-----5:R-:W-:-:S03]  /*48bc0*/  ISETP.GE.AND P4, PT, R0, c[0x0][0x17c], PT ;  /* 0x00005f0000007a0c */ /* 0x020fc60003f86270 */
[----:B------:R-:W3:Y:S04]  /*48bd0*/  LDL.LU R0, [R1+0x1838] ;  /* 0x0018380001007983 */ /* 0x000ee80000300800 */
[----:B------:R-:W4:Y:S04]  /*48be0*/  LDL.LU R34, [R1+0x1834] ;  /* 0x0018340001227983 */ /* 0x000f280000300800 */
[----:B------:R-:W5:Y:S01]  /*48bf0*/  LDL.LU R32, [R1+0x1828] ;  /* 0x0018280001207983 */ /* 0x000f620000300800 */
[----:B------:R-:W-:Y:S02]  /*48c00*/  ISETP.LT.AND P1, PT, R249, c[0x0][0x178], !P0 ;  /* 0x00005e00f9007a0c */ /* 0x000fe40004721270 */
[----:B------:R-:W-:Y:S01]  /*48c10*/  ISETP.LT.AND P0, PT, R248, c[0x0][0x178], !P0 ;  /* 0x00005e00f8007a0c */ /* 0x000fe20004701270 */
[----:B------:R-:W-:-:S04]  /*48c20*/  IMAD.WIDE R16, R25, 0x4, R30 ;  /* 0x0000000419107825 */ /* 0x000fc800078e021e */
[----:B------:R-:W-:Y:S01]  /*48c30*/  IMAD.WIDE R18, R25, 0x4, R28 ;  /* 0x0000000419127825 */ /* 0x000fe200078e021c */
[----:B------:R-:W-:Y:S02]  /*48c40*/  ISETP.LT.AND P6, PT, R251, c[0x0][0x178], !P2 ;  /* 0x00005e00fb007a0c */ /* 0x000fe400057c1270 */
[----:B------:R-:W-:-:S03]  /*48c50*/  ISETP.LT.AND P5, PT, R250, c[0x0][0x178], !P2 ;  /* 0x00005e00fa007a0c */ /* 0x000fc600057a1270 */
[----:B------:R2:W-:Y:S01]  /*48c60*/  @P1 STG.E [R16.64], R67 ;  /* 0x0000004310001986 */ /* 0x0005e2000c101906 */
[----:B------:R-:W-:-:S03]  /*48c70*/  IADD3 R27, R25, c[0x0][0x198], RZ ;  /* 0x00006600191b7a10 */ /* 0x000fc60007ffe0ff */
[----:B------:R2:W-:Y:S01]  /*48c80*/  @P0 STG.E [R18.64], R211 ;  /* 0x000000d312000986 */ /* 0x0005e2000c101906 */
[----:B------:R-:W-:Y:S02]  /*48c90*/  ISETP.LT.AND P0, PT, R249, c[0x0][0x178], !P2 ;  /* 0x00005e00f9007a0c */ /* 0x000fe40005701270 */
[----:B------:R-:W-:Y:S02]  /*48ca0*/  ISETP.LT.AND P2, PT, R248, c[0x0][0x178], !P2 ;  /* 0x00005e00f8007a0c */ /* 0x000fe40005741270 */
[----:B------:R-:W-:Y:S01]  /*48cb0*/  ISETP.LT.AND P1, PT, R251, c[0x0][0x178], !P3 ;  /* 0x00005e00fb007a0c */ /* 0x000fe20005f21270 */
[C---:B-1----:R-:W-:Y:S01]  /*48cc0*/  IMAD.WIDE R20, R27.reuse, 0x4, R98 ;  /* 0x000000041b147825 */ /* 0x042fe200078e0262 */
[----:B------:R-:W-:-:S03]  /*48cd0*/  IADD3 R33, R27, c[0x0][0x198], RZ ;  /* 0x000066001b217a10 */ /* 0x000fc60007ffe0ff */
[C---:B------:R-:W-:Y:S01]  /*48ce0*/  IMAD.WIDE R22, R27.reuse, 0x4, R96 ;  /* 0x000000041b167825 */ /* 0x040fe200078e0260 */
[----:B------:R1:W-:Y:S03]  /*48cf0*/  @P6 STG.E [R20.64], R160 ;  /* 0x000000a014006986 */ /* 0x0003e6000c101906 */
[C---:B--2---:R-:W-:Y:S01]  /*48d00*/  IMAD.WIDE R2, R27.reuse, 0x4, R30 ;  /* 0x000000041b027825 */ /* 0x044fe200078e021e */
[----:B------:R2:W-:Y:S03]  /*48d10*/  @P5 STG.E [R22.64], R52 ;  /* 0x0000003416005986 */ /* 0x0005e6000c101906 */
[----:B------:R-:W-:Y:S01]  /*48d20*/  IMAD.WIDE R16, R27, 0x4, R28 ;  /* 0x000000041b107825 */ /* 0x000fe200078e021c */
[----:B------:R1:W-:Y:S03]  /*48d30*/  @P0 STG.E [R2.64], R116 ;  /* 0x0000007402000986 */ /* 0x0003e6000c101906 */
[----:B------:R-:W-:Y:S01]  /*48d40*/  IMAD.WIDE R18, R33, 0x4, R98 ;  /* 0x0000000421127825 */ /* 0x000fe200078e0262 */
[----:B------:R-:W-:Y:S04]  /*48d50*/  @P2 STG.E [R16.64], R8 ;  /* 0x0000000810002986 */ /* 0x000fe8000c101906 */
[----:B------:R-:W-:Y:S04]  /*48d60*/  @P1 STG.E [R18.64], R161 ;  /* 0x000000a112001986 */ /* 0x000fe8000c101906 */
[----:B------:R-:W1:Y:S02]  /*48d70*/  S2R R103, SR_TID.X ;  /* 0x0000000000677919 */ /* 0x000e640000002100 */
[C---:B-1----:R-:W-:Y:S01]  /*48d80*/  LOP3.LUT R102, R103.reuse, 0x7f, RZ, 0xc0, !PT ;  /* 0x0000007f67667812 */ /* 0x042fe200078ec0ff */
[----:B------:R-:W-:-:S05]  /*48d90*/  IMAD.SHL.U32 R103, R103, 0x400, RZ ;  /* 0x0000040067677824 */ /* 0x000fca00078e00ff */
[----:B------:R-:W-:-:S04]  /*48da0*/  LOP3.LUT R103, R103, 0x1800, RZ, 0xc0, !PT ;  /* 0x0000180067677812 */ /* 0x000fc800078ec0ff */
[----:B------:R-:W-:Y:S02]  /*48db0*/  LEA R103, R102, R103, 0x4 ;  /* 0x0000006766677211 */ /* 0x000fe400078e20ff */
[----:B---3--:R-:W-:Y:S02]  /*48dc0*/  ISETP.GE.AND P1, PT, R0, c[0x0][0x17c], PT ;  /* 0x00005f0000007a0c */ /* 0x008fe40003f26270 */
[----:B------:R-:W3:Y:S01]  /*48dd0*/  LDL.LU R0, [R1+0x1824] ;  /* 0x0018240001007983 */ /* 0x000ee20000300800 */
[----:B------:R-:W-:Y:S02]  /*48de0*/  LOP3.LUT R103, R103, 0x20, RZ, 0x3c, !PT ;  /* 0x0000002067677812 */ /* 0x000fe400078e3cff */
[----:B------:R-:W-:Y:S02]  /*48df0*/  ISETP.LT.AND P5, PT, R250, c[0x0][0x178], !P3 ;  /* 0x00005e00fa007a0c */ /* 0x000fe40005fa1270 */
[----:B------:R-:W-:Y:S01]  /*48e00*/  ISETP.LT.AND P6, PT, R249, c[0x0][0x178], !P3 ;  /* 0x00005e00f9007a0c */ /* 0x000fe20005fc1270 */
[----:B------:R-:W1:Y:S01]  /*48e10*/  LDS.128 R12, [R103] ;  /* 0x00000000670c7984 */ /* 0x000e620000000c00 */
[----:B------:R-:W-:Y:S01]  /*48e20*/  ISETP.LT.AND P3, PT, R248, c[0x0][0x178], !P3 ;  /* 0x00005e00f8007a0c */ /* 0x000fe20005f61270 */
[C---:B------:R-:W-:Y:S01]  /*48e30*/  IMAD.WIDE R20, R33.reuse, 0x4, R96 ;  /* 0x0000000421147825 */ /* 0x040fe200078e0260 */
[----:B------:R-:W-:Y:S01]  /*48e40*/  ISETP.GE.AND P0, PT, R24, c[0x0][0x17c], PT ;  /* 0x00005f0018007a0c */ /* 0x000fe20003f06270 */
[----:B------:R-:W3:Y:S02]  /*48e50*/  LDL.LU R36, [R1+0x1820] ;  /* 0x0018200001247983 */ /* 0x000ee40000300800 */
[----:B--2---:R-:W-:Y:S01]  /*48e60*/  IMAD.WIDE R22, R33, 0x4, R30 ;  /* 0x0000000421167825 */ /* 0x004fe200078e021e */
[----:B------:R-:W-:-:S03]  /*48e70*/  ISETP.LT.AND P2, PT, R251, c[0x0][0x178], !P4 ;  /* 0x00005e00fb007a0c */ /* 0x000fc60006741270 */
[C---:B------:R-:W-:Y:S01]  /*48e80*/  IMAD.WIDE R24, R33.reuse, 0x4, R28 ;  /* 0x0000000421187825 */ /* 0x040fe200078e021c */
[----:B------:R-:W-:Y:S01]  /*48e90*/  @P5 STG.E [R20.64], R53 ;  /* 0x0000003514005986 */ /* 0x000fe2000c101906 */
[----:B------:R-:W-:Y:S02]  /*48ea0*/  ISETP.LT.AND P5, PT, R250, c[0x0][0x178], !P4 ;  /* 0x00005e00fa007a0c */ /* 0x000fe400067a1270 */
[----:B------:R-:W-:Y:S01]  /*48eb0*/  IADD3 R33, R33, c[0x0][0x198], RZ ;  /* 0x0000660021217a10 */ /* 0x000fe20007ffe0ff */
[----:B------:R-:W-:Y:S01]  /*48ec0*/  @P6 STG.E [R22.64], R117 ;  /* 0x0000007516006986 */ /* 0x000fe2000c101906 */
[----:B------:R-:W-:-:S03]  /*48ed0*/  ISETP.LT.AND P6, PT, R251, c[0x0][0x178], !P0 ;  /* 0x00005e00fb007a0c */ /* 0x000fc600047c1270 */
[----:B------:R2:W-:Y:S01]  /*48ee0*/  @P3 STG.E [R24.64], R9 ;  /* 0x0000000918003986 */ /* 0x0005e2000c101906 */
[----:B------:R-:W-:Y:S02]  /*48ef0*/  ISETP.LT.AND P3, PT, R249, c[0x0][0x178], !P4 ;  /* 0x00005e00f9007a0c */ /* 0x000fe40006761270 */
[----:B------:R-:W-:Y:S01]  /*48f00*/  ISETP.LT.AND P4, PT, R248, c[0x0][0x178], !P4 ;  /* 0x00005e00f8007a0c */ /* 0x000fe20006781270 */
[C---:B------:R-:W-:Y:S01]  /*48f10*/  IMAD.WIDE R2, R33.reuse, 0x4, R98 ;  /* 0x0000000421027825 */ /* 0x040fe200078e0262 */
[----:B------:R-:W-:-:S03]  /*48f20*/  IADD3 R35, R33, c[0x0][0x198], RZ ;  /* 0x0000660021237a10 */ /* 0x000fc60007ffe0ff */
[C---:B------:R-:W-:Y:S01]  /*48f30*/  IMAD.WIDE R26, R33.reuse, 0x4, R96 ;  /* 0x00000004211a7825 */ /* 0x040fe200078e0260 */
[----:B------:R1:W-:Y:S03]  /*48f40*/  @P2 STG.E [R2.64], R128 ;  /* 0x0000008002002986 */ /* 0x0003e6000c101906 */
[C---:B--2---:R-:W-:Y:S01]  /*48f50*/  IMAD.WIDE R8, R33.reuse, 0x4, R30 ;  /* 0x0000000421087825 */ /* 0x044fe200078e021e */
[----:B------:R-:W-:Y:S01]  /*48f60*/  @P5 STG.E [R26.64], R4 ;  /* 0x000000041a005986 */ /* 0x000fe2000c101906 */
[----:B------:R-:W-:Y:S02]  /*48f70*/  ISETP.LT.AND P5, PT, R250, c[0x0][0x178], !P0 ;  /* 0x00005e00fa007a0c */ /* 0x000fe400047a1270 */
[----:B------:R-:W-:Y:S01]  /*48f80*/  IMAD.WIDE R20, R33, 0x4, R28 ;  /* 0x0000000421147825 */ /* 0x000fe200078e021c */
[----:B------:R2:W-:Y:S03]  /*48f90*/  @P3 STG.E [R8.64], R200 ;  /* 0x000000c808003986 */ /* 0x0005e6000c101906 */
[----:B------:R-:W-:Y:S01]  /*48fa0*/  IMAD.WIDE R22, R35, 0x4, R98 ;  /* 0x0000000423167825 */ /* 0x000fe200078e0262 */
[----:B------:R-:W-:Y:S01]  /*48fb0*/  ISETP.LT.AND P2, PT, R249, c[0x0][0x178], !P0 ;  /* 0x00005e00f9007a0c */ /* 0x000fe20004741270 */
[----:B-1----:R-:W-:Y:S01]  /*48fc0*/  @P4 STG.E [R20.64], R12 ;  /* 0x0000000c14004986 */ /* 0x002fe2000c101906 */
[----:B------:R-:W-:-:S03]  /*48fd0*/  ISETP.LT.AND P0, PT, R248, c[0x0][0x178], !P0 ;  /* 0x00005e00f8007a0c */ /* 0x000fc60004701270 */
[----:B------:R-:W-:Y:S01]  /*48fe0*/  @P6 STG.E [R22.64], R129 ;  /* 0x0000008116006986 */ /* 0x000fe2000c101906 */
[----:B------:R-:W-:Y:S01]  /*48ff0*/  ISETP.LT.AND P6, PT, R251, c[0x0][0x178], !P1 ;  /* 0x00005e00fb007a0c */ /* 0x000fe20004fc1270 */
[C---:B------:R-:W-:Y:S01]  /*49000*/  IMAD.WIDE R2, R35.reuse, 0x4, R96 ;  /* 0x0000000423027825 */ /* 0x040fe200078e0260 */
[----:B------:R-:W-:Y:S01]  /*49010*/  ISETP.LT.AND P4, PT, R250, c[0x0][0x178], !P1 ;  /* 0x00005e00fa007a0c */ /* 0x000fe20004f81270 */
[----:B------:R-:W1:Y:S01]  /*49020*/  S2R R103, SR_TID.X ;  /* 0x0000000000677919 */ /* 0x000e620000002100 */
[C---:B------:R-:W-:Y:S01]  /*49030*/  IADD3 R37, R35.reuse, c[0x0][0x198], RZ ;  /* 0x0000660023257a10 */ /* 0x040fe20007ffe0ff */
[C---:B------:R-:W-:Y:S02]  /*49040*/  IMAD.WIDE R24, R35.reuse, 0x4, R30 ;  /* 0x0000000423187825 */ /* 0x040fe400078e021e */
[----:B------:R-:W-:Y:S01]  /*49050*/  @P5 STG.E [R2.64], R5 ;  /* 0x0000000502005986 */ /* 0x000fe2000c101906 */
[----:B-----5:R-:W-:Y:S01]  /*49060*/  ISETP.GE.AND P5, PT, R32, c[0x0][0x17c], PT ;  /* 0x00005f0020007a0c */ /* 0x020fe20003fa6270 */
[----:B--2---:R-:W-:Y:S01]  /*49070*/  IMAD.WIDE R8, R35, 0x4, R28 ;  /* 0x0000000423087825 */ /* 0x004fe200078e021c */
[----:B----4-:R-:W-:Y:S01]  /*49080*/  ISETP.GE.AND P3, PT, R34, c[0x0][0x17c], PT ;  /* 0x00005f0022007a0c */ /* 0x010fe20003f66270 */
[----:B------:R-:W-:Y:S02]  /*49090*/  LDS.128 R20, [R252] ;  /* 0x00000000fc147984 */ /* 0x000fe40000000c00 */
[----:B------:R-:W-:-:S02]  /*490a0*/  IMAD.WIDE R26, R37, 0x4, R98 ;  /* 0x00000004251a7825 */ /* 0x000fc400078e0262 */
[----:B------:R-:W-:Y:S02]  /*490b0*/  @P2 STG.E [R24.64], R201 ;  /* 0x000000c918002986 */ /* 0x000fe4000c101906 */
[----:B------:R-:W-:Y:S02]  /*490c0*/  IMAD.WIDE R32, R37, 0x4, R96 ;  /* 0x0000000425207825 */ /* 0x000fe400078e0260 */
[----:B------:R-:W-:Y:S04]  /*490d0*/  @P0 STG.E [R8.64], R13 ;  /* 0x0000000d08000986 */ /* 0x000fe8000c101906 */
[----:B------:R-:W-:Y:S04]  /*490e0*/  @P6 STG.E [R26.64], R124 ;  /* 0x0000007c1a006986 */ /* 0x000fe8000c101906 */
[----:B------:R2:W-:Y:S04]  /*490f0*/  @P4 STG.E [R32.64], R188 ;  /* 0x000000bc20004986 */ /* 0x0005e8000c101906 */
[----:B------:R-:W4:Y:S04]  /*49100*/  LDL.LU R34, [R1+0x181c] ;  /* 0x00181c0001227983 */ /* 0x000f280000300800 */
[----:B--2---:R-:W2:Y:S01]  /*49110*/  LDL.LU R32, [R1+0x1814] ;  /* 0x0018140001207983 */ /* 0x004ea20000300800 */
[----:B------:R-:W-:Y:S01]  /*49120*/  ISETP.LT.AND P2, PT, R249, c[0x0][0x178], !P1 ;  /* 0x00005e00f9007a0c */ /* 0x000fe20004f41270 */
[----:B------:R-:W-:-:S12]  /*49130*/  IMAD.WIDE R2, R37, 0x4, R30 ;  /* 0x0000000425027825 */ /* 0x000fd800078e021e */
[----:B------:R5:W-:Y:S01]  /*49140*/  @P2 STG.E [R2.64], R216 ;  /* 0x000000d802002986 */ /* 0x000be2000c101906 */
[C---:B-1----:R-:W-:Y:S01]  /*49150*/  LOP3.LUT R102, R103.reuse, 0x7f, RZ, 0xc0, !PT ;  /* 0x0000007f67667812 */ /* 0x042fe200078ec0ff */
[----:B------:R-:W-:-:S05]  /*49160*/  IMAD.SHL.U32 R103, R103, 0x400, RZ ;  /* 0x0000040067677824 */ /* 0x000fca00078e00ff */
[----:B------:R-:W-:Y:S02]  /*49170*/  LOP3.LUT R103, R103, 0x1800, RZ, 0xc0, !PT ;  /* 0x0000180067677812 */ /* 0x000fe400078ec0ff */
[----:B---3--:R-:W-:Y:S02]  /*49180*/  ISETP.GE.AND P2, PT, R0, c[0x0][0x17c], PT ;  /* 0x00005f0000007a0c */ /* 0x008fe40003f46270 */
[----:B------:R-:W3:Y:S01]  /*49190*/  LDL.LU R0, [R1+0x1810] ;  /* 0x0018100001007983 */ /* 0x000ee20000300800 */
[----:B------:R-:W-:-:S04]  /*491a0*/  LEA R103, R102, R103, 0x4 ;  /* 0x0000006766677211 */ /* 0x000fc800078e20ff */
[----:B------:R-:W-:-:S05]  /*491b0*/  LOP3.LUT R103, R103, 0x40, RZ, 0x3c, !PT ;  /* 0x0000004067677812 */ /* 0x000fca00078e3cff */
[----:B------:R-:W1:Y:S01]  /*491c0*/  LDS.128 R16, [R103] ;  /* 0x0000000067107984 */ /* 0x000e620000000c00 */
[----:B------:R-:W-:Y:S02]  /*491d0*/  ISETP.LT.AND P1, PT, R248, c[0x0][0x178], !P1 ;  /* 0x00005e00f8007a0c */ /* 0x000fe40004f21270 */
[----:B------:R-:W-:Y:S01]  /*491e0*/  ISETP.LT.AND P4, PT, R251, c[0x0][0x178], !P3 ;  /* 0x00005e00fb007a0c */ /* 0x000fe20005f81270 */
[C---:B------:R-:W-:Y:S01]  /*491f0*/  IMAD.WIDE R4, R37.reuse, 0x4, R28 ;  /* 0x0000000425047825 */ /* 0x040fe200078e021c */
[----:B------:R-:W-:Y:S02]  /*49200*/  IADD3 R37, R37, c[0x0][0x198], RZ ;  /* 0x0000660025257a10 */ /* 0x000fe40007ffe0ff */
[----:B------:R-:W-:-:S03]  /*49210*/  ISETP.LT.AND P6, PT, R250, c[0x0][0x178], !P3 ;  /* 0x00005e00fa007a0c */ /* 0x000fc60005fc1270 */
[----:B------:R-:W-:Y:S01]  /*49220*/  IMAD.WIDE R8, R37, 0x4, R98 ;  /* 0x0000000425087825 */ /* 0x000fe200078e0262 */
[----:B------:R-:W-:Y:S02]  /*49230*/  ISETP.LT.AND P0, PT, R249, c[0x0][0x178], !P3 ;  /* 0x00005e00f9007a0c */ /* 0x000fe40005f01270 */
[----:B------:R-:W-:Y:S02]  /*49240*/  ISETP.LT.AND P3, PT, R248, c[0x0][0x178], !P3 ;  /* 0x00005e00f8007a0c */ /* 0x000fe40005f61270 */
[C---:B------:R-:W-:Y:S01]  /*49250*/  IADD3 R33, R37.reuse, c[0x0][0x198], RZ ;  /* 0x0000660025217a10 */ /* 0x040fe20007ffe0ff */
[----:B------:R-:W-:-:S04]  /*49260*/  IMAD.WIDE R12, R37, 0x4, R96 ;  /* 0x00000004250c7825 */ /* 0x000fc800078e0260 */
[----:B------:R-:W-:-:S04]  /*49270*/  IMAD.WIDE R24, R37, 0x4, R30 ;  /* 0x0000000425187825 */ /* 0x000fc800078e021e */
[----:B-----5:R-:W-:-:S04]  /*49280*/  IMAD.WIDE R2, R37, 0x4, R28 ;  /* 0x0000000425027825 */ /* 0x020fc800078e021c */
[----:B------:R-:W-:Y:S01]  /*49290*/  IMAD.WIDE R26, R33, 0x4, R96 ;  /* 0x00000004211a7825 */ /* 0x000fe200078e0260 */
[----:B-1----:R1:W-:Y:S01]  /*492a0*/  @P1 STG.E [R4.64], R16 ;  /* 0x0000001004001986 */ /* 0x0023e2000c101906 */
[----:B------:R-:W-:-:S03]  /*492b0*/  ISETP.LT.AND P1, PT, R251, c[0x0][0x178], !P5 ;  /* 0x00005e00fb007a0c */ /* 0x000fc60006f21270 */
[----:B------:R5:W-:Y:S01]  /*492c0*/  @P4 STG.E [R8.64], R125 ;  /* 0x0000007d08004986 */ /* 0x000be2000c101906 */
[----:B------:R-:W-:-:S03]  /*492d0*/  ISETP.LT.AND P4, PT, R250, c[0x0][0x178], !P5 ;  /* 0x00005e00fa007a0c */ /* 0x000fc60006f81270 */
[----:B------:R4:W-:Y:S01]  /*492e0*/  @P6 STG.E [R12.64], R189 ;  /* 0x000000bd0c006986 */ /* 0x0009e2000c101906 */
[----:B-1----:R-:W-:-:S03]  /*492f0*/  IMAD.WIDE R4, R33, 0x4, R98 ;  /* 0x0000000421047825 */ /* 0x002fc600078e0262 */
[----:B------:R1:W-:Y:S01]  /*49300*/  @P0 STG.E [R24.64], R217 ;  /* 0x000000d918000986 */ /* 0x0003e2000c101906 */
[----:B------:R-:W-:Y:S02]  /*49310*/  ISETP.LT.AND P0, PT, R249, c[0x0][0x178], !P5 ;  /* 0x00005e00f9007a0c */ /* 0x000fe40006f01270 */
        /* <DEDUP_REMOVED lines=8> */
[----:B-----5:R-:W-:-:S04]  /*493a0*/  IMAD.WIDE R8, R33, 0x4, R30 ;  /* 0x0000000421087825 */ /* 0x020fc800078e021e */
[----:B----4-:R-:W-:Y:S01]  /*493b0*/  IMAD.WIDE R12, R33, 0x4, R28 ;  /* 0x00000004210c7825 */ /* 0x010fe200078e021c */
[----:B------:R-:W-:Y:S03]  /*493c0*/  @P0 STG.E [R8.64], R232 ;  /* 0x000000e808000986 */ /* 0x000fe6000c101906 */
[----:B-1----:R-:W-:Y:S01]  /*493d0*/  IMAD.WIDE R24, R35, 0x4, R98 ;  /* 0x0000000423187825 */ /* 0x002fe200078e0262 */
[----:B------:R-:W-:-:S03]  /*493e0*/  ISETP.GE.AND P1, PT, R36, c[0x0][0x17c], PT ;  /* 0x00005f0024007a0c */ /* 0x000fc60003f26270 */
[C---:B------:R-:W-:Y:S01]  /*493f0*/  IMAD.WIDE R2, R35.reuse, 0x4, R96 ;  /* 0x0000000423027825 */ /* 0x040fe200078e0260 */
[----:B------:R-:W-:Y:S03]  /*49400*/  @P5 STG.E [R12.64], R20 ;  /* 0x000000140c005986 */ /* 0x000fe6000c101906 */
[----:B------:R-:W-:Y:S01]  /*49410*/  IMAD.WIDE R4, R35, 0x4, R30 ;  /* 0x0000000423047825 */ /* 0x000fe200078e021e */
[----:B------:R1:W-:Y:S01]  /*49420*/  @P6 STG.E [R24.64], R157 ;  /* 0x0000009d18006986 */ /* 0x0003e2000c101906 */
[----:B------:R-:W-:-:S03]  /*49430*/  ISETP.LT.AND P6, PT, R251, c[0x0][0x178], !P1 ;  /* 0x00005e00fb007a0c */ /* 0x000fc60004fc1270 */
[----:B------:R4:W-:Y:S01]  /*49440*/  @P4 STG.E [R2.64], R225 ;  /* 0x000000e102004986 */ /* 0x0009e2000c101906 */
[----:B------:R-:W-:Y:S02]  /*49450*/  ISETP.LT.AND P5, PT, R250, c[0x0][0x178], !P1 ;  /* 0x00005e00fa007a0c */ /* 0x000fe40004fa1270 */
[----:B------:R-:W-:Y:S01]  /*49460*/  ISETP.LT.AND P4, PT, R248, c[0x0][0x178], !P1 ;  /* 0x00005e00f8007a0c */ /* 0x000fe20004f81270 */
[----:B------:R5:W-:Y:S01]  /*49470*/  @P3 STG.E [R4.64], R233 ;  /* 0x000000e904003986 */ /* 0x000be2000c101906 */
[----:B------:R-:W-:Y:S02]  /*49480*/  ISETP.LT.AND P3, PT, R249, c[0x0][0x178], !P1 ;  /* 0x00005e00f9007a0c */ /* 0x000fe40004f61270 */
[----:B--2---:R-:W-:Y:S02]  /*49490*/  ISETP.GE.AND P1, PT, R32, c[0x0][0x17c], PT ;  /* 0x00005f0020007a0c */ /* 0x004fe40003f26270 */
[----:B------:R-:W2:Y:S01]  /*494a0*/  LDL.LU R32, [R1+0x1808] ;  /* 0x0018080001207983 */ /* 0x000ea20000300800 */
[----:B------:R-:W-:-:S03]  /*494b0*/  ISETP.LT.AND P2, PT, R248, c[0x0][0x178], !P2 ;  /* 0x00005e00f8007a0c */ /* 0x000fc60005741270 */
[----:B------:R-:W2:Y:S01]  /*494c0*/  LDL.LU R26, [R1+0x1804] ;  /* 0x00180400011a7983 */ /* 0x000ea20000300800 */
[----:B------:R-:W-:-:S03]  /*494d0*/  IADD3 R27, R35, c[0x0][0x198], RZ ;  /* 0x00006600231b7a10 */ /* 0x000fc60007ffe0ff */
[----:B-1----:R-:W2:Y:S01]  /*494e0*/  LDL.LU R24, [R1+0x17f8] ;  /* 0x0017f80001187983 */ /* 0x002ea20000300800 */
[----:B------:R-:W-:-:S04]  /*494f0*/  IMAD.WIDE R8, R35, 0x4, R28 ;  /* 0x0000000423087825 */ /* 0x000fc800078e021c */
[C---:B------:R-:W-:Y:S01]  /*49500*/  IMAD.WIDE R12, R27.reuse, 0x4, R98 ;  /* 0x000000041b0c7825 */ /* 0x040fe200078e0262 */
[----:B------:R1:W-:Y:S03]  /*49510*/  @P2 STG.E [R8.64], R21 ;  /* 0x0000001508002986 */ /* 0x0003e6000c101906 */
[C---:B------:R-:W-:Y:S01]  /*49520*/  IMAD.WIDE R16, R27.reuse, 0x4, R96 ;  /* 0x000000041b107825 */ /* 0x040fe200078e0260 */
[----:B------:R1:W-:Y:S03]  /*49530*/  @P6 STG.E [R12.64], R162 ;  /* 0x000000a20c006986 */ /* 0x0003e6000c101906 */
[----:B----4-:R-:W-:Y:S01]  /*49540*/  IMAD.WIDE R2, R27, 0x4, R30 ;  /* 0x000000041b027825 */ /* 0x010fe200078e021e */
[----:B------:R4:W-:Y:S04]  /*49550*/  @P5 STG.E [R16.64], R54 ;  /* 0x0000003610005986 */ /* 0x0009e8000c101906 */
[----:B------:R1:W-:Y:S01]  /*49560*/  @P3 STG.E [R2.64], R118 ;  /* 0x0000007602003986 */ /* 0x0003e2000c101906 */
[----:B---3--:R-:W-:-:S03]  /*49570*/  ISETP.GE.AND P3, PT, R0, c[0x0][0x17c], PT ;  /* 0x00005f0000007a0c */ /* 0x008fc60003f66270 */
[----:B------:R-:W3:Y:S01]  /*49580*/  LDL.LU R0, [R1+0x17f4] ;  /* 0x0017f40001007983 */ /* 0x000ee20000300800 */
[----:B------:R-:W-:Y:S01]  /*49590*/  ISETP.GE.AND P0, PT, R34, c[0x0][0x17c], PT ;  /* 0x00005f0022007a0c */ /* 0x000fe20003f06270 */
[----:B-----5:R-:W-:-:S03]  /*495a0*/  IMAD.WIDE R4, R27, 0x4, R28 ;  /* 0x000000041b047825 */ /* 0x020fc600078e021c */
[----:B------:R-:W-:Y:S02]  /*495b0*/  ISETP.LT.AND P5, PT, R251, c[0x0][0x178], !P0 ;  /* 0x00005e00fb007a0c */ /* 0x000fe400047a1270 */
[----:B------:R-:W-:Y:S02]  /*495c0*/  IADD3 R27, R27, c[0x0][0x198], RZ ;  /* 0x000066001b1b7a10 */ /* 0x000fe40007ffe0ff */
[----:B------:R-:W-:-:S03]  /*495d0*/  ISETP.LT.AND P6, PT, R250, c[0x0][0x178], !P0 ;  /* 0x00005e00fa007a0c */ /* 0x000fc600047c1270 */
[----:B-1----:R-:W-:Y:S01]  /*495e0*/  IMAD.WIDE R8, R27, 0x4, R98 ;  /* 0x000000041b087825 */ /* 0x002fe200078e0262 */
[----:B------:R-:W-:Y:S01]  /*495f0*/  ISETP.LT.AND P2, PT, R249, c[0x0][0x178], !P0 ;  /* 0x00005e00f9007a0c */ /* 0x000fe20004741270 */
[----:B------:R1:W-:Y:S01]  /*49600*/  @P4 STG.E [R4.64], R10 ;  /* 0x0000000a04004986 */ /* 0x0003e2000c101906 */
[----:B------:R-:W-:Y:S02]  /*49610*/  ISETP.LT.AND P0, PT, R248, c[0x0][0x178], !P0 ;  /* 0x00005e00f8007a0c */ /* 0x000fe40004701270 */
[----:B------:R-:W-:Y:S01]  /*49620*/  ISETP.LT.AND P4, PT, R251, c[0x0][0x178], !P1 ;  /* 0x00005e00fb007a0c */ /* 0x000fe20004f81270 */
[----:B------:R5:W-:Y:S01]  /*49630*/  @P5 STG.E [R8.64], R163 ;  /* 0x000000a308005986 */ /* 0x000be2000c101906 */
[----:B------:R-:W-:Y:S01]  /*49640*/  ISETP.LT.AND P5, PT, R250, c[0x0][0x178], !P1 ;  /* 0x00005e00fa007a0c */ /* 0x000fe20004fa1270 */
[C---:B------:R-:W-:Y:S01]  /*49650*/  IMAD.WIDE R12, R27.reuse, 0x4, R96 ;  /* 0x000000041b0c7825 */ /* 0x040fe200078e0260 */
[----:B------:R-:W-:-:S03]  /*49660*/  IADD3 R25, R27, c[0x0][0x198], RZ ;  /* 0x000066001b197a10 */ /* 0x000fc60007ffe0ff */
[C---:B----4-:R-:W-:Y:S01]  /*49670*/  IMAD.WIDE R16, R27.reuse, 0x4, R30 ;  /* 0x000000041b107825 */ /* 0x050fe200078e021e */
[----:B------:R4:W-:Y:S03]  /*49680*/  @P6 STG.E [R12.64], R55 ;  /* 0x000000370c006986 */ /* 0x0009e6000c101906 */
[----:B------:R-:W-:Y:S01]  /*49690*/  IMAD.WIDE R2, R27, 0x4, R28 ;  /* 0x000000041b027825 */ /* 0x000fe200078e021c */
[----:B------:R4:W-:Y:S03]  /*496a0*/  @P2 STG.E [R16.64], R119 ;  /* 0x0000007710002986 */ /* 0x0009e6000c101906 */
[----:B-1----:R-:W-:Y:S01]  /*496b0*/  IMAD.WIDE R4, R25, 0x4, R98 ;  /* 0x0000000419047825 */ /* 0x002fe200078e0262 */
[----:B------:R-:W-:-:S03]  /*496c0*/  ISETP.LT.AND P2, PT, R249, c[0x0][0x178], !P1 ;  /* 0x00005e00f9007a0c */ /* 0x000fc60004f41270 */
[----:B------:R-:W-:Y:S01]  /*496d0*/  IMAD.WIDE R20, R25, 0x4, R96 ;  /* 0x0000000419147825 */ /* 0x000fe200078e0260 */
[----:B------:R-:W-:Y:S01]  /*496e0*/  ISETP.LT.AND P1, PT, R248, c[0x0][0x178], !P1 ;  /* 0x00005e00f8007a0c */ /* 0x000fe20004f21270 */
[----:B------:R1:W-:Y:S01]  /*496f0*/  @P0 STG.E [R2.64], R11 ;  /* 0x0000000b02000986 */ /* 0x0003e2000c101906 */
[----:B------:R-:W-:-:S03]  /*49700*/  ISETP.LT.AND P6, PT, R251, c[0x0][0x178], !P3 ;  /* 0x00005e00fb007a0c */ /* 0x000fc60005fc1270 */
[----:B------:R-:W-:Y:S01]  /*49710*/  @P4 STG.E [R4.64], R130 ;  /* 0x0000008204004986 */ /* 0x000fe2000c101906 */
[----:B------:R-:W-:-:S03]  /*49720*/  IADD3 R27, R25, c[0x0][0x198], RZ ;  /* 0x00006600191b7a10 */ /* 0x000fc60007ffe0ff */
[----:B------:R1:W-:Y:S01]  /*49730*/  @P5 STG.E [R20.64], R6 ;  /* 0x0000000614005986 */ /* 0x0003e2000c101906 */
[----:B------:R-:W-:Y:S01]  /*49740*/  ISETP.LT.AND P5, PT, R250, c[0x0][0x178], !P3 ;  /* 0x00005e00fa007a0c */ /* 0x000fe20005fa1270 */
[----:B-----5:R-:W-:-:S04]  /*49750*/  IMAD.WIDE R8, R25, 0x4, R30 ;  /* 0x0000000419087825 */ /* 0x020fc800078e021e */
[----:B----4-:R-:W-:Y:S01]  /*49760*/  IMAD.WIDE R12, R25, 0x4, R28 ;  /* 0x00000004190c7825 */ /* 0x010fe200078e021c */
[----:B------:R4:W-:Y:S03]  /*49770*/  @P2 STG.E [R8.64], R202 ;  /* 0x000000ca08002986 */ /* 0x0009e6000c101906 */
[----:B------:R-:W-:Y:S01]  /*49780*/  IMAD.WIDE R16, R27, 0x4, R98 ;  /* 0x000000041b107825 */ /* 0x000fe200078e0262 */
[----:B------:R-:W-:Y:S01]  /*49790*/  ISETP.LT.AND P4, PT, R249, c[0x0][0x178], !P3 ;  /* 0x00005e00f9007a0c */ /* 0x000fe20005f81270 */
[----:B------:R5:W-:Y:S02]  /*497a0*/  @P1 STG.E [R12.64], R14 ;  /* 0x0000000e0c001986 */ /* 0x000be4000c101906 */
[C---:B-1----:R-:W-:Y:S01]  /*497b0*/  IMAD.WIDE R2, R27.reuse, 0x4, R96 ;  /* 0x000000041b027825 */ /* 0x042fe200078e0260 */
[----:B------:R-:W-:Y:S01]  /*497c0*/  ISETP.LT.AND P3, PT, R248, c[0x0][0x178], !P3 ;  /* 0x00005e00f8007a0c */ /* 0x000fe20005f61270 */
[----:B------:R-:W-:Y:S01]  /*497d0*/  @P6 STG.E [R16.64], R131 ;  /* 0x0000008310006986 */ /* 0x000fe2000c101906 */
[----:B------:R-:W-:-:S03]  /*497e0*/  IADD3 R21, R27, c[0x0][0x198], RZ ;  /* 0x000066001b157a10 */ /* 0x000fc60007ffe0ff */
[----:B------:R1:W-:Y:S01]  /*497f0*/  @P5 STG.E [R2.64], R7 ;  /* 0x0000000702005986 */ /* 0x0003e2000c101906 */
[----:B------:R-:W-:-:S04]  /*49800*/  IMAD.WIDE R4, R27, 0x4, R30 ;  /* 0x000000041b047825 */ /* 0x000fc800078e021e */
[----:B----4-:R-:W-:Y:S01]  /*49810*/  IMAD.WIDE R8, R27, 0x4, R28 ;  /* 0x000000041b087825 */ /* 0x010fe200078e021c */
[----:B------:R4:W-:Y:S03]  /*49820*/  @P4 STG.E [R4.64], R203 ;  /* 0x000000cb04004986 */ /* 0x0009e6000c101906 */
[C---:B------:R-:W-:Y:S01]  /*49830*/  IMAD.WIDE R10, R21.reuse, 0x4, R98 ;  /* 0x00000004150a7825 */ /* 0x040fe200078e0262 */
[----:B------:R2:W-:Y:S03]  /*49840*/  @P3 STG.E [R8.64], R15 ;  /* 0x0000000f08003986 */ /* 0x0005e6000c101906 */
[----:B-----5:R-:W-:-:S04]  /*49850*/  IMAD.WIDE R12, R21, 0x4, R96 ;  /* 0x00000004150c7825 */ /* 0x020fc800078e0260 */
[----:B-1----:R-:W-:-:S04]  /*49860*/  IMAD.WIDE R2, R21, 0x4, R30 ;  /* 0x0000000415027825 */ /* 0x002fc800078e021e */
[----:B----4-:R-:W-:Y:S01]  /*49870*/  IMAD.WIDE R4, R21, 0x4, R28 ;  /* 0x0000000415047825 */ /* 0x010fe200078e021c */
[----:B--2---:R-:W-:-:S04]  /*49880*/  ISETP.GE.AND P0, PT, R32, c[0x0][0x17c], PT ;  /* 0x00005f0020007a0c */ /* 0x004fc80003f06270 */
[----:B------:R-:W-:Y:S02]  /*49890*/  ISETP.LT.AND P6, PT, R251, c[0x0][0x178], !P0 ;  /* 0x00005e00fb007a0c */ /* 0x000fe400047c1270 */
[----:B------:R-:W-:Y:S02]  /*498a0*/  ISETP.LT.AND P2, PT, R250, c[0x0][0x178], !P0 ;  /* 0x00005e00fa007a0c */ /* 0x000fe40004741270 */
[----:B------:R-:W-:Y:S02]  /*498b0*/  ISETP.LT.AND P5, PT, R249, c[0x0][0x178], !P0 ;  /* 0x00005e00f9007a0c */ /* 0x000fe400047a1270 */
[----:B------:R-:W-:Y:S02]  /*498c0*/  ISETP.LT.AND P0, PT, R248, c[0x0][0x178], !P0 ;  /* 0x00005e00f8007a0c */ /* 0x000fe40004701270 */
[----:B------:R-:W-:Y:S02]  /*498d0*/  ISETP.GE.AND P1, PT, R26, c[0x0][0x17c], PT ;  /* 0x00005f001a007a0c */ /* 0x000fe40003f26270 */
[----:B------:R-:W-:-:S02]  /*498e0*/  ISETP.GE.AND P4, PT, R24, c[0x0][0x17c], PT ;  /* 0x00005f0018007a0c */ /* 0x000fc40003f86270 */
[----:B------:R-:W-:Y:S01]  /*498f0*/  ISETP.LT.AND P3, PT, R251, c[0x0][0x178], !P1 ;  /* 0x00005e00fb007a0c */ /* 0x000fe20004f61270 */
[----:B------:R1:W-:Y:S01]  /*49900*/  @P6 STG.E [R10.64], R126 ;  /* 0x0000007e0a006986 */ /* 0x0003e2000c101906 */
[----:B------:R-:W-:-:S03]  /*49910*/  ISETP.LT.AND P6, PT, R250, c[0x0][0x178], !P1 ;  /* 0x00005e00fa007a0c */ /* 0x000fc60004fc1270 */
[----:B------:R-:W-:Y:S01]  /*49920*/  @P2 STG.E [R12.64], R190 ;  /* 0x000000be0c002986 */ /* 0x000fe2000c101906 */
[----:B------:R-:W-:-:S03]  /*49930*/  IADD3 R17, R21, c[0x0][0x198], RZ ;  /* 0x0000660015117a10 */ /* 0x000fc60007ffe0ff */
[----:B------:R2:W-:Y:S01]  /*49940*/  @P5 STG.E [R2.64], R218 ;  /* 0x000000da02005986 */ /* 0x0005e2000c101906 */
[----:B------:R-:W-:Y:S02]  /*49950*/  ISETP.LT.AND P5, PT, R249, c[0x0][0x178], !P1 ;  /* 0x00005e00f9007a0c */ /* 0x000fe40004fa1270 */
[----:B------:R-:W-:Y:S01]  /*49960*/  ISETP.LT.AND P1, PT, R248, c[0x0][0x178], !P1 ;  /* 0x00005e00f8007a0c */ /* 0x000fe20004f21270 */
[----:B------:R4:W-:Y:S01]  /*49970*/  @P0 STG.E [R4.64], R18 ;  /* 0x0000001204000986 */ /* 0x0009e2000c101906 */
[----:B------:R-:W-:Y:S01]  /*49980*/  ISETP.LT.AND P0, PT, R251, c[0x0][0x178], !P4 ;  /* 0x00005e00fb007a0c */ /* 0x000fe20006701270 */
[C---:B------:R-:W-:Y:S01]  /*49990*/  IMAD.WIDE R6, R17.reuse, 0x4, R98 ;  /* 0x0000000411067825 */ /* 0x040fe200078e0262 */
[----:B------:R-:W-:-:S03]  /*499a0*/  IADD3 R15, R17, c[0x0][0x198], RZ ;  /* 0x00006600110f7a10 */ /* 0x000fc60007ffe0ff */
[C---:B------:R-:W-:Y:S01]  /*499b0*/  IMAD.WIDE R8, R17.reuse, 0x4, R96 ;  /* 0x0000000411087825 */ /* 0x040fe200078e0260 */
[----:B------:R5:W-:Y:S03]  /*499c0*/  @P3 STG.E [R6.64], R127 ;  /* 0x0000007f06003986 */ /* 0x000be6000c101906 */
[C---:B-1----:R-:W-:Y:S01]  /*499d0*/  IMAD.WIDE R10, R17.reuse, 0x4, R30 ;  /* 0x00000004110a7825 */ /* 0x042fe200078e021e */
[----:B------:R1:W-:Y:S03]  /*499e0*/  @P6 STG.E [R8.64], R191 ;  /* 0x000000bf08006986 */ /* 0x0003e6000c101906 */
[----:B--2---:R-:W-:Y:S01]  /*499f0*/  IMAD.WIDE R2, R17, 0x4, R28 ;  /* 0x0000000411027825 */ /* 0x004fe200078e021c */
[----:B------:R2:W-:Y:S03]  /*49a00*/  @P5 STG.E [R10.64], R219 ;  /* 0x000000db0a005986 */ /* 0x0005e6000c101906 */
[----:B------:R-:W-:Y:S01]  /*49a10*/  IMAD.WIDE R12, R15, 0x4, R98 ;  /* 0x000000040f0c7825 */ /* 0x000fe200078e0262 */
[----:B------:R2:W-:Y:S01]  /*49a20*/  @P1 STG.E [R2.64], R19 ;  /* 0x0000001302001986 */ /* 0x0005e2000c101906 */
[----:B------:R-:W-:-:S03]  /*49a30*/  ISETP.LT.AND P5, PT, R250, c[0x0][0x178], !P4 ;  /* 0x00005e00fa007a0c */ /* 0x000fc600067a1270 */
[----:B------:R2:W-:Y:S01]  /*49a40*/  @P0 STG.E [R12.64], R158 ;  /* 0x0000009e0c000986 */ /* 0x0005e2000c101906 */
[----:B------:R-:W-:Y:S02]  /*49a50*/  ISETP.LT.AND P0, PT, R249, c[0x0][0x178], !P4 ;  /* 0x00005e00f9007a0c */ /* 0x000fe40006701270 */
[----:B------:R-:W-:Y:S02]  /*49a60*/  ISETP.LT.AND P4, PT, R248, c[0x0][0x178], !P4 ;  /* 0x00005e00f8007a0c */ /* 0x000fe40006781270 */
[C---:B------:R-:W-:Y:S01]  /*49a70*/  IADD3 R17, R15.reuse, c[0x0][0x198], RZ ;  /* 0x000066000f117a10 */ /* 0x040fe20007ffe0ff */
[----:B----4-:R-:W-:-:S04]  /*49a80*/  IMAD.WIDE R4, R15, 0x4, R96 ;  /* 0x000000040f047825 */ /* 0x010fc800078e0260 */
[C---:B-----5:R-:W-:Y:S01]  /*49a90*/  IMAD.WIDE R6, R15.reuse, 0x4, R30 ;  /* 0x000000040f067825 */ /* 0x060fe200078e021e */
[----:B------:R2:W-:Y:S03]  /*49aa0*/  @P5 STG.E [R4.64], R226 ;  /* 0x000000e204005986 */ /* 0x0005e6000c101906 */
[----:B-1----:R-:W-:Y:S01]  /*49ab0*/  IMAD.WIDE R8, R15, 0x4, R28 ;  /* 0x000000040f087825 */ /* 0x002fe200078e021c */
[----:B------:R2:W-:Y:S03]  /*49ac0*/  @P0 STG.E [R6.64], R234 ;  /* 0x000000ea06000986 */ /* 0x0005e6000c101906 */
[C---:B------:R-:W-:Y:S01]  /*49ad0*/  IMAD.WIDE R98, R17.reuse, 0x4, R98 ;  /* 0x0000000411627825 */ /* 0x040fe200078e0262 */
[----:B------:R2:W-:Y:S03]  /*49ae0*/  @P4 STG.E [R8.64], R22 ;  /* 0x0000001608004986 */ /* 0x0005e6000c101906 */
[----:B------:R-:W-:-:S04]  /*49af0*/  IMAD.WIDE R96, R17, 0x4, R96 ;  /* 0x0000000411607825 */ /* 0x000fc800078e0260 */
[----:B------:R-:W-:-:S04]  /*49b00*/  IMAD.WIDE R30, R17, 0x4, R30 ;  /* 0x00000004111e7825 */ /* 0x000fc800078e021e */
[----:B------:R-:W-:Y:S01]  /*49b10*/  IMAD.WIDE R28, R17, 0x4, R28 ;  /* 0x00000004111c7825 */ /* 0x000fe200078e021c */
[----:B---3--:R-:W-:-:S04]  /*49b20*/  ISETP.GE.AND P2, PT, R0, c[0x0][0x17c], PT ;  /* 0x00005f0000007a0c */ /* 0x008fc80003f46270 */
[----:B------:R-:W-:Y:S02]  /*49b30*/  ISETP.LT.AND P3, PT, R251, c[0x0][0x178], !P2 ;  /* 0x00005e00fb007a0c */ /* 0x000fe40005761270 */
[----:B------:R-:W-:Y:S02]  /*49b40*/  ISETP.LT.AND P6, PT, R250, c[0x0][0x178], !P2 ;  /* 0x00005e00fa007a0c */ /* 0x000fe400057c1270 */
[----:B------:R-:W-:Y:S02]  /*49b50*/  ISETP.LT.AND P1, PT, R249, c[0x0][0x178], !P2 ;  /* 0x00005e00f9007a0c */ /* 0x000fe40005721270 */
[----:B------:R-:W-:-:S07]  /*49b60*/  ISETP.LT.AND P2, PT, R248, c[0x0][0x178], !P2 ;  /* 0x00005e00f8007a0c */ /* 0x000fce0005741270 */
[----:B------:R2:W-:Y:S04]  /*49b70*/  @P3 STG.E [R98.64], R159 ;  /* 0x0000009f62003986 */ /* 0x0005e8000c101906 */
[----:B------:R2:W-:Y:S04]  /*49b80*/  @P6 STG.E [R96.64], R227 ;  /* 0x000000e360006986 */ /* 0x0005e8000c101906 */
[----:B------:R2:W-:Y:S01]  /*49b90*/  @P1 STG.E [R30.64], R235 ;  /* 0x000000eb1e001986 */ /* 0x0005e2000c101906 */
[----:B------:R-:W-:Y:S05]  /*49ba0*/  @!P2 EXIT ;  /* 0x000000000000a94d */ /* 0x000fea0003800000 */
[----:B------:R-:W-:Y:S01]  /*49bb0*/  STG.E [R28.64], R23 ;  /* 0x000000171c007986 */ /* 0x000fe2000c101906 */
[----:B------:R-:W-:Y:S05]  /*49bc0*/  EXIT ;  /* 0x000000000000794d */ /* 0x000fea0003800000 */
.L_x_2:
[----:B------:R-:W-:-:S00]  /*49bd0*/  BRA `(.L_x_2) ;  /* 0xfffffff000007947 */ /* 0x000fc0000383ffff */
[----:B------:R-:W-:-:S00]  /*49be0*/  NOP ;  /* 0x0000000000007918 */ /* 0x000fc00000000000 */
        /* <DEDUP_REMOVED lines=9> */
.L_x_3:


//--------------------- .nv.shared.matmul_kernel  --------------------------
	.section	.nv.shared.matmul_kernel,"aw",@nobits
	.sectionflags	@""
	.align	16
